//
// Generated by NVIDIA NVVM Compiler
//
// Compiler Build ID: CL-36424714
// Cuda compilation tools, release 13.0, V13.0.88
// Based on NVVM 20.0.0
//

.version 9.0
.target sm_100
.address_size 64

.global .align 4 .b8 precalc_xorwow_matrix[102400];
.global .align 4 .b8 precalc_xorwow_offset_matrix[102400];
.global .align 4 .b8 mrg32k3aM1[2304];
.global .align 4 .b8 mrg32k3aM2[2304];
.global .align 4 .b8 mrg32k3aM1SubSeq[2016];
.global .align 4 .b8 mrg32k3aM2SubSeq[2016];
.global .align 4 .b8 mrg32k3aM1Seq[2304];
.global .align 4 .b8 mrg32k3aM2Seq[2304];
.const .align 8 .b8 __cr_lgamma_table[72];
// _ZZ18greedy_bipartitionE5count has been demoted
// _ZZ18greedy_bipartitionE10left_count has been demoted
// _ZZ18greedy_bipartitionE11right_count has been demoted
// _ZZ18greedy_bipartitionE16connections_left has been demoted
// _ZZ18greedy_bipartitionE17connections_right has been demoted

.func _Z7heapifyP11TrackedNodeii(
	.param .b64 _Z7heapifyP11TrackedNodeii_param_0,
	.param .b32 _Z7heapifyP11TrackedNodeii_param_1,
	.param .b32 _Z7heapifyP11TrackedNodeii_param_2
)
{
	.reg .pred 	%p<6>;
	.reg .b32 	%r<16>;
	.reg .b32 	%f<7>;
	.reg .b64 	%rd<13>;

	ld.param.u64 	%rd4, [_Z7heapifyP11TrackedNodeii_param_0];
	ld.param.u32 	%r13, [_Z7heapifyP11TrackedNodeii_param_1];
	ld.param.u32 	%r9, [_Z7heapifyP11TrackedNodeii_param_2];
	cvta.to.local.u64 	%rd1, %rd4;
	mov.u32 	%r15, %r13;
$L__BB0_1:
	shl.b32 	%r10, %r13, 1;
	or.b32  	%r2, %r10, 1;
	add.s32 	%r3, %r10, 2;
	setp.ge.s32 	%p1, %r2, %r9;
	mul.wide.u32 	%rd5, %r10, 8;
	add.s64 	%rd6, %rd1, %rd5;
	add.s64 	%rd2, %rd6, 4;
	mul.wide.u32 	%rd7, %r13, 8;
	add.s64 	%rd8, %rd1, %rd7;
	add.s64 	%rd3, %rd8, 4;
	@%p1 bra 	$L__BB0_3;
	ld.local.f32 	%f1, [%rd2+8];
	ld.local.f32 	%f2, [%rd3];
	setp.lt.f32 	%p2, %f1, %f2;
	selp.b32 	%r15, %r2, %r13, %p2;
$L__BB0_3:
	setp.ge.s32 	%p3, %r3, %r9;
	@%p3 bra 	$L__BB0_5;
	ld.local.f32 	%f3, [%rd2+16];
	mul.wide.u32 	%rd9, %r15, 8;
	add.s64 	%rd10, %rd1, %rd9;
	ld.local.f32 	%f4, [%rd10+4];
	setp.lt.f32 	%p4, %f3, %f4;
	selp.b32 	%r15, %r3, %r15, %p4;
$L__BB0_5:
	setp.eq.s32 	%p5, %r15, %r13;
	@%p5 bra 	$L__BB0_7;
	mul.wide.u32 	%rd11, %r15, 8;
	add.s64 	%rd12, %rd1, %rd11;
	ld.local.u32 	%r11, [%rd3+-4];
	ld.local.f32 	%f5, [%rd3];
	ld.local.u32 	%r12, [%rd12];
	ld.local.f32 	%f6, [%rd12+4];
	st.local.u32 	[%rd3+-4], %r12;
	st.local.f32 	[%rd3], %f6;
	st.local.u32 	[%rd12], %r11;
	st.local.f32 	[%rd12+4], %f5;
	mov.u32 	%r13, %r15;
	bra.uni 	$L__BB0_1;
$L__BB0_7:
	ret;

}
.func _Z7heapifyPiii(
	.param .b64 _Z7heapifyPiii_param_0,
	.param .b32 _Z7heapifyPiii_param_1,
	.param .b32 _Z7heapifyPiii_param_2
)
{
	.reg .pred 	%p<6>;
	.reg .b32 	%r<20>;
	.reg .b64 	%rd<11>;

	ld.param.u64 	%rd4, [_Z7heapifyPiii_param_0];
	ld.param.u32 	%r17, [_Z7heapifyPiii_param_1];
	ld.param.u32 	%r9, [_Z7heapifyPiii_param_2];
	cvta.to.global.u64 	%rd1, %rd4;
	mov.u32 	%r19, %r17;
$L__BB1_1:
	shl.b32 	%r10, %r17, 1;
	or.b32  	%r2, %r10, 1;
	add.s32 	%r3, %r10, 2;
	setp.ge.s32 	%p1, %r2, %r9;
	mul.wide.s32 	%rd5, %r10, 4;
	add.s64 	%rd2, %rd1, %rd5;
	mul.wide.s32 	%rd6, %r17, 4;
	sub.s64 	%rd3, %rd2, %rd6;
	@%p1 bra 	$L__BB1_3;
	ld.global.u32 	%r11, [%rd2+4];
	ld.global.u32 	%r12, [%rd3];
	setp.gt.s32 	%p2, %r11, %r12;
	selp.b32 	%r19, %r2, %r17, %p2;
$L__BB1_3:
	setp.ge.s32 	%p3, %r3, %r9;
	@%p3 bra 	$L__BB1_5;
	ld.global.u32 	%r13, [%rd2+8];
	mul.wide.s32 	%rd7, %r19, 4;
	add.s64 	%rd8, %rd1, %rd7;
	ld.global.u32 	%r14, [%rd8];
	setp.gt.s32 	%p4, %r13, %r14;
	selp.b32 	%r19, %r3, %r19, %p4;
$L__BB1_5:
	setp.eq.s32 	%p5, %r19, %r17;
	@%p5 bra 	$L__BB1_7;
	mul.wide.s32 	%rd9, %r19, 4;
	add.s64 	%rd10, %rd1, %rd9;
	ld.global.u32 	%r15, [%rd3];
	ld.global.u32 	%r16, [%rd10];
	st.global.u32 	[%rd3], %r16;
	st.global.u32 	[%rd10], %r15;
	mov.u32 	%r17, %r19;
	bra.uni 	$L__BB1_1;
$L__BB1_7:
	ret;

}
	// .globl	generate_hyperedge_sizes
.visible .entry generate_hyperedge_sizes(
	.param .u64 .ptr .align 1 generate_hyperedge_sizes_param_0,
	.param .u32 generate_hyperedge_sizes_param_1,
	.param .u32 generate_hyperedge_sizes_param_2,
	.param .u32 generate_hyperedge_sizes_param_3,
	.param .f32 generate_hyperedge_sizes_param_4,
	.param .u64 .ptr .align 1 generate_hyperedge_sizes_param_5
)
{
	.local .align 8 .b8 	__local_depot2[48];
	.reg .b64 	%SP;
	.reg .b64 	%SPL;
	.reg .pred 	%p<108>;
	.reg .b32 	%r<1268>;
	.reg .b32 	%f<217>;
	.reg .b64 	%rd<33>;

	mov.u64 	%SPL, __local_depot2;
	ld.param.u32 	%r557, [generate_hyperedge_sizes_param_1];
	ld.param.f32 	%f14, [generate_hyperedge_sizes_param_4];
	mov.u32 	%r560, %tid.x;
	mov.u32 	%r561, %ctaid.x;
	mov.u32 	%r1, %ntid.x;
	mad.lo.s32 	%r975, %r561, %r1, %r560;
	setp.ge.s32 	%p1, %r975, %r557;
	@%p1 bra 	$L__BB2_126;
	ld.param.u32 	%r973, [generate_hyperedge_sizes_param_3];
	ld.param.u32 	%r971, [generate_hyperedge_sizes_param_2];
	add.u64 	%rd1, %SPL, 0;
	cvt.rn.f32.u32 	%f15, %r971;
	abs.f32 	%f16, %f15;
	setp.lt.f32 	%p2, %f16, 0f00800000;
	mul.f32 	%f18, %f16, 0f4B800000;
	selp.f32 	%f19, %f18, %f16, %p2;
	selp.f32 	%f20, 0fC1C00000, 0f00000000, %p2;
	mov.b32 	%r562, %f19;
	add.s32 	%r563, %r562, -1060439283;
	and.b32  	%r564, %r563, -8388608;
	sub.s32 	%r565, %r562, %r564;
	mov.b32 	%f21, %r565;
	cvt.rn.f32.s32 	%f22, %r564;
	fma.rn.f32 	%f23, %f22, 0f34000000, %f20;
	add.f32 	%f24, %f21, 0fBF800000;
	add.f32 	%f25, %f21, 0f3F800000;
	rcp.approx.ftz.f32 	%f26, %f25;
	add.f32 	%f27, %f24, %f24;
	mul.f32 	%f28, %f27, %f26;
	mul.f32 	%f29, %f28, %f28;
	sub.f32 	%f30, %f24, %f28;
	add.f32 	%f31, %f30, %f30;
	neg.f32 	%f32, %f28;
	fma.rn.f32 	%f33, %f32, %f24, %f31;
	mul.rn.f32 	%f34, %f26, %f33;
	fma.rn.f32 	%f35, %f29, 0f3A2C32E4, 0f3B52E7DB;
	fma.rn.f32 	%f36, %f35, %f29, 0f3C93BB73;
	fma.rn.f32 	%f37, %f36, %f29, 0f3DF6384F;
	mul.rn.f32 	%f38, %f37, %f29;
	fma.rn.f32 	%f39, %f28, 0f3FB8AA3B, %f23;
	sub.f32 	%f40, %f23, %f39;
	fma.rn.f32 	%f41, %f28, 0f3FB8AA3B, %f40;
	fma.rn.f32 	%f42, %f34, 0f3FB8AA3B, %f41;
	fma.rn.f32 	%f43, %f28, 0f32A55E34, %f42;
	mul.f32 	%f44, %f38, 0f40400000;
	fma.rn.f32 	%f45, %f44, %f34, %f43;
	fma.rn.f32 	%f46, %f38, %f28, %f45;
	add.rn.f32 	%f47, %f39, %f46;
	neg.f32 	%f48, %f39;
	add.rn.f32 	%f49, %f47, %f48;
	neg.f32 	%f50, %f49;
	add.rn.f32 	%f51, %f46, %f50;
	mul.rn.f32 	%f52, %f47, %f14;
	neg.f32 	%f53, %f52;
	fma.rn.f32 	%f54, %f47, %f14, %f53;
	fma.rn.f32 	%f55, %f51, %f14, %f54;
	cvt.rni.f32.f32 	%f56, %f52;
	sub.f32 	%f57, %f52, %f56;
	add.f32 	%f58, %f57, %f55;
	fma.rn.f32 	%f59, %f58, 0f391FCB8E, 0f3AAF85ED;
	fma.rn.f32 	%f60, %f59, %f58, 0f3C1D9856;
	fma.rn.f32 	%f61, %f60, %f58, 0f3D6357BB;
	fma.rn.f32 	%f62, %f61, %f58, 0f3E75FDEC;
	fma.rn.f32 	%f63, %f62, %f58, 0f3F317218;
	fma.rn.f32 	%f64, %f63, %f58, 0f3F800000;
	cvt.rzi.s32.f32 	%r566, %f56;
	setp.gt.f32 	%p3, %f56, 0f00000000;
	selp.b32 	%r567, 0, -2097152000, %p3;
	add.s32 	%r568, %r567, 2130706432;
	mov.b32 	%f65, %r568;
	mul.f32 	%f66, %f64, %f65;
	shl.b32 	%r569, %r566, 23;
	sub.s32 	%r570, %r569, %r567;
	mov.b32 	%f67, %r570;
	mul.f32 	%f68, %f66, %f67;
	abs.f32 	%f69, %f52;
	setp.gt.f32 	%p4, %f69, 0f43180000;
	setp.lt.f32 	%p5, %f52, 0f00000000;
	selp.f32 	%f70, 0f00000000, 0f7F800000, %p5;
	selp.f32 	%f71, %f70, %f68, %p4;
	setp.eq.s32 	%p6, %r971, 1;
	setp.eq.f32 	%p7, %f14, 0f00000000;
	or.pred  	%p8, %p6, %p7;
	setp.nan.f32 	%p9, %f16, %f16;
	abs.f32 	%f72, %f14;
	setp.nan.f32 	%p10, %f72, %f72;
	setp.eq.s32 	%p11, %r971, 0;
	setp.eq.f32 	%p12, %f16, 0f7F800000;
	add.f32 	%f74, %f15, %f15;
	mov.b32 	%r571, %f74;
	setp.lt.f32 	%p13, %f14, 0f00000000;
	xor.b32  	%r572, %r571, 2139095040;
	mov.b32 	%f75, %r572;
	selp.f32 	%f76, %f75, %f74, %p13;
	add.rn.f32 	%f77, %f15, %f14;
	cvt.rn.f32.u32 	%f78, %r973;
	abs.f32 	%f79, %f78;
	setp.lt.f32 	%p14, %f79, 0f00800000;
	mul.f32 	%f81, %f79, 0f4B800000;
	selp.f32 	%f82, %f81, %f79, %p14;
	selp.f32 	%f83, 0fC1C00000, 0f00000000, %p14;
	mov.b32 	%r573, %f82;
	add.s32 	%r574, %r573, -1060439283;
	and.b32  	%r575, %r574, -8388608;
	sub.s32 	%r576, %r573, %r575;
	mov.b32 	%f84, %r576;
	cvt.rn.f32.s32 	%f85, %r575;
	fma.rn.f32 	%f86, %f85, 0f34000000, %f83;
	add.f32 	%f87, %f84, 0fBF800000;
	add.f32 	%f88, %f84, 0f3F800000;
	rcp.approx.ftz.f32 	%f89, %f88;
	add.f32 	%f90, %f87, %f87;
	mul.f32 	%f91, %f90, %f89;
	mul.f32 	%f92, %f91, %f91;
	sub.f32 	%f93, %f87, %f91;
	add.f32 	%f94, %f93, %f93;
	neg.f32 	%f95, %f91;
	fma.rn.f32 	%f96, %f95, %f87, %f94;
	mul.rn.f32 	%f97, %f89, %f96;
	fma.rn.f32 	%f98, %f92, 0f3A2C32E4, 0f3B52E7DB;
	fma.rn.f32 	%f99, %f98, %f92, 0f3C93BB73;
	fma.rn.f32 	%f100, %f99, %f92, 0f3DF6384F;
	mul.rn.f32 	%f101, %f100, %f92;
	fma.rn.f32 	%f102, %f91, 0f3FB8AA3B, %f86;
	sub.f32 	%f103, %f86, %f102;
	fma.rn.f32 	%f104, %f91, 0f3FB8AA3B, %f103;
	fma.rn.f32 	%f105, %f97, 0f3FB8AA3B, %f104;
	fma.rn.f32 	%f106, %f91, 0f32A55E34, %f105;
	mul.f32 	%f107, %f101, 0f40400000;
	fma.rn.f32 	%f108, %f107, %f97, %f106;
	fma.rn.f32 	%f109, %f101, %f91, %f108;
	add.rn.f32 	%f110, %f102, %f109;
	neg.f32 	%f111, %f102;
	add.rn.f32 	%f112, %f110, %f111;
	neg.f32 	%f113, %f112;
	add.rn.f32 	%f114, %f109, %f113;
	mul.rn.f32 	%f115, %f110, %f14;
	neg.f32 	%f116, %f115;
	fma.rn.f32 	%f117, %f110, %f14, %f116;
	fma.rn.f32 	%f118, %f114, %f14, %f117;
	cvt.rni.f32.f32 	%f119, %f115;
	sub.f32 	%f120, %f115, %f119;
	add.f32 	%f121, %f120, %f118;
	fma.rn.f32 	%f122, %f121, 0f391FCB8E, 0f3AAF85ED;
	fma.rn.f32 	%f123, %f122, %f121, 0f3C1D9856;
	fma.rn.f32 	%f124, %f123, %f121, 0f3D6357BB;
	fma.rn.f32 	%f125, %f124, %f121, 0f3E75FDEC;
	fma.rn.f32 	%f126, %f125, %f121, 0f3F317218;
	fma.rn.f32 	%f127, %f126, %f121, 0f3F800000;
	cvt.rzi.s32.f32 	%r577, %f119;
	setp.gt.f32 	%p15, %f119, 0f00000000;
	selp.b32 	%r578, 0, -2097152000, %p15;
	add.s32 	%r579, %r578, 2130706432;
	mov.b32 	%f128, %r579;
	mul.f32 	%f129, %f127, %f128;
	shl.b32 	%r580, %r577, 23;
	sub.s32 	%r581, %r580, %r578;
	mov.b32 	%f130, %r581;
	mul.f32 	%f131, %f129, %f130;
	abs.f32 	%f132, %f115;
	setp.gt.f32 	%p16, %f132, 0f43180000;
	setp.lt.f32 	%p17, %f115, 0f00000000;
	selp.f32 	%f133, 0f00000000, 0f7F800000, %p17;
	selp.f32 	%f134, %f133, %f131, %p16;
	setp.eq.s32 	%p18, %r973, 1;
	or.pred  	%p19, %p18, %p7;
	setp.nan.f32 	%p20, %f79, %f79;
	setp.eq.s32 	%p21, %r973, 0;
	setp.eq.f32 	%p22, %f79, 0f7F800000;
	add.f32 	%f135, %f78, %f78;
	mov.b32 	%r582, %f135;
	xor.b32  	%r583, %r582, 2139095040;
	mov.b32 	%f136, %r583;
	selp.f32 	%f137, %f136, %f135, %p13;
	add.rn.f32 	%f138, %f78, %f14;
	rcp.rn.f32 	%f1, %f14;
	mul.f32 	%f139, %f1, 0f3F000000;
	cvt.rzi.f32.f32 	%f140, %f139;
	add.f32 	%f141, %f140, %f140;
	sub.f32 	%f142, %f1, %f141;
	abs.f32 	%f2, %f142;
	cvt.rmi.f32.f32 	%f3, %f1;
	mov.u32 	%r584, %nctaid.x;
	mul.lo.s32 	%r3, %r1, %r584;
	selp.f32 	%f143, 0f3F800000, %f77, %p8;
	selp.f32 	%f144, %f76, %f71, %p12;
	selp.f32 	%f145, %f76, %f144, %p11;
	selp.f32 	%f146, %f143, %f145, %p10;
	selp.f32 	%f147, %f143, %f146, %p9;
	selp.f32 	%f4, %f143, %f147, %p8;
	selp.f32 	%f148, 0f3F800000, %f138, %p19;
	selp.f32 	%f149, %f137, %f134, %p22;
	selp.f32 	%f150, %f137, %f149, %p21;
	selp.f32 	%f151, %f148, %f150, %p10;
	selp.f32 	%f152, %f148, %f151, %p20;
	selp.f32 	%f153, %f148, %f152, %p19;
	sub.f32 	%f5, %f153, %f4;
$L__BB2_2:
	ld.param.u64 	%rd30, [generate_hyperedge_sizes_param_0];
	cvta.to.global.u64 	%rd13, %rd30;
	ld.global.u64 	%rd14, [%rd13];
	cvt.s64.s32 	%rd32, %r975;
	cvt.u32.u64 	%r585, %rd14;
	xor.b32  	%r586, %r585, -1429050551;
	mul.lo.s32 	%r587, %r586, 1099087573;
	{ .reg .b32 tmp; mov.b64 {tmp, %r588}, %rd14; }
	xor.b32  	%r589, %r588, -136515619;
	mul.lo.s32 	%r590, %r589, -1703105765;
	add.s32 	%r591, %r587, %r590;
	add.s32 	%r5, %r591, 6615241;
	add.s32 	%r998, %r587, 123456789;
	st.local.u32 	[%rd1+4], %r998;
	xor.b32  	%r997, %r587, 362436069;
	add.s32 	%r996, %r590, 521288629;
	st.local.v2.u32 	[%rd1+8], {%r997, %r996};
	xor.b32  	%r995, %r590, 88675123;
	add.s32 	%r994, %r587, 5783321;
	st.local.v2.u32 	[%rd1+16], {%r995, %r994};
	setp.eq.s32 	%p23, %r975, 0;
	@%p23 bra 	$L__BB2_117;
	mov.b32 	%r981, 0;
$L__BB2_4:
	mov.u64 	%rd3, %rd32;
	and.b64  	%rd4, %rd3, 3;
	setp.eq.s64 	%p24, %rd4, 0;
	@%p24 bra 	$L__BB2_116;
	mul.wide.u32 	%rd15, %r981, 3200;
	mov.u64 	%rd16, precalc_xorwow_matrix;
	add.s64 	%rd5, %rd16, %rd15;
	mov.b32 	%r994, 0;
	mov.u32 	%r995, %r994;
	mov.u32 	%r996, %r994;
	mov.u32 	%r997, %r994;
	mov.u32 	%r998, %r994;
	mov.u32 	%r987, %r994;
$L__BB2_6:
	mul.wide.u32 	%rd17, %r987, 4;
	add.s64 	%rd18, %rd1, %rd17;
	ld.local.u32 	%r23, [%rd18+4];
	shl.b32 	%r24, %r987, 5;
	mov.b32 	%r993, 0;
$L__BB2_7:
	.pragma "nounroll";
	shr.u32 	%r595, %r23, %r993;
	and.b32  	%r596, %r595, 1;
	setp.eq.b32 	%p25, %r596, 1;
	not.pred 	%p26, %p25;
	add.s32 	%r597, %r24, %r993;
	mul.lo.s32 	%r598, %r597, 5;
	mul.wide.u32 	%rd19, %r598, 4;
	add.s64 	%rd6, %rd5, %rd19;
	@%p26 bra 	$L__BB2_9;
	ld.global.u32 	%r599, [%rd6];
	xor.b32  	%r998, %r998, %r599;
	ld.global.u32 	%r600, [%rd6+4];
	xor.b32  	%r997, %r997, %r600;
	ld.global.u32 	%r601, [%rd6+8];
	xor.b32  	%r996, %r996, %r601;
	ld.global.u32 	%r602, [%rd6+12];
	xor.b32  	%r995, %r995, %r602;
	ld.global.u32 	%r603, [%rd6+16];
	xor.b32  	%r994, %r994, %r603;
$L__BB2_9:
	and.b32  	%r605, %r595, 2;
	setp.eq.s32 	%p27, %r605, 0;
	@%p27 bra 	$L__BB2_11;
	ld.global.u32 	%r606, [%rd6+20];
	xor.b32  	%r998, %r998, %r606;
	ld.global.u32 	%r607, [%rd6+24];
	xor.b32  	%r997, %r997, %r607;
	ld.global.u32 	%r608, [%rd6+28];
	xor.b32  	%r996, %r996, %r608;
	ld.global.u32 	%r609, [%rd6+32];
	xor.b32  	%r995, %r995, %r609;
	ld.global.u32 	%r610, [%rd6+36];
	xor.b32  	%r994, %r994, %r610;
$L__BB2_11:
	and.b32  	%r612, %r595, 4;
	setp.eq.s32 	%p28, %r612, 0;
	@%p28 bra 	$L__BB2_13;
	ld.global.u32 	%r613, [%rd6+40];
	xor.b32  	%r998, %r998, %r613;
	ld.global.u32 	%r614, [%rd6+44];
	xor.b32  	%r997, %r997, %r614;
	ld.global.u32 	%r615, [%rd6+48];
	xor.b32  	%r996, %r996, %r615;
	ld.global.u32 	%r616, [%rd6+52];
	xor.b32  	%r995, %r995, %r616;
	ld.global.u32 	%r617, [%rd6+56];
	xor.b32  	%r994, %r994, %r617;
$L__BB2_13:
	and.b32  	%r619, %r595, 8;
	setp.eq.s32 	%p29, %r619, 0;
	@%p29 bra 	$L__BB2_15;
	ld.global.u32 	%r620, [%rd6+60];
	xor.b32  	%r998, %r998, %r620;
	ld.global.u32 	%r621, [%rd6+64];
	xor.b32  	%r997, %r997, %r621;
	ld.global.u32 	%r622, [%rd6+68];
	xor.b32  	%r996, %r996, %r622;
	ld.global.u32 	%r623, [%rd6+72];
	xor.b32  	%r995, %r995, %r623;
	ld.global.u32 	%r624, [%rd6+76];
	xor.b32  	%r994, %r994, %r624;
$L__BB2_15:
	and.b32  	%r626, %r595, 16;
	setp.eq.s32 	%p30, %r626, 0;
	@%p30 bra 	$L__BB2_17;
	ld.global.u32 	%r627, [%rd6+80];
	xor.b32  	%r998, %r998, %r627;
	ld.global.u32 	%r628, [%rd6+84];
	xor.b32  	%r997, %r997, %r628;
	ld.global.u32 	%r629, [%rd6+88];
	xor.b32  	%r996, %r996, %r629;
	ld.global.u32 	%r630, [%rd6+92];
	xor.b32  	%r995, %r995, %r630;
	ld.global.u32 	%r631, [%rd6+96];
	xor.b32  	%r994, %r994, %r631;
$L__BB2_17:
	and.b32  	%r633, %r595, 32;
	setp.eq.s32 	%p31, %r633, 0;
	@%p31 bra 	$L__BB2_19;
	ld.global.u32 	%r634, [%rd6+100];
	xor.b32  	%r998, %r998, %r634;
	ld.global.u32 	%r635, [%rd6+104];
	xor.b32  	%r997, %r997, %r635;
	ld.global.u32 	%r636, [%rd6+108];
	xor.b32  	%r996, %r996, %r636;
	ld.global.u32 	%r637, [%rd6+112];
	xor.b32  	%r995, %r995, %r637;
	ld.global.u32 	%r638, [%rd6+116];
	xor.b32  	%r994, %r994, %r638;
$L__BB2_19:
	and.b32  	%r640, %r595, 64;
	setp.eq.s32 	%p32, %r640, 0;
	@%p32 bra 	$L__BB2_21;
	ld.global.u32 	%r641, [%rd6+120];
	xor.b32  	%r998, %r998, %r641;
	ld.global.u32 	%r642, [%rd6+124];
	xor.b32  	%r997, %r997, %r642;
	ld.global.u32 	%r643, [%rd6+128];
	xor.b32  	%r996, %r996, %r643;
	ld.global.u32 	%r644, [%rd6+132];
	xor.b32  	%r995, %r995, %r644;
	ld.global.u32 	%r645, [%rd6+136];
	xor.b32  	%r994, %r994, %r645;
$L__BB2_21:
	and.b32  	%r647, %r595, 128;
	setp.eq.s32 	%p33, %r647, 0;
	@%p33 bra 	$L__BB2_23;
	ld.global.u32 	%r648, [%rd6+140];
	xor.b32  	%r998, %r998, %r648;
	ld.global.u32 	%r649, [%rd6+144];
	xor.b32  	%r997, %r997, %r649;
	ld.global.u32 	%r650, [%rd6+148];
	xor.b32  	%r996, %r996, %r650;
	ld.global.u32 	%r651, [%rd6+152];
	xor.b32  	%r995, %r995, %r651;
	ld.global.u32 	%r652, [%rd6+156];
	xor.b32  	%r994, %r994, %r652;
$L__BB2_23:
	and.b32  	%r654, %r595, 256;
	setp.eq.s32 	%p34, %r654, 0;
	@%p34 bra 	$L__BB2_25;
	ld.global.u32 	%r655, [%rd6+160];
	xor.b32  	%r998, %r998, %r655;
	ld.global.u32 	%r656, [%rd6+164];
	xor.b32  	%r997, %r997, %r656;
	ld.global.u32 	%r657, [%rd6+168];
	xor.b32  	%r996, %r996, %r657;
	ld.global.u32 	%r658, [%rd6+172];
	xor.b32  	%r995, %r995, %r658;
	ld.global.u32 	%r659, [%rd6+176];
	xor.b32  	%r994, %r994, %r659;
$L__BB2_25:
	and.b32  	%r661, %r595, 512;
	setp.eq.s32 	%p35, %r661, 0;
	@%p35 bra 	$L__BB2_27;
	ld.global.u32 	%r662, [%rd6+180];
	xor.b32  	%r998, %r998, %r662;
	ld.global.u32 	%r663, [%rd6+184];
	xor.b32  	%r997, %r997, %r663;
	ld.global.u32 	%r664, [%rd6+188];
	xor.b32  	%r996, %r996, %r664;
	ld.global.u32 	%r665, [%rd6+192];
	xor.b32  	%r995, %r995, %r665;
	ld.global.u32 	%r666, [%rd6+196];
	xor.b32  	%r994, %r994, %r666;
$L__BB2_27:
	and.b32  	%r668, %r595, 1024;
	setp.eq.s32 	%p36, %r668, 0;
	@%p36 bra 	$L__BB2_29;
	ld.global.u32 	%r669, [%rd6+200];
	xor.b32  	%r998, %r998, %r669;
	ld.global.u32 	%r670, [%rd6+204];
	xor.b32  	%r997, %r997, %r670;
	ld.global.u32 	%r671, [%rd6+208];
	xor.b32  	%r996, %r996, %r671;
	ld.global.u32 	%r672, [%rd6+212];
	xor.b32  	%r995, %r995, %r672;
	ld.global.u32 	%r673, [%rd6+216];
	xor.b32  	%r994, %r994, %r673;
$L__BB2_29:
	and.b32  	%r675, %r595, 2048;
	setp.eq.s32 	%p37, %r675, 0;
	@%p37 bra 	$L__BB2_31;
	ld.global.u32 	%r676, [%rd6+220];
	xor.b32  	%r998, %r998, %r676;
	ld.global.u32 	%r677, [%rd6+224];
	xor.b32  	%r997, %r997, %r677;
	ld.global.u32 	%r678, [%rd6+228];
	xor.b32  	%r996, %r996, %r678;
	ld.global.u32 	%r679, [%rd6+232];
	xor.b32  	%r995, %r995, %r679;
	ld.global.u32 	%r680, [%rd6+236];
	xor.b32  	%r994, %r994, %r680;
$L__BB2_31:
	and.b32  	%r682, %r595, 4096;
	setp.eq.s32 	%p38, %r682, 0;
	@%p38 bra 	$L__BB2_33;
	ld.global.u32 	%r683, [%rd6+240];
	xor.b32  	%r998, %r998, %r683;
	ld.global.u32 	%r684, [%rd6+244];
	xor.b32  	%r997, %r997, %r684;
	ld.global.u32 	%r685, [%rd6+248];
	xor.b32  	%r996, %r996, %r685;
	ld.global.u32 	%r686, [%rd6+252];
	xor.b32  	%r995, %r995, %r686;
	ld.global.u32 	%r687, [%rd6+256];
	xor.b32  	%r994, %r994, %r687;
$L__BB2_33:
	and.b32  	%r689, %r595, 8192;
	setp.eq.s32 	%p39, %r689, 0;
	@%p39 bra 	$L__BB2_35;
	ld.global.u32 	%r690, [%rd6+260];
	xor.b32  	%r998, %r998, %r690;
	ld.global.u32 	%r691, [%rd6+264];
	xor.b32  	%r997, %r997, %r691;
	ld.global.u32 	%r692, [%rd6+268];
	xor.b32  	%r996, %r996, %r692;
	ld.global.u32 	%r693, [%rd6+272];
	xor.b32  	%r995, %r995, %r693;
	ld.global.u32 	%r694, [%rd6+276];
	xor.b32  	%r994, %r994, %r694;
$L__BB2_35:
	and.b32  	%r696, %r595, 16384;
	setp.eq.s32 	%p40, %r696, 0;
	@%p40 bra 	$L__BB2_37;
	ld.global.u32 	%r697, [%rd6+280];
	xor.b32  	%r998, %r998, %r697;
	ld.global.u32 	%r698, [%rd6+284];
	xor.b32  	%r997, %r997, %r698;
	ld.global.u32 	%r699, [%rd6+288];
	xor.b32  	%r996, %r996, %r699;
	ld.global.u32 	%r700, [%rd6+292];
	xor.b32  	%r995, %r995, %r700;
	ld.global.u32 	%r701, [%rd6+296];
	xor.b32  	%r994, %r994, %r701;
$L__BB2_37:
	and.b32  	%r703, %r595, 32768;
	setp.eq.s32 	%p41, %r703, 0;
	@%p41 bra 	$L__BB2_39;
	ld.global.u32 	%r704, [%rd6+300];
	xor.b32  	%r998, %r998, %r704;
	ld.global.u32 	%r705, [%rd6+304];
	xor.b32  	%r997, %r997, %r705;
	ld.global.u32 	%r706, [%rd6+308];
	xor.b32  	%r996, %r996, %r706;
	ld.global.u32 	%r707, [%rd6+312];
	xor.b32  	%r995, %r995, %r707;
	ld.global.u32 	%r708, [%rd6+316];
	xor.b32  	%r994, %r994, %r708;
$L__BB2_39:
	add.s32 	%r993, %r993, 16;
	setp.ne.s32 	%p42, %r993, 32;
	@%p42 bra 	$L__BB2_7;
	mad.lo.s32 	%r709, %r987, -31, %r24;
	add.s32 	%r987, %r709, 1;
	setp.ne.s32 	%p43, %r987, 5;
	@%p43 bra 	$L__BB2_6;
	st.local.u32 	[%rd1+4], %r998;
	st.local.v2.u32 	[%rd1+8], {%r997, %r996};
	st.local.v2.u32 	[%rd1+16], {%r995, %r994};
	setp.eq.s64 	%p44, %rd4, 1;
	@%p44 bra 	$L__BB2_116;
	mov.b32 	%r994, 0;
	mov.u32 	%r995, %r994;
	mov.u32 	%r996, %r994;
	mov.u32 	%r997, %r994;
	mov.u32 	%r998, %r994;
	mov.u32 	%r1079, %r994;
$L__BB2_43:
	mul.wide.u32 	%rd20, %r1079, 4;
	add.s64 	%rd21, %rd1, %rd20;
	ld.local.u32 	%r199, [%rd21+4];
	shl.b32 	%r200, %r1079, 5;
	mov.b32 	%r1085, 0;
$L__BB2_44:
	.pragma "nounroll";
	shr.u32 	%r712, %r199, %r1085;
	and.b32  	%r713, %r712, 1;
	setp.eq.b32 	%p45, %r713, 1;
	not.pred 	%p46, %p45;
	add.s32 	%r714, %r200, %r1085;
	mul.lo.s32 	%r715, %r714, 5;
	mul.wide.u32 	%rd22, %r715, 4;
	add.s64 	%rd7, %rd5, %rd22;
	@%p46 bra 	$L__BB2_46;
	ld.global.u32 	%r716, [%rd7];
	xor.b32  	%r998, %r998, %r716;
	ld.global.u32 	%r717, [%rd7+4];
	xor.b32  	%r997, %r997, %r717;
	ld.global.u32 	%r718, [%rd7+8];
	xor.b32  	%r996, %r996, %r718;
	ld.global.u32 	%r719, [%rd7+12];
	xor.b32  	%r995, %r995, %r719;
	ld.global.u32 	%r720, [%rd7+16];
	xor.b32  	%r994, %r994, %r720;
$L__BB2_46:
	and.b32  	%r722, %r712, 2;
	setp.eq.s32 	%p47, %r722, 0;
	@%p47 bra 	$L__BB2_48;
	ld.global.u32 	%r723, [%rd7+20];
	xor.b32  	%r998, %r998, %r723;
	ld.global.u32 	%r724, [%rd7+24];
	xor.b32  	%r997, %r997, %r724;
	ld.global.u32 	%r725, [%rd7+28];
	xor.b32  	%r996, %r996, %r725;
	ld.global.u32 	%r726, [%rd7+32];
	xor.b32  	%r995, %r995, %r726;
	ld.global.u32 	%r727, [%rd7+36];
	xor.b32  	%r994, %r994, %r727;
$L__BB2_48:
	and.b32  	%r729, %r712, 4;
	setp.eq.s32 	%p48, %r729, 0;
	@%p48 bra 	$L__BB2_50;
	ld.global.u32 	%r730, [%rd7+40];
	xor.b32  	%r998, %r998, %r730;
	ld.global.u32 	%r731, [%rd7+44];
	xor.b32  	%r997, %r997, %r731;
	ld.global.u32 	%r732, [%rd7+48];
	xor.b32  	%r996, %r996, %r732;
	ld.global.u32 	%r733, [%rd7+52];
	xor.b32  	%r995, %r995, %r733;
	ld.global.u32 	%r734, [%rd7+56];
	xor.b32  	%r994, %r994, %r734;
$L__BB2_50:
	and.b32  	%r736, %r712, 8;
	setp.eq.s32 	%p49, %r736, 0;
	@%p49 bra 	$L__BB2_52;
	ld.global.u32 	%r737, [%rd7+60];
	xor.b32  	%r998, %r998, %r737;
	ld.global.u32 	%r738, [%rd7+64];
	xor.b32  	%r997, %r997, %r738;
	ld.global.u32 	%r739, [%rd7+68];
	xor.b32  	%r996, %r996, %r739;
	ld.global.u32 	%r740, [%rd7+72];
	xor.b32  	%r995, %r995, %r740;
	ld.global.u32 	%r741, [%rd7+76];
	xor.b32  	%r994, %r994, %r741;
$L__BB2_52:
	and.b32  	%r743, %r712, 16;
	setp.eq.s32 	%p50, %r743, 0;
	@%p50 bra 	$L__BB2_54;
	ld.global.u32 	%r744, [%rd7+80];
	xor.b32  	%r998, %r998, %r744;
	ld.global.u32 	%r745, [%rd7+84];
	xor.b32  	%r997, %r997, %r745;
	ld.global.u32 	%r746, [%rd7+88];
	xor.b32  	%r996, %r996, %r746;
	ld.global.u32 	%r747, [%rd7+92];
	xor.b32  	%r995, %r995, %r747;
	ld.global.u32 	%r748, [%rd7+96];
	xor.b32  	%r994, %r994, %r748;
$L__BB2_54:
	and.b32  	%r750, %r712, 32;
	setp.eq.s32 	%p51, %r750, 0;
	@%p51 bra 	$L__BB2_56;
	ld.global.u32 	%r751, [%rd7+100];
	xor.b32  	%r998, %r998, %r751;
	ld.global.u32 	%r752, [%rd7+104];
	xor.b32  	%r997, %r997, %r752;
	ld.global.u32 	%r753, [%rd7+108];
	xor.b32  	%r996, %r996, %r753;
	ld.global.u32 	%r754, [%rd7+112];
	xor.b32  	%r995, %r995, %r754;
	ld.global.u32 	%r755, [%rd7+116];
	xor.b32  	%r994, %r994, %r755;
$L__BB2_56:
	and.b32  	%r757, %r712, 64;
	setp.eq.s32 	%p52, %r757, 0;
	@%p52 bra 	$L__BB2_58;
	ld.global.u32 	%r758, [%rd7+120];
	xor.b32  	%r998, %r998, %r758;
	ld.global.u32 	%r759, [%rd7+124];
	xor.b32  	%r997, %r997, %r759;
	ld.global.u32 	%r760, [%rd7+128];
	xor.b32  	%r996, %r996, %r760;
	ld.global.u32 	%r761, [%rd7+132];
	xor.b32  	%r995, %r995, %r761;
	ld.global.u32 	%r762, [%rd7+136];
	xor.b32  	%r994, %r994, %r762;
$L__BB2_58:
	and.b32  	%r764, %r712, 128;
	setp.eq.s32 	%p53, %r764, 0;
	@%p53 bra 	$L__BB2_60;
	ld.global.u32 	%r765, [%rd7+140];
	xor.b32  	%r998, %r998, %r765;
	ld.global.u32 	%r766, [%rd7+144];
	xor.b32  	%r997, %r997, %r766;
	ld.global.u32 	%r767, [%rd7+148];
	xor.b32  	%r996, %r996, %r767;
	ld.global.u32 	%r768, [%rd7+152];
	xor.b32  	%r995, %r995, %r768;
	ld.global.u32 	%r769, [%rd7+156];
	xor.b32  	%r994, %r994, %r769;
$L__BB2_60:
	and.b32  	%r771, %r712, 256;
	setp.eq.s32 	%p54, %r771, 0;
	@%p54 bra 	$L__BB2_62;
	ld.global.u32 	%r772, [%rd7+160];
	xor.b32  	%r998, %r998, %r772;
	ld.global.u32 	%r773, [%rd7+164];
	xor.b32  	%r997, %r997, %r773;
	ld.global.u32 	%r774, [%rd7+168];
	xor.b32  	%r996, %r996, %r774;
	ld.global.u32 	%r775, [%rd7+172];
	xor.b32  	%r995, %r995, %r775;
	ld.global.u32 	%r776, [%rd7+176];
	xor.b32  	%r994, %r994, %r776;
$L__BB2_62:
	and.b32  	%r778, %r712, 512;
	setp.eq.s32 	%p55, %r778, 0;
	@%p55 bra 	$L__BB2_64;
	ld.global.u32 	%r779, [%rd7+180];
	xor.b32  	%r998, %r998, %r779;
	ld.global.u32 	%r780, [%rd7+184];
	xor.b32  	%r997, %r997, %r780;
	ld.global.u32 	%r781, [%rd7+188];
	xor.b32  	%r996, %r996, %r781;
	ld.global.u32 	%r782, [%rd7+192];
	xor.b32  	%r995, %r995, %r782;
	ld.global.u32 	%r783, [%rd7+196];
	xor.b32  	%r994, %r994, %r783;
$L__BB2_64:
	and.b32  	%r785, %r712, 1024;
	setp.eq.s32 	%p56, %r785, 0;
	@%p56 bra 	$L__BB2_66;
	ld.global.u32 	%r786, [%rd7+200];
	xor.b32  	%r998, %r998, %r786;
	ld.global.u32 	%r787, [%rd7+204];
	xor.b32  	%r997, %r997, %r787;
	ld.global.u32 	%r788, [%rd7+208];
	xor.b32  	%r996, %r996, %r788;
	ld.global.u32 	%r789, [%rd7+212];
	xor.b32  	%r995, %r995, %r789;
	ld.global.u32 	%r790, [%rd7+216];
	xor.b32  	%r994, %r994, %r790;
$L__BB2_66:
	and.b32  	%r792, %r712, 2048;
	setp.eq.s32 	%p57, %r792, 0;
	@%p57 bra 	$L__BB2_68;
	ld.global.u32 	%r793, [%rd7+220];
	xor.b32  	%r998, %r998, %r793;
	ld.global.u32 	%r794, [%rd7+224];
	xor.b32  	%r997, %r997, %r794;
	ld.global.u32 	%r795, [%rd7+228];
	xor.b32  	%r996, %r996, %r795;
	ld.global.u32 	%r796, [%rd7+232];
	xor.b32  	%r995, %r995, %r796;
	ld.global.u32 	%r797, [%rd7+236];
	xor.b32  	%r994, %r994, %r797;
$L__BB2_68:
	and.b32  	%r799, %r712, 4096;
	setp.eq.s32 	%p58, %r799, 0;
	@%p58 bra 	$L__BB2_70;
	ld.global.u32 	%r800, [%rd7+240];
	xor.b32  	%r998, %r998, %r800;
	ld.global.u32 	%r801, [%rd7+244];
	xor.b32  	%r997, %r997, %r801;
	ld.global.u32 	%r802, [%rd7+248];
	xor.b32  	%r996, %r996, %r802;
	ld.global.u32 	%r803, [%rd7+252];
	xor.b32  	%r995, %r995, %r803;
	ld.global.u32 	%r804, [%rd7+256];
	xor.b32  	%r994, %r994, %r804;
$L__BB2_70:
	and.b32  	%r806, %r712, 8192;
	setp.eq.s32 	%p59, %r806, 0;
	@%p59 bra 	$L__BB2_72;
	ld.global.u32 	%r807, [%rd7+260];
	xor.b32  	%r998, %r998, %r807;
	ld.global.u32 	%r808, [%rd7+264];
	xor.b32  	%r997, %r997, %r808;
	ld.global.u32 	%r809, [%rd7+268];
	xor.b32  	%r996, %r996, %r809;
	ld.global.u32 	%r810, [%rd7+272];
	xor.b32  	%r995, %r995, %r810;
	ld.global.u32 	%r811, [%rd7+276];
	xor.b32  	%r994, %r994, %r811;
$L__BB2_72:
	and.b32  	%r813, %r712, 16384;
	setp.eq.s32 	%p60, %r813, 0;
	@%p60 bra 	$L__BB2_74;
	ld.global.u32 	%r814, [%rd7+280];
	xor.b32  	%r998, %r998, %r814;
	ld.global.u32 	%r815, [%rd7+284];
	xor.b32  	%r997, %r997, %r815;
	ld.global.u32 	%r816, [%rd7+288];
	xor.b32  	%r996, %r996, %r816;
	ld.global.u32 	%r817, [%rd7+292];
	xor.b32  	%r995, %r995, %r817;
	ld.global.u32 	%r818, [%rd7+296];
	xor.b32  	%r994, %r994, %r818;
$L__BB2_74:
	and.b32  	%r820, %r712, 32768;
	setp.eq.s32 	%p61, %r820, 0;
	@%p61 bra 	$L__BB2_76;
	ld.global.u32 	%r821, [%rd7+300];
	xor.b32  	%r998, %r998, %r821;
	ld.global.u32 	%r822, [%rd7+304];
	xor.b32  	%r997, %r997, %r822;
	ld.global.u32 	%r823, [%rd7+308];
	xor.b32  	%r996, %r996, %r823;
	ld.global.u32 	%r824, [%rd7+312];
	xor.b32  	%r995, %r995, %r824;
	ld.global.u32 	%r825, [%rd7+316];
	xor.b32  	%r994, %r994, %r825;
$L__BB2_76:
	add.s32 	%r1085, %r1085, 16;
	setp.ne.s32 	%p62, %r1085, 32;
	@%p62 bra 	$L__BB2_44;
	mad.lo.s32 	%r826, %r1079, -31, %r200;
	add.s32 	%r1079, %r826, 1;
	setp.ne.s32 	%p63, %r1079, 5;
	@%p63 bra 	$L__BB2_43;
	st.local.u32 	[%rd1+4], %r998;
	st.local.v2.u32 	[%rd1+8], {%r997, %r996};
	st.local.v2.u32 	[%rd1+16], {%r995, %r994};
	setp.ne.s64 	%p64, %rd4, 3;
	@%p64 bra 	$L__BB2_116;
	mov.b32 	%r994, 0;
	mov.u32 	%r995, %r994;
	mov.u32 	%r996, %r994;
	mov.u32 	%r997, %r994;
	mov.u32 	%r998, %r994;
	mov.u32 	%r1171, %r994;
$L__BB2_80:
	mul.wide.u32 	%rd23, %r1171, 4;
	add.s64 	%rd24, %rd1, %rd23;
	ld.local.u32 	%r375, [%rd24+4];
	shl.b32 	%r376, %r1171, 5;
	mov.b32 	%r1177, 0;
$L__BB2_81:
	.pragma "nounroll";
	shr.u32 	%r829, %r375, %r1177;
	and.b32  	%r830, %r829, 1;
	setp.eq.b32 	%p65, %r830, 1;
	not.pred 	%p66, %p65;
	add.s32 	%r831, %r376, %r1177;
	mul.lo.s32 	%r832, %r831, 5;
	mul.wide.u32 	%rd25, %r832, 4;
	add.s64 	%rd8, %rd5, %rd25;
	@%p66 bra 	$L__BB2_83;
	ld.global.u32 	%r833, [%rd8];
	xor.b32  	%r998, %r998, %r833;
	ld.global.u32 	%r834, [%rd8+4];
	xor.b32  	%r997, %r997, %r834;
	ld.global.u32 	%r835, [%rd8+8];
	xor.b32  	%r996, %r996, %r835;
	ld.global.u32 	%r836, [%rd8+12];
	xor.b32  	%r995, %r995, %r836;
	ld.global.u32 	%r837, [%rd8+16];
	xor.b32  	%r994, %r994, %r837;
$L__BB2_83:
	and.b32  	%r839, %r829, 2;
	setp.eq.s32 	%p67, %r839, 0;
	@%p67 bra 	$L__BB2_85;
	ld.global.u32 	%r840, [%rd8+20];
	xor.b32  	%r998, %r998, %r840;
	ld.global.u32 	%r841, [%rd8+24];
	xor.b32  	%r997, %r997, %r841;
	ld.global.u32 	%r842, [%rd8+28];
	xor.b32  	%r996, %r996, %r842;
	ld.global.u32 	%r843, [%rd8+32];
	xor.b32  	%r995, %r995, %r843;
	ld.global.u32 	%r844, [%rd8+36];
	xor.b32  	%r994, %r994, %r844;
$L__BB2_85:
	and.b32  	%r846, %r829, 4;
	setp.eq.s32 	%p68, %r846, 0;
	@%p68 bra 	$L__BB2_87;
	ld.global.u32 	%r847, [%rd8+40];
	xor.b32  	%r998, %r998, %r847;
	ld.global.u32 	%r848, [%rd8+44];
	xor.b32  	%r997, %r997, %r848;
	ld.global.u32 	%r849, [%rd8+48];
	xor.b32  	%r996, %r996, %r849;
	ld.global.u32 	%r850, [%rd8+52];
	xor.b32  	%r995, %r995, %r850;
	ld.global.u32 	%r851, [%rd8+56];
	xor.b32  	%r994, %r994, %r851;
$L__BB2_87:
	and.b32  	%r853, %r829, 8;
	setp.eq.s32 	%p69, %r853, 0;
	@%p69 bra 	$L__BB2_89;
	ld.global.u32 	%r854, [%rd8+60];
	xor.b32  	%r998, %r998, %r854;
	ld.global.u32 	%r855, [%rd8+64];
	xor.b32  	%r997, %r997, %r855;
	ld.global.u32 	%r856, [%rd8+68];
	xor.b32  	%r996, %r996, %r856;
	ld.global.u32 	%r857, [%rd8+72];
	xor.b32  	%r995, %r995, %r857;
	ld.global.u32 	%r858, [%rd8+76];
	xor.b32  	%r994, %r994, %r858;
$L__BB2_89:
	and.b32  	%r860, %r829, 16;
	setp.eq.s32 	%p70, %r860, 0;
	@%p70 bra 	$L__BB2_91;
	ld.global.u32 	%r861, [%rd8+80];
	xor.b32  	%r998, %r998, %r861;
	ld.global.u32 	%r862, [%rd8+84];
	xor.b32  	%r997, %r997, %r862;
	ld.global.u32 	%r863, [%rd8+88];
	xor.b32  	%r996, %r996, %r863;
	ld.global.u32 	%r864, [%rd8+92];
	xor.b32  	%r995, %r995, %r864;
	ld.global.u32 	%r865, [%rd8+96];
	xor.b32  	%r994, %r994, %r865;
$L__BB2_91:
	and.b32  	%r867, %r829, 32;
	setp.eq.s32 	%p71, %r867, 0;
	@%p71 bra 	$L__BB2_93;
	ld.global.u32 	%r868, [%rd8+100];
	xor.b32  	%r998, %r998, %r868;
	ld.global.u32 	%r869, [%rd8+104];
	xor.b32  	%r997, %r997, %r869;
	ld.global.u32 	%r870, [%rd8+108];
	xor.b32  	%r996, %r996, %r870;
	ld.global.u32 	%r871, [%rd8+112];
	xor.b32  	%r995, %r995, %r871;
	ld.global.u32 	%r872, [%rd8+116];
	xor.b32  	%r994, %r994, %r872;
$L__BB2_93:
	and.b32  	%r874, %r829, 64;
	setp.eq.s32 	%p72, %r874, 0;
	@%p72 bra 	$L__BB2_95;
	ld.global.u32 	%r875, [%rd8+120];
	xor.b32  	%r998, %r998, %r875;
	ld.global.u32 	%r876, [%rd8+124];
	xor.b32  	%r997, %r997, %r876;
	ld.global.u32 	%r877, [%rd8+128];
	xor.b32  	%r996, %r996, %r877;
	ld.global.u32 	%r878, [%rd8+132];
	xor.b32  	%r995, %r995, %r878;
	ld.global.u32 	%r879, [%rd8+136];
	xor.b32  	%r994, %r994, %r879;
$L__BB2_95:
	and.b32  	%r881, %r829, 128;
	setp.eq.s32 	%p73, %r881, 0;
	@%p73 bra 	$L__BB2_97;
	ld.global.u32 	%r882, [%rd8+140];
	xor.b32  	%r998, %r998, %r882;
	ld.global.u32 	%r883, [%rd8+144];
	xor.b32  	%r997, %r997, %r883;
	ld.global.u32 	%r884, [%rd8+148];
	xor.b32  	%r996, %r996, %r884;
	ld.global.u32 	%r885, [%rd8+152];
	xor.b32  	%r995, %r995, %r885;
	ld.global.u32 	%r886, [%rd8+156];
	xor.b32  	%r994, %r994, %r886;
$L__BB2_97:
	and.b32  	%r888, %r829, 256;
	setp.eq.s32 	%p74, %r888, 0;
	@%p74 bra 	$L__BB2_99;
	ld.global.u32 	%r889, [%rd8+160];
	xor.b32  	%r998, %r998, %r889;
	ld.global.u32 	%r890, [%rd8+164];
	xor.b32  	%r997, %r997, %r890;
	ld.global.u32 	%r891, [%rd8+168];
	xor.b32  	%r996, %r996, %r891;
	ld.global.u32 	%r892, [%rd8+172];
	xor.b32  	%r995, %r995, %r892;
	ld.global.u32 	%r893, [%rd8+176];
	xor.b32  	%r994, %r994, %r893;
$L__BB2_99:
	and.b32  	%r895, %r829, 512;
	setp.eq.s32 	%p75, %r895, 0;
	@%p75 bra 	$L__BB2_101;
	ld.global.u32 	%r896, [%rd8+180];
	xor.b32  	%r998, %r998, %r896;
	ld.global.u32 	%r897, [%rd8+184];
	xor.b32  	%r997, %r997, %r897;
	ld.global.u32 	%r898, [%rd8+188];
	xor.b32  	%r996, %r996, %r898;
	ld.global.u32 	%r899, [%rd8+192];
	xor.b32  	%r995, %r995, %r899;
	ld.global.u32 	%r900, [%rd8+196];
	xor.b32  	%r994, %r994, %r900;
$L__BB2_101:
	and.b32  	%r902, %r829, 1024;
	setp.eq.s32 	%p76, %r902, 0;
	@%p76 bra 	$L__BB2_103;
	ld.global.u32 	%r903, [%rd8+200];
	xor.b32  	%r998, %r998, %r903;
	ld.global.u32 	%r904, [%rd8+204];
	xor.b32  	%r997, %r997, %r904;
	ld.global.u32 	%r905, [%rd8+208];
	xor.b32  	%r996, %r996, %r905;
	ld.global.u32 	%r906, [%rd8+212];
	xor.b32  	%r995, %r995, %r906;
	ld.global.u32 	%r907, [%rd8+216];
	xor.b32  	%r994, %r994, %r907;
$L__BB2_103:
	and.b32  	%r909, %r829, 2048;
	setp.eq.s32 	%p77, %r909, 0;
	@%p77 bra 	$L__BB2_105;
	ld.global.u32 	%r910, [%rd8+220];
	xor.b32  	%r998, %r998, %r910;
	ld.global.u32 	%r911, [%rd8+224];
	xor.b32  	%r997, %r997, %r911;
	ld.global.u32 	%r912, [%rd8+228];
	xor.b32  	%r996, %r996, %r912;
	ld.global.u32 	%r913, [%rd8+232];
	xor.b32  	%r995, %r995, %r913;
	ld.global.u32 	%r914, [%rd8+236];
	xor.b32  	%r994, %r994, %r914;
$L__BB2_105:
	and.b32  	%r916, %r829, 4096;
	setp.eq.s32 	%p78, %r916, 0;
	@%p78 bra 	$L__BB2_107;
	ld.global.u32 	%r917, [%rd8+240];
	xor.b32  	%r998, %r998, %r917;
	ld.global.u32 	%r918, [%rd8+244];
	xor.b32  	%r997, %r997, %r918;
	ld.global.u32 	%r919, [%rd8+248];
	xor.b32  	%r996, %r996, %r919;
	ld.global.u32 	%r920, [%rd8+252];
	xor.b32  	%r995, %r995, %r920;
	ld.global.u32 	%r921, [%rd8+256];
	xor.b32  	%r994, %r994, %r921;
$L__BB2_107:
	and.b32  	%r923, %r829, 8192;
	setp.eq.s32 	%p79, %r923, 0;
	@%p79 bra 	$L__BB2_109;
	ld.global.u32 	%r924, [%rd8+260];
	xor.b32  	%r998, %r998, %r924;
	ld.global.u32 	%r925, [%rd8+264];
	xor.b32  	%r997, %r997, %r925;
	ld.global.u32 	%r926, [%rd8+268];
	xor.b32  	%r996, %r996, %r926;
	ld.global.u32 	%r927, [%rd8+272];
	xor.b32  	%r995, %r995, %r927;
	ld.global.u32 	%r928, [%rd8+276];
	xor.b32  	%r994, %r994, %r928;
$L__BB2_109:
	and.b32  	%r930, %r829, 16384;
	setp.eq.s32 	%p80, %r930, 0;
	@%p80 bra 	$L__BB2_111;
	ld.global.u32 	%r931, [%rd8+280];
	xor.b32  	%r998, %r998, %r931;
	ld.global.u32 	%r932, [%rd8+284];
	xor.b32  	%r997, %r997, %r932;
	ld.global.u32 	%r933, [%rd8+288];
	xor.b32  	%r996, %r996, %r933;
	ld.global.u32 	%r934, [%rd8+292];
	xor.b32  	%r995, %r995, %r934;
	ld.global.u32 	%r935, [%rd8+296];
	xor.b32  	%r994, %r994, %r935;
$L__BB2_111:
	and.b32  	%r937, %r829, 32768;
	setp.eq.s32 	%p81, %r937, 0;
	@%p81 bra 	$L__BB2_113;
	ld.global.u32 	%r938, [%rd8+300];
	xor.b32  	%r998, %r998, %r938;
	ld.global.u32 	%r939, [%rd8+304];
	xor.b32  	%r997, %r997, %r939;
	ld.global.u32 	%r940, [%rd8+308];
	xor.b32  	%r996, %r996, %r940;
	ld.global.u32 	%r941, [%rd8+312];
	xor.b32  	%r995, %r995, %r941;
	ld.global.u32 	%r942, [%rd8+316];
	xor.b32  	%r994, %r994, %r942;
$L__BB2_113:
	add.s32 	%r1177, %r1177, 16;
	setp.ne.s32 	%p82, %r1177, 32;
	@%p82 bra 	$L__BB2_81;
	mad.lo.s32 	%r943, %r1171, -31, %r376;
	add.s32 	%r1171, %r943, 1;
	setp.ne.s32 	%p83, %r1171, 5;
	@%p83 bra 	$L__BB2_80;
	st.local.u32 	[%rd1+4], %r998;
	st.local.v2.u32 	[%rd1+8], {%r997, %r996};
	st.local.v2.u32 	[%rd1+16], {%r995, %r994};
$L__BB2_116:
	shr.u64 	%rd32, %rd3, 2;
	add.s32 	%r981, %r981, 1;
	setp.gt.u64 	%p84, %rd3, 3;
	@%p84 bra 	$L__BB2_4;
$L__BB2_117:
	setp.eq.f32 	%p85, %f1, 0f00000000;
	mov.b32 	%r944, 0;
	st.local.v2.u32 	[%rd1+24], {%r944, %r944};
	st.local.u32 	[%rd1+32], %r944;
	mov.b64 	%rd26, 0;
	st.local.u64 	[%rd1+40], %rd26;
	shr.u32 	%r945, %r998, 2;
	xor.b32  	%r946, %r945, %r998;
	st.local.u32 	[%rd1+4], %r997;
	st.local.v2.u32 	[%rd1+8], {%r996, %r995};
	shl.b32 	%r947, %r994, 4;
	shl.b32 	%r948, %r946, 1;
	xor.b32  	%r949, %r948, %r947;
	xor.b32  	%r950, %r949, %r946;
	xor.b32  	%r951, %r950, %r994;
	st.local.v2.u32 	[%rd1+16], {%r994, %r951};
	add.s32 	%r952, %r5, %r951;
	add.s32 	%r953, %r952, 362437;
	cvt.rn.f32.u32 	%f155, %r953;
	fma.rn.f32 	%f156, %f155, 0f2F800000, 0f2F000000;
	fma.rn.f32 	%f6, %f156, %f5, %f4;
	abs.f32 	%f7, %f6;
	setp.lt.f32 	%p86, %f7, 0f00800000;
	mul.f32 	%f157, %f7, 0f4B800000;
	selp.f32 	%f158, %f157, %f7, %p86;
	selp.f32 	%f159, 0fC1C00000, 0f00000000, %p86;
	mov.b32 	%r954, %f158;
	add.s32 	%r955, %r954, -1060439283;
	and.b32  	%r956, %r955, -8388608;
	sub.s32 	%r957, %r954, %r956;
	mov.b32 	%f160, %r957;
	cvt.rn.f32.s32 	%f161, %r956;
	fma.rn.f32 	%f162, %f161, 0f34000000, %f159;
	add.f32 	%f163, %f160, 0fBF800000;
	add.f32 	%f164, %f160, 0f3F800000;
	rcp.approx.ftz.f32 	%f165, %f164;
	add.f32 	%f166, %f163, %f163;
	mul.f32 	%f167, %f166, %f165;
	mul.f32 	%f168, %f167, %f167;
	sub.f32 	%f169, %f163, %f167;
	add.f32 	%f170, %f169, %f169;
	neg.f32 	%f171, %f167;
	fma.rn.f32 	%f172, %f171, %f163, %f170;
	mul.rn.f32 	%f173, %f165, %f172;
	fma.rn.f32 	%f174, %f168, 0f3A2C32E4, 0f3B52E7DB;
	fma.rn.f32 	%f175, %f174, %f168, 0f3C93BB73;
	fma.rn.f32 	%f176, %f175, %f168, 0f3DF6384F;
	mul.rn.f32 	%f177, %f176, %f168;
	fma.rn.f32 	%f178, %f167, 0f3FB8AA3B, %f162;
	sub.f32 	%f179, %f162, %f178;
	fma.rn.f32 	%f180, %f167, 0f3FB8AA3B, %f179;
	fma.rn.f32 	%f181, %f173, 0f3FB8AA3B, %f180;
	fma.rn.f32 	%f182, %f167, 0f32A55E34, %f181;
	mul.f32 	%f183, %f177, 0f40400000;
	fma.rn.f32 	%f184, %f183, %f173, %f182;
	fma.rn.f32 	%f185, %f177, %f167, %f184;
	add.rn.f32 	%f186, %f178, %f185;
	neg.f32 	%f187, %f178;
	add.rn.f32 	%f188, %f186, %f187;
	neg.f32 	%f189, %f188;
	add.rn.f32 	%f190, %f185, %f189;
	mul.rn.f32 	%f191, %f186, %f1;
	neg.f32 	%f192, %f191;
	fma.rn.f32 	%f193, %f186, %f1, %f192;
	fma.rn.f32 	%f194, %f190, %f1, %f193;
	cvt.rni.f32.f32 	%f195, %f191;
	sub.f32 	%f196, %f191, %f195;
	add.f32 	%f197, %f196, %f194;
	fma.rn.f32 	%f198, %f197, 0f391FCB8E, 0f3AAF85ED;
	fma.rn.f32 	%f199, %f198, %f197, 0f3C1D9856;
	fma.rn.f32 	%f200, %f199, %f197, 0f3D6357BB;
	fma.rn.f32 	%f201, %f200, %f197, 0f3E75FDEC;
	fma.rn.f32 	%f202, %f201, %f197, 0f3F317218;
	fma.rn.f32 	%f203, %f202, %f197, 0f3F800000;
	cvt.rzi.s32.f32 	%r958, %f195;
	setp.gt.f32 	%p87, %f195, 0f00000000;
	selp.b32 	%r959, 0, -2097152000, %p87;
	add.s32 	%r960, %r959, 2130706432;
	mov.b32 	%f204, %r960;
	mul.f32 	%f205, %f203, %f204;
	shl.b32 	%r961, %r958, 23;
	sub.s32 	%r962, %r961, %r959;
	mov.b32 	%f206, %r962;
	mul.f32 	%f207, %f205, %f206;
	abs.f32 	%f208, %f191;
	setp.gt.f32 	%p88, %f208, 0f43180000;
	setp.lt.f32 	%p89, %f191, 0f00000000;
	selp.f32 	%f209, 0f00000000, 0f7F800000, %p89;
	selp.f32 	%f8, %f209, %f207, %p88;
	setp.eq.f32 	%p90, %f6, 0f3F800000;
	or.pred  	%p91, %p85, %p90;
	mov.f32 	%f216, 0f3F800000;
	@%p91 bra 	$L__BB2_125;
	abs.f32 	%f210, %f1;
	setp.num.f32 	%p92, %f210, %f210;
	setp.num.f32 	%p93, %f7, %f7;
	and.pred  	%p94, %p93, %p92;
	@%p94 bra 	$L__BB2_120;
	add.rn.f32 	%f216, %f6, %f1;
	bra.uni 	$L__BB2_125;
$L__BB2_120:
	setp.neu.f32 	%p95, %f6, 0f00000000;
	setp.neu.f32 	%p96, %f7, 0f7F800000;
	and.pred  	%p97, %p95, %p96;
	@%p97 bra 	$L__BB2_122;
	setp.lt.f32 	%p104, %f1, 0f00000000;
	setp.neu.f32 	%p105, %f2, 0f3F800000;
	add.f32 	%f214, %f6, %f6;
	mov.b32 	%r963, %f214;
	xor.b32  	%r964, %r963, 2139095040;
	selp.b32 	%r965, %r964, %r963, %p104;
	and.b32  	%r966, %r965, 2147483647;
	selp.b32 	%r967, %r966, %r965, %p105;
	mov.b32 	%f216, %r967;
	bra.uni 	$L__BB2_125;
$L__BB2_122:
	setp.eq.f32 	%p98, %f210, 0f7F800000;
	setp.eq.f32 	%p99, %f6, 0fBF800000;
	and.pred  	%p100, %p99, %p98;
	@%p100 bra 	$L__BB2_125;
	setp.geu.f32 	%p101, %f6, 0f00000000;
	mov.f32 	%f216, %f8;
	@%p101 bra 	$L__BB2_125;
	setp.neu.f32 	%p102, %f1, %f3;
	setp.neu.f32 	%p103, %f2, 0f3F800000;
	neg.f32 	%f212, %f8;
	selp.f32 	%f213, %f8, %f212, %p103;
	selp.f32 	%f216, 0f7FFFFFFF, %f213, %p102;
$L__BB2_125:
	ld.param.u64 	%rd31, [generate_hyperedge_sizes_param_5];
	ld.param.u32 	%r974, [generate_hyperedge_sizes_param_3];
	ld.param.u32 	%r972, [generate_hyperedge_sizes_param_2];
	cvt.rmi.f32.f32 	%f215, %f216;
	cvt.rzi.u32.f32 	%r968, %f215;
	setp.lt.u32 	%p106, %r968, %r972;
	min.u32 	%r969, %r968, %r974;
	selp.b32 	%r970, %r972, %r969, %p106;
	cvta.to.global.u64 	%rd27, %rd31;
	mul.wide.s32 	%rd28, %r975, 4;
	add.s64 	%rd29, %rd27, %rd28;
	st.global.u32 	[%rd29], %r970;
	add.s32 	%r975, %r975, %r3;
	setp.lt.s32 	%p107, %r975, %r557;
	@%p107 bra 	$L__BB2_2;
$L__BB2_126:
	ret;

}
	// .globl	generate_node_weights
.visible .entry generate_node_weights(
	.param .u64 .ptr .align 1 generate_node_weights_param_0,
	.param .u32 generate_node_weights_param_1,
	.param .f32 generate_node_weights_param_2,
	.param .f32 generate_node_weights_param_3,
	.param .f32 generate_node_weights_param_4,
	.param .u64 .ptr .align 1 generate_node_weights_param_5
)
{
	.local .align 8 .b8 	__local_depot3[48];
	.reg .b64 	%SP;
	.reg .b64 	%SPL;
	.reg .pred 	%p<124>;
	.reg .b32 	%r<1265>;
	.reg .b32 	%f<231>;
	.reg .b64 	%rd<31>;

	mov.u64 	%SPL, __local_depot3;
	ld.param.u64 	%rd12, [generate_node_weights_param_0];
	ld.param.u32 	%r557, [generate_node_weights_param_1];
	ld.param.f32 	%f16, [generate_node_weights_param_2];
	ld.param.f32 	%f17, [generate_node_weights_param_3];
	ld.param.f32 	%f18, [generate_node_weights_param_4];
	ld.param.u64 	%rd13, [generate_node_weights_param_5];
	mov.u32 	%r558, %tid.x;
	mov.u32 	%r559, %ctaid.x;
	mov.u32 	%r1, %ntid.x;
	mad.lo.s32 	%r972, %r559, %r1, %r558;
	setp.ge.s32 	%p3, %r972, %r557;
	@%p3 bra 	$L__BB3_126;
	add.u64 	%rd1, %SPL, 0;
	cvta.to.global.u64 	%rd2, %rd12;
	mul.f32 	%f19, %f18, 0f3F000000;
	cvt.rzi.f32.f32 	%f20, %f19;
	add.f32 	%f21, %f20, %f20;
	sub.f32 	%f22, %f18, %f21;
	abs.f32 	%f23, %f22;
	setp.neu.f32 	%p4, %f23, 0f3F800000;
	abs.f32 	%f24, %f16;
	setp.lt.f32 	%p5, %f24, 0f00800000;
	mul.f32 	%f26, %f24, 0f4B800000;
	selp.f32 	%f27, %f26, %f24, %p5;
	selp.f32 	%f28, 0fC1C00000, 0f00000000, %p5;
	mov.b32 	%r560, %f27;
	add.s32 	%r561, %r560, -1060439283;
	and.b32  	%r562, %r561, -8388608;
	sub.s32 	%r563, %r560, %r562;
	mov.b32 	%f29, %r563;
	cvt.rn.f32.s32 	%f30, %r562;
	fma.rn.f32 	%f31, %f30, 0f34000000, %f28;
	add.f32 	%f32, %f29, 0fBF800000;
	add.f32 	%f33, %f29, 0f3F800000;
	rcp.approx.ftz.f32 	%f34, %f33;
	add.f32 	%f35, %f32, %f32;
	mul.f32 	%f36, %f35, %f34;
	mul.f32 	%f37, %f36, %f36;
	sub.f32 	%f38, %f32, %f36;
	add.f32 	%f39, %f38, %f38;
	neg.f32 	%f40, %f36;
	fma.rn.f32 	%f41, %f40, %f32, %f39;
	mul.rn.f32 	%f42, %f34, %f41;
	fma.rn.f32 	%f43, %f37, 0f3A2C32E4, 0f3B52E7DB;
	fma.rn.f32 	%f44, %f43, %f37, 0f3C93BB73;
	fma.rn.f32 	%f45, %f44, %f37, 0f3DF6384F;
	mul.rn.f32 	%f46, %f45, %f37;
	fma.rn.f32 	%f47, %f36, 0f3FB8AA3B, %f31;
	sub.f32 	%f48, %f31, %f47;
	fma.rn.f32 	%f49, %f36, 0f3FB8AA3B, %f48;
	fma.rn.f32 	%f50, %f42, 0f3FB8AA3B, %f49;
	fma.rn.f32 	%f51, %f36, 0f32A55E34, %f50;
	mul.f32 	%f52, %f46, 0f40400000;
	fma.rn.f32 	%f53, %f52, %f42, %f51;
	fma.rn.f32 	%f54, %f46, %f36, %f53;
	add.rn.f32 	%f55, %f47, %f54;
	neg.f32 	%f56, %f47;
	add.rn.f32 	%f57, %f55, %f56;
	neg.f32 	%f58, %f57;
	add.rn.f32 	%f59, %f54, %f58;
	mul.rn.f32 	%f60, %f55, %f18;
	neg.f32 	%f61, %f60;
	fma.rn.f32 	%f62, %f55, %f18, %f61;
	fma.rn.f32 	%f63, %f59, %f18, %f62;
	cvt.rni.f32.f32 	%f64, %f60;
	sub.f32 	%f65, %f60, %f64;
	add.f32 	%f66, %f65, %f63;
	fma.rn.f32 	%f67, %f66, 0f391FCB8E, 0f3AAF85ED;
	fma.rn.f32 	%f68, %f67, %f66, 0f3C1D9856;
	fma.rn.f32 	%f69, %f68, %f66, 0f3D6357BB;
	fma.rn.f32 	%f70, %f69, %f66, 0f3E75FDEC;
	fma.rn.f32 	%f71, %f70, %f66, 0f3F317218;
	fma.rn.f32 	%f72, %f71, %f66, 0f3F800000;
	cvt.rzi.s32.f32 	%r564, %f64;
	setp.gt.f32 	%p6, %f64, 0f00000000;
	selp.b32 	%r565, 0, -2097152000, %p6;
	add.s32 	%r566, %r565, 2130706432;
	mov.b32 	%f73, %r566;
	mul.f32 	%f74, %f72, %f73;
	shl.b32 	%r567, %r564, 23;
	sub.s32 	%r568, %r567, %r565;
	mov.b32 	%f75, %r568;
	mul.f32 	%f76, %f74, %f75;
	abs.f32 	%f77, %f60;
	setp.gt.f32 	%p7, %f77, 0f43180000;
	setp.lt.f32 	%p8, %f60, 0f00000000;
	selp.f32 	%f78, 0f00000000, 0f7F800000, %p8;
	selp.f32 	%f79, %f78, %f76, %p7;
	setp.eq.f32 	%p9, %f16, 0f3F800000;
	setp.eq.f32 	%p10, %f18, 0f00000000;
	or.pred  	%p11, %p9, %p10;
	setp.nan.f32 	%p12, %f24, %f24;
	abs.f32 	%f80, %f18;
	setp.nan.f32 	%p13, %f80, %f80;
	setp.eq.f32 	%p14, %f16, 0f00000000;
	setp.eq.f32 	%p15, %f24, 0f7F800000;
	or.pred  	%p16, %p14, %p15;
	setp.eq.f32 	%p17, %f16, 0fBF800000;
	setp.eq.f32 	%p18, %f80, 0f7F800000;
	and.pred  	%p19, %p17, %p18;
	setp.geu.f32 	%p20, %f16, 0f00000000;
	neg.f32 	%f82, %f79;
	selp.f32 	%f83, %f79, %f82, %p4;
	cvt.rmi.f32.f32 	%f84, %f18;
	setp.neu.f32 	%p21, %f18, %f84;
	selp.f32 	%f85, 0f7FFFFFFF, %f83, %p21;
	add.f32 	%f86, %f16, %f16;
	mov.b32 	%r569, %f86;
	setp.lt.f32 	%p22, %f18, 0f00000000;
	xor.b32  	%r570, %r569, 2139095040;
	selp.b32 	%r571, %r570, %r569, %p22;
	and.b32  	%r572, %r571, 2147483647;
	selp.b32 	%r573, %r572, %r571, %p4;
	mov.b32 	%f87, %r573;
	add.rn.f32 	%f88, %f16, %f18;
	abs.f32 	%f89, %f17;
	setp.lt.f32 	%p23, %f89, 0f00800000;
	mul.f32 	%f91, %f89, 0f4B800000;
	selp.f32 	%f92, %f91, %f89, %p23;
	selp.f32 	%f93, 0fC1C00000, 0f00000000, %p23;
	mov.b32 	%r574, %f92;
	add.s32 	%r575, %r574, -1060439283;
	and.b32  	%r576, %r575, -8388608;
	sub.s32 	%r577, %r574, %r576;
	mov.b32 	%f94, %r577;
	cvt.rn.f32.s32 	%f95, %r576;
	fma.rn.f32 	%f96, %f95, 0f34000000, %f93;
	add.f32 	%f97, %f94, 0fBF800000;
	add.f32 	%f98, %f94, 0f3F800000;
	rcp.approx.ftz.f32 	%f99, %f98;
	add.f32 	%f100, %f97, %f97;
	mul.f32 	%f101, %f100, %f99;
	mul.f32 	%f102, %f101, %f101;
	sub.f32 	%f103, %f97, %f101;
	add.f32 	%f104, %f103, %f103;
	neg.f32 	%f105, %f101;
	fma.rn.f32 	%f106, %f105, %f97, %f104;
	mul.rn.f32 	%f107, %f99, %f106;
	fma.rn.f32 	%f108, %f102, 0f3A2C32E4, 0f3B52E7DB;
	fma.rn.f32 	%f109, %f108, %f102, 0f3C93BB73;
	fma.rn.f32 	%f110, %f109, %f102, 0f3DF6384F;
	mul.rn.f32 	%f111, %f110, %f102;
	fma.rn.f32 	%f112, %f101, 0f3FB8AA3B, %f96;
	sub.f32 	%f113, %f96, %f112;
	fma.rn.f32 	%f114, %f101, 0f3FB8AA3B, %f113;
	fma.rn.f32 	%f115, %f107, 0f3FB8AA3B, %f114;
	fma.rn.f32 	%f116, %f101, 0f32A55E34, %f115;
	mul.f32 	%f117, %f111, 0f40400000;
	fma.rn.f32 	%f118, %f117, %f107, %f116;
	fma.rn.f32 	%f119, %f111, %f101, %f118;
	add.rn.f32 	%f120, %f112, %f119;
	neg.f32 	%f121, %f112;
	add.rn.f32 	%f122, %f120, %f121;
	neg.f32 	%f123, %f122;
	add.rn.f32 	%f124, %f119, %f123;
	mul.rn.f32 	%f125, %f120, %f18;
	neg.f32 	%f126, %f125;
	fma.rn.f32 	%f127, %f120, %f18, %f126;
	fma.rn.f32 	%f128, %f124, %f18, %f127;
	cvt.rni.f32.f32 	%f129, %f125;
	sub.f32 	%f130, %f125, %f129;
	add.f32 	%f131, %f130, %f128;
	fma.rn.f32 	%f132, %f131, 0f391FCB8E, 0f3AAF85ED;
	fma.rn.f32 	%f133, %f132, %f131, 0f3C1D9856;
	fma.rn.f32 	%f134, %f133, %f131, 0f3D6357BB;
	fma.rn.f32 	%f135, %f134, %f131, 0f3E75FDEC;
	fma.rn.f32 	%f136, %f135, %f131, 0f3F317218;
	fma.rn.f32 	%f137, %f136, %f131, 0f3F800000;
	cvt.rzi.s32.f32 	%r578, %f129;
	setp.gt.f32 	%p24, %f129, 0f00000000;
	selp.b32 	%r579, 0, -2097152000, %p24;
	add.s32 	%r580, %r579, 2130706432;
	mov.b32 	%f138, %r580;
	mul.f32 	%f139, %f137, %f138;
	shl.b32 	%r581, %r578, 23;
	sub.s32 	%r582, %r581, %r579;
	mov.b32 	%f140, %r582;
	mul.f32 	%f141, %f139, %f140;
	abs.f32 	%f142, %f125;
	setp.gt.f32 	%p25, %f142, 0f43180000;
	setp.lt.f32 	%p26, %f125, 0f00000000;
	selp.f32 	%f143, 0f00000000, 0f7F800000, %p26;
	selp.f32 	%f144, %f143, %f141, %p25;
	setp.eq.f32 	%p27, %f17, 0f3F800000;
	or.pred  	%p28, %p27, %p10;
	setp.nan.f32 	%p29, %f89, %f89;
	setp.eq.f32 	%p30, %f17, 0f00000000;
	setp.eq.f32 	%p31, %f89, 0f7F800000;
	or.pred  	%p32, %p30, %p31;
	setp.eq.f32 	%p33, %f17, 0fBF800000;
	and.pred  	%p34, %p33, %p18;
	setp.geu.f32 	%p35, %f17, 0f00000000;
	neg.f32 	%f145, %f144;
	selp.f32 	%f146, %f144, %f145, %p4;
	selp.f32 	%f147, 0f7FFFFFFF, %f146, %p21;
	add.f32 	%f148, %f17, %f17;
	mov.b32 	%r583, %f148;
	xor.b32  	%r584, %r583, 2139095040;
	selp.b32 	%r585, %r584, %r583, %p22;
	and.b32  	%r586, %r585, 2147483647;
	selp.b32 	%r587, %r586, %r585, %p4;
	mov.b32 	%f149, %r587;
	add.rn.f32 	%f150, %f17, %f18;
	rcp.rn.f32 	%f1, %f18;
	mul.f32 	%f151, %f1, 0f3F000000;
	cvt.rzi.f32.f32 	%f152, %f151;
	add.f32 	%f153, %f152, %f152;
	sub.f32 	%f154, %f1, %f153;
	abs.f32 	%f2, %f154;
	cvt.rmi.f32.f32 	%f3, %f1;
	mov.u32 	%r588, %nctaid.x;
	mul.lo.s32 	%r3, %r1, %r588;
	or.pred  	%p36, %p11, %p12;
	or.pred  	%p1, %p36, %p13;
	selp.f32 	%f4, 0f3F800000, %f88, %p11;
	selp.f32 	%f155, 0f3F800000, %f79, %p19;
	selp.f32 	%f156, %f87, %f155, %p16;
	selp.f32 	%f157, %f156, %f85, %p20;
	selp.f32 	%f158, %f156, %f157, %p19;
	selp.f32 	%f5, %f156, %f158, %p16;
	or.pred  	%p37, %p28, %p29;
	or.pred  	%p2, %p37, %p13;
	selp.f32 	%f6, 0f3F800000, %f150, %p28;
	selp.f32 	%f159, 0f3F800000, %f144, %p34;
	selp.f32 	%f160, %f149, %f159, %p32;
	selp.f32 	%f161, %f160, %f147, %p35;
	selp.f32 	%f162, %f160, %f161, %p34;
	selp.f32 	%f7, %f160, %f162, %p32;
	cvta.to.global.u64 	%rd3, %rd13;
	selp.f32 	%f166, %f4, %f5, %p1;
	selp.f32 	%f167, %f6, %f7, %p2;
	sub.f32 	%f168, %f167, %f166;
$L__BB3_2:
	ld.global.u64 	%rd15, [%rd2+8];
	cvt.s64.s32 	%rd30, %r972;
	cvt.u32.u64 	%r589, %rd15;
	xor.b32  	%r590, %r589, -1429050551;
	mul.lo.s32 	%r591, %r590, 1099087573;
	{ .reg .b32 tmp; mov.b64 {tmp, %r592}, %rd15; }
	xor.b32  	%r593, %r592, -136515619;
	mul.lo.s32 	%r594, %r593, -1703105765;
	add.s32 	%r595, %r591, %r594;
	add.s32 	%r5, %r595, 6615241;
	add.s32 	%r995, %r591, 123456789;
	st.local.u32 	[%rd1+4], %r995;
	xor.b32  	%r994, %r591, 362436069;
	add.s32 	%r993, %r594, 521288629;
	st.local.v2.u32 	[%rd1+8], {%r994, %r993};
	xor.b32  	%r992, %r594, 88675123;
	add.s32 	%r991, %r591, 5783321;
	st.local.v2.u32 	[%rd1+16], {%r992, %r991};
	setp.eq.s32 	%p38, %r972, 0;
	@%p38 bra 	$L__BB3_117;
	mov.b32 	%r978, 0;
$L__BB3_4:
	mov.u64 	%rd5, %rd30;
	and.b64  	%rd6, %rd5, 3;
	setp.eq.s64 	%p39, %rd6, 0;
	@%p39 bra 	$L__BB3_116;
	mul.wide.u32 	%rd16, %r978, 3200;
	mov.u64 	%rd17, precalc_xorwow_matrix;
	add.s64 	%rd7, %rd17, %rd16;
	mov.b32 	%r991, 0;
	mov.u32 	%r992, %r991;
	mov.u32 	%r993, %r991;
	mov.u32 	%r994, %r991;
	mov.u32 	%r995, %r991;
	mov.u32 	%r984, %r991;
$L__BB3_6:
	mul.wide.u32 	%rd18, %r984, 4;
	add.s64 	%rd19, %rd1, %rd18;
	ld.local.u32 	%r23, [%rd19+4];
	shl.b32 	%r24, %r984, 5;
	mov.b32 	%r990, 0;
$L__BB3_7:
	.pragma "nounroll";
	shr.u32 	%r599, %r23, %r990;
	and.b32  	%r600, %r599, 1;
	setp.eq.b32 	%p40, %r600, 1;
	not.pred 	%p41, %p40;
	add.s32 	%r601, %r24, %r990;
	mul.lo.s32 	%r602, %r601, 5;
	mul.wide.u32 	%rd20, %r602, 4;
	add.s64 	%rd8, %rd7, %rd20;
	@%p41 bra 	$L__BB3_9;
	ld.global.u32 	%r603, [%rd8];
	xor.b32  	%r995, %r995, %r603;
	ld.global.u32 	%r604, [%rd8+4];
	xor.b32  	%r994, %r994, %r604;
	ld.global.u32 	%r605, [%rd8+8];
	xor.b32  	%r993, %r993, %r605;
	ld.global.u32 	%r606, [%rd8+12];
	xor.b32  	%r992, %r992, %r606;
	ld.global.u32 	%r607, [%rd8+16];
	xor.b32  	%r991, %r991, %r607;
$L__BB3_9:
	and.b32  	%r609, %r599, 2;
	setp.eq.s32 	%p42, %r609, 0;
	@%p42 bra 	$L__BB3_11;
	ld.global.u32 	%r610, [%rd8+20];
	xor.b32  	%r995, %r995, %r610;
	ld.global.u32 	%r611, [%rd8+24];
	xor.b32  	%r994, %r994, %r611;
	ld.global.u32 	%r612, [%rd8+28];
	xor.b32  	%r993, %r993, %r612;
	ld.global.u32 	%r613, [%rd8+32];
	xor.b32  	%r992, %r992, %r613;
	ld.global.u32 	%r614, [%rd8+36];
	xor.b32  	%r991, %r991, %r614;
$L__BB3_11:
	and.b32  	%r616, %r599, 4;
	setp.eq.s32 	%p43, %r616, 0;
	@%p43 bra 	$L__BB3_13;
	ld.global.u32 	%r617, [%rd8+40];
	xor.b32  	%r995, %r995, %r617;
	ld.global.u32 	%r618, [%rd8+44];
	xor.b32  	%r994, %r994, %r618;
	ld.global.u32 	%r619, [%rd8+48];
	xor.b32  	%r993, %r993, %r619;
	ld.global.u32 	%r620, [%rd8+52];
	xor.b32  	%r992, %r992, %r620;
	ld.global.u32 	%r621, [%rd8+56];
	xor.b32  	%r991, %r991, %r621;
$L__BB3_13:
	and.b32  	%r623, %r599, 8;
	setp.eq.s32 	%p44, %r623, 0;
	@%p44 bra 	$L__BB3_15;
	ld.global.u32 	%r624, [%rd8+60];
	xor.b32  	%r995, %r995, %r624;
	ld.global.u32 	%r625, [%rd8+64];
	xor.b32  	%r994, %r994, %r625;
	ld.global.u32 	%r626, [%rd8+68];
	xor.b32  	%r993, %r993, %r626;
	ld.global.u32 	%r627, [%rd8+72];
	xor.b32  	%r992, %r992, %r627;
	ld.global.u32 	%r628, [%rd8+76];
	xor.b32  	%r991, %r991, %r628;
$L__BB3_15:
	and.b32  	%r630, %r599, 16;
	setp.eq.s32 	%p45, %r630, 0;
	@%p45 bra 	$L__BB3_17;
	ld.global.u32 	%r631, [%rd8+80];
	xor.b32  	%r995, %r995, %r631;
	ld.global.u32 	%r632, [%rd8+84];
	xor.b32  	%r994, %r994, %r632;
	ld.global.u32 	%r633, [%rd8+88];
	xor.b32  	%r993, %r993, %r633;
	ld.global.u32 	%r634, [%rd8+92];
	xor.b32  	%r992, %r992, %r634;
	ld.global.u32 	%r635, [%rd8+96];
	xor.b32  	%r991, %r991, %r635;
$L__BB3_17:
	and.b32  	%r637, %r599, 32;
	setp.eq.s32 	%p46, %r637, 0;
	@%p46 bra 	$L__BB3_19;
	ld.global.u32 	%r638, [%rd8+100];
	xor.b32  	%r995, %r995, %r638;
	ld.global.u32 	%r639, [%rd8+104];
	xor.b32  	%r994, %r994, %r639;
	ld.global.u32 	%r640, [%rd8+108];
	xor.b32  	%r993, %r993, %r640;
	ld.global.u32 	%r641, [%rd8+112];
	xor.b32  	%r992, %r992, %r641;
	ld.global.u32 	%r642, [%rd8+116];
	xor.b32  	%r991, %r991, %r642;
$L__BB3_19:
	and.b32  	%r644, %r599, 64;
	setp.eq.s32 	%p47, %r644, 0;
	@%p47 bra 	$L__BB3_21;
	ld.global.u32 	%r645, [%rd8+120];
	xor.b32  	%r995, %r995, %r645;
	ld.global.u32 	%r646, [%rd8+124];
	xor.b32  	%r994, %r994, %r646;
	ld.global.u32 	%r647, [%rd8+128];
	xor.b32  	%r993, %r993, %r647;
	ld.global.u32 	%r648, [%rd8+132];
	xor.b32  	%r992, %r992, %r648;
	ld.global.u32 	%r649, [%rd8+136];
	xor.b32  	%r991, %r991, %r649;
$L__BB3_21:
	and.b32  	%r651, %r599, 128;
	setp.eq.s32 	%p48, %r651, 0;
	@%p48 bra 	$L__BB3_23;
	ld.global.u32 	%r652, [%rd8+140];
	xor.b32  	%r995, %r995, %r652;
	ld.global.u32 	%r653, [%rd8+144];
	xor.b32  	%r994, %r994, %r653;
	ld.global.u32 	%r654, [%rd8+148];
	xor.b32  	%r993, %r993, %r654;
	ld.global.u32 	%r655, [%rd8+152];
	xor.b32  	%r992, %r992, %r655;
	ld.global.u32 	%r656, [%rd8+156];
	xor.b32  	%r991, %r991, %r656;
$L__BB3_23:
	and.b32  	%r658, %r599, 256;
	setp.eq.s32 	%p49, %r658, 0;
	@%p49 bra 	$L__BB3_25;
	ld.global.u32 	%r659, [%rd8+160];
	xor.b32  	%r995, %r995, %r659;
	ld.global.u32 	%r660, [%rd8+164];
	xor.b32  	%r994, %r994, %r660;
	ld.global.u32 	%r661, [%rd8+168];
	xor.b32  	%r993, %r993, %r661;
	ld.global.u32 	%r662, [%rd8+172];
	xor.b32  	%r992, %r992, %r662;
	ld.global.u32 	%r663, [%rd8+176];
	xor.b32  	%r991, %r991, %r663;
$L__BB3_25:
	and.b32  	%r665, %r599, 512;
	setp.eq.s32 	%p50, %r665, 0;
	@%p50 bra 	$L__BB3_27;
	ld.global.u32 	%r666, [%rd8+180];
	xor.b32  	%r995, %r995, %r666;
	ld.global.u32 	%r667, [%rd8+184];
	xor.b32  	%r994, %r994, %r667;
	ld.global.u32 	%r668, [%rd8+188];
	xor.b32  	%r993, %r993, %r668;
	ld.global.u32 	%r669, [%rd8+192];
	xor.b32  	%r992, %r992, %r669;
	ld.global.u32 	%r670, [%rd8+196];
	xor.b32  	%r991, %r991, %r670;
$L__BB3_27:
	and.b32  	%r672, %r599, 1024;
	setp.eq.s32 	%p51, %r672, 0;
	@%p51 bra 	$L__BB3_29;
	ld.global.u32 	%r673, [%rd8+200];
	xor.b32  	%r995, %r995, %r673;
	ld.global.u32 	%r674, [%rd8+204];
	xor.b32  	%r994, %r994, %r674;
	ld.global.u32 	%r675, [%rd8+208];
	xor.b32  	%r993, %r993, %r675;
	ld.global.u32 	%r676, [%rd8+212];
	xor.b32  	%r992, %r992, %r676;
	ld.global.u32 	%r677, [%rd8+216];
	xor.b32  	%r991, %r991, %r677;
$L__BB3_29:
	and.b32  	%r679, %r599, 2048;
	setp.eq.s32 	%p52, %r679, 0;
	@%p52 bra 	$L__BB3_31;
	ld.global.u32 	%r680, [%rd8+220];
	xor.b32  	%r995, %r995, %r680;
	ld.global.u32 	%r681, [%rd8+224];
	xor.b32  	%r994, %r994, %r681;
	ld.global.u32 	%r682, [%rd8+228];
	xor.b32  	%r993, %r993, %r682;
	ld.global.u32 	%r683, [%rd8+232];
	xor.b32  	%r992, %r992, %r683;
	ld.global.u32 	%r684, [%rd8+236];
	xor.b32  	%r991, %r991, %r684;
$L__BB3_31:
	and.b32  	%r686, %r599, 4096;
	setp.eq.s32 	%p53, %r686, 0;
	@%p53 bra 	$L__BB3_33;
	ld.global.u32 	%r687, [%rd8+240];
	xor.b32  	%r995, %r995, %r687;
	ld.global.u32 	%r688, [%rd8+244];
	xor.b32  	%r994, %r994, %r688;
	ld.global.u32 	%r689, [%rd8+248];
	xor.b32  	%r993, %r993, %r689;
	ld.global.u32 	%r690, [%rd8+252];
	xor.b32  	%r992, %r992, %r690;
	ld.global.u32 	%r691, [%rd8+256];
	xor.b32  	%r991, %r991, %r691;
$L__BB3_33:
	and.b32  	%r693, %r599, 8192;
	setp.eq.s32 	%p54, %r693, 0;
	@%p54 bra 	$L__BB3_35;
	ld.global.u32 	%r694, [%rd8+260];
	xor.b32  	%r995, %r995, %r694;
	ld.global.u32 	%r695, [%rd8+264];
	xor.b32  	%r994, %r994, %r695;
	ld.global.u32 	%r696, [%rd8+268];
	xor.b32  	%r993, %r993, %r696;
	ld.global.u32 	%r697, [%rd8+272];
	xor.b32  	%r992, %r992, %r697;
	ld.global.u32 	%r698, [%rd8+276];
	xor.b32  	%r991, %r991, %r698;
$L__BB3_35:
	and.b32  	%r700, %r599, 16384;
	setp.eq.s32 	%p55, %r700, 0;
	@%p55 bra 	$L__BB3_37;
	ld.global.u32 	%r701, [%rd8+280];
	xor.b32  	%r995, %r995, %r701;
	ld.global.u32 	%r702, [%rd8+284];
	xor.b32  	%r994, %r994, %r702;
	ld.global.u32 	%r703, [%rd8+288];
	xor.b32  	%r993, %r993, %r703;
	ld.global.u32 	%r704, [%rd8+292];
	xor.b32  	%r992, %r992, %r704;
	ld.global.u32 	%r705, [%rd8+296];
	xor.b32  	%r991, %r991, %r705;
$L__BB3_37:
	and.b32  	%r707, %r599, 32768;
	setp.eq.s32 	%p56, %r707, 0;
	@%p56 bra 	$L__BB3_39;
	ld.global.u32 	%r708, [%rd8+300];
	xor.b32  	%r995, %r995, %r708;
	ld.global.u32 	%r709, [%rd8+304];
	xor.b32  	%r994, %r994, %r709;
	ld.global.u32 	%r710, [%rd8+308];
	xor.b32  	%r993, %r993, %r710;
	ld.global.u32 	%r711, [%rd8+312];
	xor.b32  	%r992, %r992, %r711;
	ld.global.u32 	%r712, [%rd8+316];
	xor.b32  	%r991, %r991, %r712;
$L__BB3_39:
	add.s32 	%r990, %r990, 16;
	setp.ne.s32 	%p57, %r990, 32;
	@%p57 bra 	$L__BB3_7;
	mad.lo.s32 	%r713, %r984, -31, %r24;
	add.s32 	%r984, %r713, 1;
	setp.ne.s32 	%p58, %r984, 5;
	@%p58 bra 	$L__BB3_6;
	st.local.u32 	[%rd1+4], %r995;
	st.local.v2.u32 	[%rd1+8], {%r994, %r993};
	st.local.v2.u32 	[%rd1+16], {%r992, %r991};
	setp.eq.s64 	%p59, %rd6, 1;
	@%p59 bra 	$L__BB3_116;
	mov.b32 	%r991, 0;
	mov.u32 	%r992, %r991;
	mov.u32 	%r993, %r991;
	mov.u32 	%r994, %r991;
	mov.u32 	%r995, %r991;
	mov.u32 	%r1076, %r991;
$L__BB3_43:
	mul.wide.u32 	%rd21, %r1076, 4;
	add.s64 	%rd22, %rd1, %rd21;
	ld.local.u32 	%r199, [%rd22+4];
	shl.b32 	%r200, %r1076, 5;
	mov.b32 	%r1082, 0;
$L__BB3_44:
	.pragma "nounroll";
	shr.u32 	%r716, %r199, %r1082;
	and.b32  	%r717, %r716, 1;
	setp.eq.b32 	%p60, %r717, 1;
	not.pred 	%p61, %p60;
	add.s32 	%r718, %r200, %r1082;
	mul.lo.s32 	%r719, %r718, 5;
	mul.wide.u32 	%rd23, %r719, 4;
	add.s64 	%rd9, %rd7, %rd23;
	@%p61 bra 	$L__BB3_46;
	ld.global.u32 	%r720, [%rd9];
	xor.b32  	%r995, %r995, %r720;
	ld.global.u32 	%r721, [%rd9+4];
	xor.b32  	%r994, %r994, %r721;
	ld.global.u32 	%r722, [%rd9+8];
	xor.b32  	%r993, %r993, %r722;
	ld.global.u32 	%r723, [%rd9+12];
	xor.b32  	%r992, %r992, %r723;
	ld.global.u32 	%r724, [%rd9+16];
	xor.b32  	%r991, %r991, %r724;
$L__BB3_46:
	and.b32  	%r726, %r716, 2;
	setp.eq.s32 	%p62, %r726, 0;
	@%p62 bra 	$L__BB3_48;
	ld.global.u32 	%r727, [%rd9+20];
	xor.b32  	%r995, %r995, %r727;
	ld.global.u32 	%r728, [%rd9+24];
	xor.b32  	%r994, %r994, %r728;
	ld.global.u32 	%r729, [%rd9+28];
	xor.b32  	%r993, %r993, %r729;
	ld.global.u32 	%r730, [%rd9+32];
	xor.b32  	%r992, %r992, %r730;
	ld.global.u32 	%r731, [%rd9+36];
	xor.b32  	%r991, %r991, %r731;
$L__BB3_48:
	and.b32  	%r733, %r716, 4;
	setp.eq.s32 	%p63, %r733, 0;
	@%p63 bra 	$L__BB3_50;
	ld.global.u32 	%r734, [%rd9+40];
	xor.b32  	%r995, %r995, %r734;
	ld.global.u32 	%r735, [%rd9+44];
	xor.b32  	%r994, %r994, %r735;
	ld.global.u32 	%r736, [%rd9+48];
	xor.b32  	%r993, %r993, %r736;
	ld.global.u32 	%r737, [%rd9+52];
	xor.b32  	%r992, %r992, %r737;
	ld.global.u32 	%r738, [%rd9+56];
	xor.b32  	%r991, %r991, %r738;
$L__BB3_50:
	and.b32  	%r740, %r716, 8;
	setp.eq.s32 	%p64, %r740, 0;
	@%p64 bra 	$L__BB3_52;
	ld.global.u32 	%r741, [%rd9+60];
	xor.b32  	%r995, %r995, %r741;
	ld.global.u32 	%r742, [%rd9+64];
	xor.b32  	%r994, %r994, %r742;
	ld.global.u32 	%r743, [%rd9+68];
	xor.b32  	%r993, %r993, %r743;
	ld.global.u32 	%r744, [%rd9+72];
	xor.b32  	%r992, %r992, %r744;
	ld.global.u32 	%r745, [%rd9+76];
	xor.b32  	%r991, %r991, %r745;
$L__BB3_52:
	and.b32  	%r747, %r716, 16;
	setp.eq.s32 	%p65, %r747, 0;
	@%p65 bra 	$L__BB3_54;
	ld.global.u32 	%r748, [%rd9+80];
	xor.b32  	%r995, %r995, %r748;
	ld.global.u32 	%r749, [%rd9+84];
	xor.b32  	%r994, %r994, %r749;
	ld.global.u32 	%r750, [%rd9+88];
	xor.b32  	%r993, %r993, %r750;
	ld.global.u32 	%r751, [%rd9+92];
	xor.b32  	%r992, %r992, %r751;
	ld.global.u32 	%r752, [%rd9+96];
	xor.b32  	%r991, %r991, %r752;
$L__BB3_54:
	and.b32  	%r754, %r716, 32;
	setp.eq.s32 	%p66, %r754, 0;
	@%p66 bra 	$L__BB3_56;
	ld.global.u32 	%r755, [%rd9+100];
	xor.b32  	%r995, %r995, %r755;
	ld.global.u32 	%r756, [%rd9+104];
	xor.b32  	%r994, %r994, %r756;
	ld.global.u32 	%r757, [%rd9+108];
	xor.b32  	%r993, %r993, %r757;
	ld.global.u32 	%r758, [%rd9+112];
	xor.b32  	%r992, %r992, %r758;
	ld.global.u32 	%r759, [%rd9+116];
	xor.b32  	%r991, %r991, %r759;
$L__BB3_56:
	and.b32  	%r761, %r716, 64;
	setp.eq.s32 	%p67, %r761, 0;
	@%p67 bra 	$L__BB3_58;
	ld.global.u32 	%r762, [%rd9+120];
	xor.b32  	%r995, %r995, %r762;
	ld.global.u32 	%r763, [%rd9+124];
	xor.b32  	%r994, %r994, %r763;
	ld.global.u32 	%r764, [%rd9+128];
	xor.b32  	%r993, %r993, %r764;
	ld.global.u32 	%r765, [%rd9+132];
	xor.b32  	%r992, %r992, %r765;
	ld.global.u32 	%r766, [%rd9+136];
	xor.b32  	%r991, %r991, %r766;
$L__BB3_58:
	and.b32  	%r768, %r716, 128;
	setp.eq.s32 	%p68, %r768, 0;
	@%p68 bra 	$L__BB3_60;
	ld.global.u32 	%r769, [%rd9+140];
	xor.b32  	%r995, %r995, %r769;
	ld.global.u32 	%r770, [%rd9+144];
	xor.b32  	%r994, %r994, %r770;
	ld.global.u32 	%r771, [%rd9+148];
	xor.b32  	%r993, %r993, %r771;
	ld.global.u32 	%r772, [%rd9+152];
	xor.b32  	%r992, %r992, %r772;
	ld.global.u32 	%r773, [%rd9+156];
	xor.b32  	%r991, %r991, %r773;
$L__BB3_60:
	and.b32  	%r775, %r716, 256;
	setp.eq.s32 	%p69, %r775, 0;
	@%p69 bra 	$L__BB3_62;
	ld.global.u32 	%r776, [%rd9+160];
	xor.b32  	%r995, %r995, %r776;
	ld.global.u32 	%r777, [%rd9+164];
	xor.b32  	%r994, %r994, %r777;
	ld.global.u32 	%r778, [%rd9+168];
	xor.b32  	%r993, %r993, %r778;
	ld.global.u32 	%r779, [%rd9+172];
	xor.b32  	%r992, %r992, %r779;
	ld.global.u32 	%r780, [%rd9+176];
	xor.b32  	%r991, %r991, %r780;
$L__BB3_62:
	and.b32  	%r782, %r716, 512;
	setp.eq.s32 	%p70, %r782, 0;
	@%p70 bra 	$L__BB3_64;
	ld.global.u32 	%r783, [%rd9+180];
	xor.b32  	%r995, %r995, %r783;
	ld.global.u32 	%r784, [%rd9+184];
	xor.b32  	%r994, %r994, %r784;
	ld.global.u32 	%r785, [%rd9+188];
	xor.b32  	%r993, %r993, %r785;
	ld.global.u32 	%r786, [%rd9+192];
	xor.b32  	%r992, %r992, %r786;
	ld.global.u32 	%r787, [%rd9+196];
	xor.b32  	%r991, %r991, %r787;
$L__BB3_64:
	and.b32  	%r789, %r716, 1024;
	setp.eq.s32 	%p71, %r789, 0;
	@%p71 bra 	$L__BB3_66;
	ld.global.u32 	%r790, [%rd9+200];
	xor.b32  	%r995, %r995, %r790;
	ld.global.u32 	%r791, [%rd9+204];
	xor.b32  	%r994, %r994, %r791;
	ld.global.u32 	%r792, [%rd9+208];
	xor.b32  	%r993, %r993, %r792;
	ld.global.u32 	%r793, [%rd9+212];
	xor.b32  	%r992, %r992, %r793;
	ld.global.u32 	%r794, [%rd9+216];
	xor.b32  	%r991, %r991, %r794;
$L__BB3_66:
	and.b32  	%r796, %r716, 2048;
	setp.eq.s32 	%p72, %r796, 0;
	@%p72 bra 	$L__BB3_68;
	ld.global.u32 	%r797, [%rd9+220];
	xor.b32  	%r995, %r995, %r797;
	ld.global.u32 	%r798, [%rd9+224];
	xor.b32  	%r994, %r994, %r798;
	ld.global.u32 	%r799, [%rd9+228];
	xor.b32  	%r993, %r993, %r799;
	ld.global.u32 	%r800, [%rd9+232];
	xor.b32  	%r992, %r992, %r800;
	ld.global.u32 	%r801, [%rd9+236];
	xor.b32  	%r991, %r991, %r801;
$L__BB3_68:
	and.b32  	%r803, %r716, 4096;
	setp.eq.s32 	%p73, %r803, 0;
	@%p73 bra 	$L__BB3_70;
	ld.global.u32 	%r804, [%rd9+240];
	xor.b32  	%r995, %r995, %r804;
	ld.global.u32 	%r805, [%rd9+244];
	xor.b32  	%r994, %r994, %r805;
	ld.global.u32 	%r806, [%rd9+248];
	xor.b32  	%r993, %r993, %r806;
	ld.global.u32 	%r807, [%rd9+252];
	xor.b32  	%r992, %r992, %r807;
	ld.global.u32 	%r808, [%rd9+256];
	xor.b32  	%r991, %r991, %r808;
$L__BB3_70:
	and.b32  	%r810, %r716, 8192;
	setp.eq.s32 	%p74, %r810, 0;
	@%p74 bra 	$L__BB3_72;
	ld.global.u32 	%r811, [%rd9+260];
	xor.b32  	%r995, %r995, %r811;
	ld.global.u32 	%r812, [%rd9+264];
	xor.b32  	%r994, %r994, %r812;
	ld.global.u32 	%r813, [%rd9+268];
	xor.b32  	%r993, %r993, %r813;
	ld.global.u32 	%r814, [%rd9+272];
	xor.b32  	%r992, %r992, %r814;
	ld.global.u32 	%r815, [%rd9+276];
	xor.b32  	%r991, %r991, %r815;
$L__BB3_72:
	and.b32  	%r817, %r716, 16384;
	setp.eq.s32 	%p75, %r817, 0;
	@%p75 bra 	$L__BB3_74;
	ld.global.u32 	%r818, [%rd9+280];
	xor.b32  	%r995, %r995, %r818;
	ld.global.u32 	%r819, [%rd9+284];
	xor.b32  	%r994, %r994, %r819;
	ld.global.u32 	%r820, [%rd9+288];
	xor.b32  	%r993, %r993, %r820;
	ld.global.u32 	%r821, [%rd9+292];
	xor.b32  	%r992, %r992, %r821;
	ld.global.u32 	%r822, [%rd9+296];
	xor.b32  	%r991, %r991, %r822;
$L__BB3_74:
	and.b32  	%r824, %r716, 32768;
	setp.eq.s32 	%p76, %r824, 0;
	@%p76 bra 	$L__BB3_76;
	ld.global.u32 	%r825, [%rd9+300];
	xor.b32  	%r995, %r995, %r825;
	ld.global.u32 	%r826, [%rd9+304];
	xor.b32  	%r994, %r994, %r826;
	ld.global.u32 	%r827, [%rd9+308];
	xor.b32  	%r993, %r993, %r827;
	ld.global.u32 	%r828, [%rd9+312];
	xor.b32  	%r992, %r992, %r828;
	ld.global.u32 	%r829, [%rd9+316];
	xor.b32  	%r991, %r991, %r829;
$L__BB3_76:
	add.s32 	%r1082, %r1082, 16;
	setp.ne.s32 	%p77, %r1082, 32;
	@%p77 bra 	$L__BB3_44;
	mad.lo.s32 	%r830, %r1076, -31, %r200;
	add.s32 	%r1076, %r830, 1;
	setp.ne.s32 	%p78, %r1076, 5;
	@%p78 bra 	$L__BB3_43;
	st.local.u32 	[%rd1+4], %r995;
	st.local.v2.u32 	[%rd1+8], {%r994, %r993};
	st.local.v2.u32 	[%rd1+16], {%r992, %r991};
	setp.ne.s64 	%p79, %rd6, 3;
	@%p79 bra 	$L__BB3_116;
	mov.b32 	%r991, 0;
	mov.u32 	%r992, %r991;
	mov.u32 	%r993, %r991;
	mov.u32 	%r994, %r991;
	mov.u32 	%r995, %r991;
	mov.u32 	%r1168, %r991;
$L__BB3_80:
	mul.wide.u32 	%rd24, %r1168, 4;
	add.s64 	%rd25, %rd1, %rd24;
	ld.local.u32 	%r375, [%rd25+4];
	shl.b32 	%r376, %r1168, 5;
	mov.b32 	%r1174, 0;
$L__BB3_81:
	.pragma "nounroll";
	shr.u32 	%r833, %r375, %r1174;
	and.b32  	%r834, %r833, 1;
	setp.eq.b32 	%p80, %r834, 1;
	not.pred 	%p81, %p80;
	add.s32 	%r835, %r376, %r1174;
	mul.lo.s32 	%r836, %r835, 5;
	mul.wide.u32 	%rd26, %r836, 4;
	add.s64 	%rd10, %rd7, %rd26;
	@%p81 bra 	$L__BB3_83;
	ld.global.u32 	%r837, [%rd10];
	xor.b32  	%r995, %r995, %r837;
	ld.global.u32 	%r838, [%rd10+4];
	xor.b32  	%r994, %r994, %r838;
	ld.global.u32 	%r839, [%rd10+8];
	xor.b32  	%r993, %r993, %r839;
	ld.global.u32 	%r840, [%rd10+12];
	xor.b32  	%r992, %r992, %r840;
	ld.global.u32 	%r841, [%rd10+16];
	xor.b32  	%r991, %r991, %r841;
$L__BB3_83:
	and.b32  	%r843, %r833, 2;
	setp.eq.s32 	%p82, %r843, 0;
	@%p82 bra 	$L__BB3_85;
	ld.global.u32 	%r844, [%rd10+20];
	xor.b32  	%r995, %r995, %r844;
	ld.global.u32 	%r845, [%rd10+24];
	xor.b32  	%r994, %r994, %r845;
	ld.global.u32 	%r846, [%rd10+28];
	xor.b32  	%r993, %r993, %r846;
	ld.global.u32 	%r847, [%rd10+32];
	xor.b32  	%r992, %r992, %r847;
	ld.global.u32 	%r848, [%rd10+36];
	xor.b32  	%r991, %r991, %r848;
$L__BB3_85:
	and.b32  	%r850, %r833, 4;
	setp.eq.s32 	%p83, %r850, 0;
	@%p83 bra 	$L__BB3_87;
	ld.global.u32 	%r851, [%rd10+40];
	xor.b32  	%r995, %r995, %r851;
	ld.global.u32 	%r852, [%rd10+44];
	xor.b32  	%r994, %r994, %r852;
	ld.global.u32 	%r853, [%rd10+48];
	xor.b32  	%r993, %r993, %r853;
	ld.global.u32 	%r854, [%rd10+52];
	xor.b32  	%r992, %r992, %r854;
	ld.global.u32 	%r855, [%rd10+56];
	xor.b32  	%r991, %r991, %r855;
$L__BB3_87:
	and.b32  	%r857, %r833, 8;
	setp.eq.s32 	%p84, %r857, 0;
	@%p84 bra 	$L__BB3_89;
	ld.global.u32 	%r858, [%rd10+60];
	xor.b32  	%r995, %r995, %r858;
	ld.global.u32 	%r859, [%rd10+64];
	xor.b32  	%r994, %r994, %r859;
	ld.global.u32 	%r860, [%rd10+68];
	xor.b32  	%r993, %r993, %r860;
	ld.global.u32 	%r861, [%rd10+72];
	xor.b32  	%r992, %r992, %r861;
	ld.global.u32 	%r862, [%rd10+76];
	xor.b32  	%r991, %r991, %r862;
$L__BB3_89:
	and.b32  	%r864, %r833, 16;
	setp.eq.s32 	%p85, %r864, 0;
	@%p85 bra 	$L__BB3_91;
	ld.global.u32 	%r865, [%rd10+80];
	xor.b32  	%r995, %r995, %r865;
	ld.global.u32 	%r866, [%rd10+84];
	xor.b32  	%r994, %r994, %r866;
	ld.global.u32 	%r867, [%rd10+88];
	xor.b32  	%r993, %r993, %r867;
	ld.global.u32 	%r868, [%rd10+92];
	xor.b32  	%r992, %r992, %r868;
	ld.global.u32 	%r869, [%rd10+96];
	xor.b32  	%r991, %r991, %r869;
$L__BB3_91:
	and.b32  	%r871, %r833, 32;
	setp.eq.s32 	%p86, %r871, 0;
	@%p86 bra 	$L__BB3_93;
	ld.global.u32 	%r872, [%rd10+100];
	xor.b32  	%r995, %r995, %r872;
	ld.global.u32 	%r873, [%rd10+104];
	xor.b32  	%r994, %r994, %r873;
	ld.global.u32 	%r874, [%rd10+108];
	xor.b32  	%r993, %r993, %r874;
	ld.global.u32 	%r875, [%rd10+112];
	xor.b32  	%r992, %r992, %r875;
	ld.global.u32 	%r876, [%rd10+116];
	xor.b32  	%r991, %r991, %r876;
$L__BB3_93:
	and.b32  	%r878, %r833, 64;
	setp.eq.s32 	%p87, %r878, 0;
	@%p87 bra 	$L__BB3_95;
	ld.global.u32 	%r879, [%rd10+120];
	xor.b32  	%r995, %r995, %r879;
	ld.global.u32 	%r880, [%rd10+124];
	xor.b32  	%r994, %r994, %r880;
	ld.global.u32 	%r881, [%rd10+128];
	xor.b32  	%r993, %r993, %r881;
	ld.global.u32 	%r882, [%rd10+132];
	xor.b32  	%r992, %r992, %r882;
	ld.global.u32 	%r883, [%rd10+136];
	xor.b32  	%r991, %r991, %r883;
$L__BB3_95:
	and.b32  	%r885, %r833, 128;
	setp.eq.s32 	%p88, %r885, 0;
	@%p88 bra 	$L__BB3_97;
	ld.global.u32 	%r886, [%rd10+140];
	xor.b32  	%r995, %r995, %r886;
	ld.global.u32 	%r887, [%rd10+144];
	xor.b32  	%r994, %r994, %r887;
	ld.global.u32 	%r888, [%rd10+148];
	xor.b32  	%r993, %r993, %r888;
	ld.global.u32 	%r889, [%rd10+152];
	xor.b32  	%r992, %r992, %r889;
	ld.global.u32 	%r890, [%rd10+156];
	xor.b32  	%r991, %r991, %r890;
$L__BB3_97:
	and.b32  	%r892, %r833, 256;
	setp.eq.s32 	%p89, %r892, 0;
	@%p89 bra 	$L__BB3_99;
	ld.global.u32 	%r893, [%rd10+160];
	xor.b32  	%r995, %r995, %r893;
	ld.global.u32 	%r894, [%rd10+164];
	xor.b32  	%r994, %r994, %r894;
	ld.global.u32 	%r895, [%rd10+168];
	xor.b32  	%r993, %r993, %r895;
	ld.global.u32 	%r896, [%rd10+172];
	xor.b32  	%r992, %r992, %r896;
	ld.global.u32 	%r897, [%rd10+176];
	xor.b32  	%r991, %r991, %r897;
$L__BB3_99:
	and.b32  	%r899, %r833, 512;
	setp.eq.s32 	%p90, %r899, 0;
	@%p90 bra 	$L__BB3_101;
	ld.global.u32 	%r900, [%rd10+180];
	xor.b32  	%r995, %r995, %r900;
	ld.global.u32 	%r901, [%rd10+184];
	xor.b32  	%r994, %r994, %r901;
	ld.global.u32 	%r902, [%rd10+188];
	xor.b32  	%r993, %r993, %r902;
	ld.global.u32 	%r903, [%rd10+192];
	xor.b32  	%r992, %r992, %r903;
	ld.global.u32 	%r904, [%rd10+196];
	xor.b32  	%r991, %r991, %r904;
$L__BB3_101:
	and.b32  	%r906, %r833, 1024;
	setp.eq.s32 	%p91, %r906, 0;
	@%p91 bra 	$L__BB3_103;
	ld.global.u32 	%r907, [%rd10+200];
	xor.b32  	%r995, %r995, %r907;
	ld.global.u32 	%r908, [%rd10+204];
	xor.b32  	%r994, %r994, %r908;
	ld.global.u32 	%r909, [%rd10+208];
	xor.b32  	%r993, %r993, %r909;
	ld.global.u32 	%r910, [%rd10+212];
	xor.b32  	%r992, %r992, %r910;
	ld.global.u32 	%r911, [%rd10+216];
	xor.b32  	%r991, %r991, %r911;
$L__BB3_103:
	and.b32  	%r913, %r833, 2048;
	setp.eq.s32 	%p92, %r913, 0;
	@%p92 bra 	$L__BB3_105;
	ld.global.u32 	%r914, [%rd10+220];
	xor.b32  	%r995, %r995, %r914;
	ld.global.u32 	%r915, [%rd10+224];
	xor.b32  	%r994, %r994, %r915;
	ld.global.u32 	%r916, [%rd10+228];
	xor.b32  	%r993, %r993, %r916;
	ld.global.u32 	%r917, [%rd10+232];
	xor.b32  	%r992, %r992, %r917;
	ld.global.u32 	%r918, [%rd10+236];
	xor.b32  	%r991, %r991, %r918;
$L__BB3_105:
	and.b32  	%r920, %r833, 4096;
	setp.eq.s32 	%p93, %r920, 0;
	@%p93 bra 	$L__BB3_107;
	ld.global.u32 	%r921, [%rd10+240];
	xor.b32  	%r995, %r995, %r921;
	ld.global.u32 	%r922, [%rd10+244];
	xor.b32  	%r994, %r994, %r922;
	ld.global.u32 	%r923, [%rd10+248];
	xor.b32  	%r993, %r993, %r923;
	ld.global.u32 	%r924, [%rd10+252];
	xor.b32  	%r992, %r992, %r924;
	ld.global.u32 	%r925, [%rd10+256];
	xor.b32  	%r991, %r991, %r925;
$L__BB3_107:
	and.b32  	%r927, %r833, 8192;
	setp.eq.s32 	%p94, %r927, 0;
	@%p94 bra 	$L__BB3_109;
	ld.global.u32 	%r928, [%rd10+260];
	xor.b32  	%r995, %r995, %r928;
	ld.global.u32 	%r929, [%rd10+264];
	xor.b32  	%r994, %r994, %r929;
	ld.global.u32 	%r930, [%rd10+268];
	xor.b32  	%r993, %r993, %r930;
	ld.global.u32 	%r931, [%rd10+272];
	xor.b32  	%r992, %r992, %r931;
	ld.global.u32 	%r932, [%rd10+276];
	xor.b32  	%r991, %r991, %r932;
$L__BB3_109:
	and.b32  	%r934, %r833, 16384;
	setp.eq.s32 	%p95, %r934, 0;
	@%p95 bra 	$L__BB3_111;
	ld.global.u32 	%r935, [%rd10+280];
	xor.b32  	%r995, %r995, %r935;
	ld.global.u32 	%r936, [%rd10+284];
	xor.b32  	%r994, %r994, %r936;
	ld.global.u32 	%r937, [%rd10+288];
	xor.b32  	%r993, %r993, %r937;
	ld.global.u32 	%r938, [%rd10+292];
	xor.b32  	%r992, %r992, %r938;
	ld.global.u32 	%r939, [%rd10+296];
	xor.b32  	%r991, %r991, %r939;
$L__BB3_111:
	and.b32  	%r941, %r833, 32768;
	setp.eq.s32 	%p96, %r941, 0;
	@%p96 bra 	$L__BB3_113;
	ld.global.u32 	%r942, [%rd10+300];
	xor.b32  	%r995, %r995, %r942;
	ld.global.u32 	%r943, [%rd10+304];
	xor.b32  	%r994, %r994, %r943;
	ld.global.u32 	%r944, [%rd10+308];
	xor.b32  	%r993, %r993, %r944;
	ld.global.u32 	%r945, [%rd10+312];
	xor.b32  	%r992, %r992, %r945;
	ld.global.u32 	%r946, [%rd10+316];
	xor.b32  	%r991, %r991, %r946;
$L__BB3_113:
	add.s32 	%r1174, %r1174, 16;
	setp.ne.s32 	%p97, %r1174, 32;
	@%p97 bra 	$L__BB3_81;
	mad.lo.s32 	%r947, %r1168, -31, %r376;
	add.s32 	%r1168, %r947, 1;
	setp.ne.s32 	%p98, %r1168, 5;
	@%p98 bra 	$L__BB3_80;
	st.local.u32 	[%rd1+4], %r995;
	st.local.v2.u32 	[%rd1+8], {%r994, %r993};
	st.local.v2.u32 	[%rd1+16], {%r992, %r991};
$L__BB3_116:
	shr.u64 	%rd30, %rd5, 2;
	add.s32 	%r978, %r978, 1;
	setp.gt.u64 	%p99, %rd5, 3;
	@%p99 bra 	$L__BB3_4;
$L__BB3_117:
	setp.eq.f32 	%p100, %f1, 0f00000000;
	mov.b32 	%r948, 0;
	st.local.v2.u32 	[%rd1+24], {%r948, %r948};
	st.local.u32 	[%rd1+32], %r948;
	mov.b64 	%rd27, 0;
	st.local.u64 	[%rd1+40], %rd27;
	shr.u32 	%r949, %r995, 2;
	xor.b32  	%r950, %r949, %r995;
	st.local.u32 	[%rd1+4], %r994;
	st.local.v2.u32 	[%rd1+8], {%r993, %r992};
	shl.b32 	%r951, %r991, 4;
	shl.b32 	%r952, %r950, 1;
	xor.b32  	%r953, %r952, %r951;
	xor.b32  	%r954, %r953, %r950;
	xor.b32  	%r955, %r954, %r991;
	st.local.v2.u32 	[%rd1+16], {%r991, %r955};
	add.s32 	%r956, %r5, %r955;
	add.s32 	%r957, %r956, 362437;
	cvt.rn.f32.u32 	%f164, %r957;
	fma.rn.f32 	%f165, %f164, 0f2F800000, 0f2F000000;
	fma.rn.f32 	%f8, %f165, %f168, %f166;
	abs.f32 	%f9, %f8;
	setp.lt.f32 	%p101, %f9, 0f00800000;
	mul.f32 	%f169, %f9, 0f4B800000;
	selp.f32 	%f170, %f169, %f9, %p101;
	selp.f32 	%f171, 0fC1C00000, 0f00000000, %p101;
	mov.b32 	%r958, %f170;
	add.s32 	%r959, %r958, -1060439283;
	and.b32  	%r960, %r959, -8388608;
	sub.s32 	%r961, %r958, %r960;
	mov.b32 	%f172, %r961;
	cvt.rn.f32.s32 	%f173, %r960;
	fma.rn.f32 	%f174, %f173, 0f34000000, %f171;
	add.f32 	%f175, %f172, 0fBF800000;
	add.f32 	%f176, %f172, 0f3F800000;
	rcp.approx.ftz.f32 	%f177, %f176;
	add.f32 	%f178, %f175, %f175;
	mul.f32 	%f179, %f178, %f177;
	mul.f32 	%f180, %f179, %f179;
	sub.f32 	%f181, %f175, %f179;
	add.f32 	%f182, %f181, %f181;
	neg.f32 	%f183, %f179;
	fma.rn.f32 	%f184, %f183, %f175, %f182;
	mul.rn.f32 	%f185, %f177, %f184;
	fma.rn.f32 	%f186, %f180, 0f3A2C32E4, 0f3B52E7DB;
	fma.rn.f32 	%f187, %f186, %f180, 0f3C93BB73;
	fma.rn.f32 	%f188, %f187, %f180, 0f3DF6384F;
	mul.rn.f32 	%f189, %f188, %f180;
	fma.rn.f32 	%f190, %f179, 0f3FB8AA3B, %f174;
	sub.f32 	%f191, %f174, %f190;
	fma.rn.f32 	%f192, %f179, 0f3FB8AA3B, %f191;
	fma.rn.f32 	%f193, %f185, 0f3FB8AA3B, %f192;
	fma.rn.f32 	%f194, %f179, 0f32A55E34, %f193;
	mul.f32 	%f195, %f189, 0f40400000;
	fma.rn.f32 	%f196, %f195, %f185, %f194;
	fma.rn.f32 	%f197, %f189, %f179, %f196;
	add.rn.f32 	%f198, %f190, %f197;
	neg.f32 	%f199, %f190;
	add.rn.f32 	%f200, %f198, %f199;
	neg.f32 	%f201, %f200;
	add.rn.f32 	%f202, %f197, %f201;
	mul.rn.f32 	%f203, %f198, %f1;
	neg.f32 	%f204, %f203;
	fma.rn.f32 	%f205, %f198, %f1, %f204;
	fma.rn.f32 	%f206, %f202, %f1, %f205;
	cvt.rni.f32.f32 	%f207, %f203;
	sub.f32 	%f208, %f203, %f207;
	add.f32 	%f209, %f208, %f206;
	fma.rn.f32 	%f210, %f209, 0f391FCB8E, 0f3AAF85ED;
	fma.rn.f32 	%f211, %f210, %f209, 0f3C1D9856;
	fma.rn.f32 	%f212, %f211, %f209, 0f3D6357BB;
	fma.rn.f32 	%f213, %f212, %f209, 0f3E75FDEC;
	fma.rn.f32 	%f214, %f213, %f209, 0f3F317218;
	fma.rn.f32 	%f215, %f214, %f209, 0f3F800000;
	cvt.rzi.s32.f32 	%r962, %f207;
	setp.gt.f32 	%p102, %f207, 0f00000000;
	selp.b32 	%r963, 0, -2097152000, %p102;
	add.s32 	%r964, %r963, 2130706432;
	mov.b32 	%f216, %r964;
	mul.f32 	%f217, %f215, %f216;
	shl.b32 	%r965, %r962, 23;
	sub.s32 	%r966, %r965, %r963;
	mov.b32 	%f218, %r966;
	mul.f32 	%f219, %f217, %f218;
	abs.f32 	%f220, %f203;
	setp.gt.f32 	%p103, %f220, 0f43180000;
	setp.lt.f32 	%p104, %f203, 0f00000000;
	selp.f32 	%f221, 0f00000000, 0f7F800000, %p104;
	selp.f32 	%f10, %f221, %f219, %p103;
	setp.eq.f32 	%p105, %f8, 0f3F800000;
	or.pred  	%p106, %p100, %p105;
	mov.f32 	%f230, 0f3F800000;
	@%p106 bra 	$L__BB3_125;
	abs.f32 	%f222, %f1;
	setp.num.f32 	%p107, %f222, %f222;
	setp.num.f32 	%p108, %f9, %f9;
	and.pred  	%p109, %p108, %p107;
	@%p109 bra 	$L__BB3_120;
	add.rn.f32 	%f230, %f8, %f1;
	bra.uni 	$L__BB3_125;
$L__BB3_120:
	setp.neu.f32 	%p110, %f8, 0f00000000;
	setp.neu.f32 	%p111, %f9, 0f7F800000;
	and.pred  	%p112, %p110, %p111;
	@%p112 bra 	$L__BB3_122;
	setp.lt.f32 	%p119, %f1, 0f00000000;
	setp.neu.f32 	%p120, %f2, 0f3F800000;
	add.f32 	%f226, %f8, %f8;
	mov.b32 	%r967, %f226;
	xor.b32  	%r968, %r967, 2139095040;
	selp.b32 	%r969, %r968, %r967, %p119;
	and.b32  	%r970, %r969, 2147483647;
	selp.b32 	%r971, %r970, %r969, %p120;
	mov.b32 	%f230, %r971;
	bra.uni 	$L__BB3_125;
$L__BB3_122:
	setp.eq.f32 	%p113, %f222, 0f7F800000;
	setp.eq.f32 	%p114, %f8, 0fBF800000;
	and.pred  	%p115, %p114, %p113;
	@%p115 bra 	$L__BB3_125;
	setp.geu.f32 	%p116, %f8, 0f00000000;
	mov.f32 	%f230, %f10;
	@%p116 bra 	$L__BB3_125;
	setp.neu.f32 	%p117, %f1, %f3;
	setp.neu.f32 	%p118, %f2, 0f3F800000;
	neg.f32 	%f224, %f10;
	selp.f32 	%f225, %f10, %f224, %p118;
	selp.f32 	%f230, 0f7FFFFFFF, %f225, %p117;
$L__BB3_125:
	cvt.rmi.f32.f32 	%f227, %f230;
	setp.lt.f32 	%p121, %f227, %f16;
	setp.gt.f32 	%p122, %f227, %f17;
	selp.f32 	%f228, %f17, %f227, %p122;
	selp.f32 	%f229, %f16, %f228, %p121;
	mul.wide.s32 	%rd28, %r972, 4;
	add.s64 	%rd29, %rd3, %rd28;
	st.global.f32 	[%rd29], %f229;
	add.s32 	%r972, %r972, %r3;
	setp.lt.s32 	%p123, %r972, %r557;
	@%p123 bra 	$L__BB3_2;
$L__BB3_126:
	ret;

}
	// .globl	finalize_hyperedge_sizes
.visible .entry finalize_hyperedge_sizes(
	.param .u32 finalize_hyperedge_sizes_param_0,
	.param .u64 .ptr .align 1 finalize_hyperedge_sizes_param_1,
	.param .u64 .ptr .align 1 finalize_hyperedge_sizes_param_2,
	.param .u64 .ptr .align 1 finalize_hyperedge_sizes_param_3
)
{
	.reg .pred 	%p<10>;
	.reg .b32 	%r<92>;
	.reg .b64 	%rd<33>;

	ld.param.u32 	%r22, [finalize_hyperedge_sizes_param_0];
	ld.param.u64 	%rd16, [finalize_hyperedge_sizes_param_1];
	ld.param.u64 	%rd17, [finalize_hyperedge_sizes_param_2];
	ld.param.u64 	%rd15, [finalize_hyperedge_sizes_param_3];
	cvta.to.global.u64 	%rd1, %rd16;
	cvta.to.global.u64 	%rd2, %rd17;
	mov.b32 	%r23, 0;
	st.global.u32 	[%rd2], %r23;
	setp.lt.s32 	%p1, %r22, 1;
	@%p1 bra 	$L__BB4_13;
	and.b32  	%r1, %r22, 15;
	setp.lt.u32 	%p2, %r22, 16;
	mov.b32 	%r86, 0;
	mov.u32 	%r88, %r86;
	@%p2 bra 	$L__BB4_4;
	and.b32  	%r88, %r22, 2147483632;
	neg.s32 	%r84, %r88;
	add.s64 	%rd30, %rd1, 32;
	add.s64 	%rd29, %rd2, 32;
	mov.b32 	%r86, 0;
$L__BB4_3:
	.pragma "nounroll";
	ld.global.u32 	%r26, [%rd30+-32];
	add.s32 	%r27, %r26, %r86;
	st.global.u32 	[%rd29+-28], %r27;
	ld.global.u32 	%r28, [%rd30+-28];
	add.s32 	%r29, %r28, %r27;
	st.global.u32 	[%rd29+-24], %r29;
	ld.global.u32 	%r30, [%rd30+-24];
	add.s32 	%r31, %r30, %r29;
	st.global.u32 	[%rd29+-20], %r31;
	ld.global.u32 	%r32, [%rd30+-20];
	add.s32 	%r33, %r32, %r31;
	st.global.u32 	[%rd29+-16], %r33;
	ld.global.u32 	%r34, [%rd30+-16];
	add.s32 	%r35, %r34, %r33;
	st.global.u32 	[%rd29+-12], %r35;
	ld.global.u32 	%r36, [%rd30+-12];
	add.s32 	%r37, %r36, %r35;
	st.global.u32 	[%rd29+-8], %r37;
	ld.global.u32 	%r38, [%rd30+-8];
	add.s32 	%r39, %r38, %r37;
	st.global.u32 	[%rd29+-4], %r39;
	ld.global.u32 	%r40, [%rd30+-4];
	add.s32 	%r41, %r40, %r39;
	st.global.u32 	[%rd29], %r41;
	ld.global.u32 	%r42, [%rd30];
	add.s32 	%r43, %r42, %r41;
	st.global.u32 	[%rd29+4], %r43;
	ld.global.u32 	%r44, [%rd30+4];
	add.s32 	%r45, %r44, %r43;
	st.global.u32 	[%rd29+8], %r45;
	ld.global.u32 	%r46, [%rd30+8];
	add.s32 	%r47, %r46, %r45;
	st.global.u32 	[%rd29+12], %r47;
	ld.global.u32 	%r48, [%rd30+12];
	add.s32 	%r49, %r48, %r47;
	st.global.u32 	[%rd29+16], %r49;
	ld.global.u32 	%r50, [%rd30+16];
	add.s32 	%r51, %r50, %r49;
	st.global.u32 	[%rd29+20], %r51;
	ld.global.u32 	%r52, [%rd30+20];
	add.s32 	%r53, %r52, %r51;
	st.global.u32 	[%rd29+24], %r53;
	ld.global.u32 	%r54, [%rd30+24];
	add.s32 	%r55, %r54, %r53;
	st.global.u32 	[%rd29+28], %r55;
	ld.global.u32 	%r56, [%rd30+28];
	add.s32 	%r86, %r56, %r55;
	st.global.u32 	[%rd29+32], %r86;
	add.s32 	%r84, %r84, 16;
	add.s64 	%rd30, %rd30, 64;
	add.s64 	%rd29, %rd29, 64;
	setp.ne.s32 	%p3, %r84, 0;
	@%p3 bra 	$L__BB4_3;
$L__BB4_4:
	setp.eq.s32 	%p4, %r1, 0;
	@%p4 bra 	$L__BB4_13;
	and.b32  	%r10, %r22, 7;
	setp.lt.u32 	%p5, %r1, 8;
	@%p5 bra 	$L__BB4_7;
	mul.wide.u32 	%rd18, %r88, 4;
	add.s64 	%rd19, %rd1, %rd18;
	ld.global.u32 	%r57, [%rd19];
	add.s32 	%r58, %r57, %r86;
	add.s64 	%rd20, %rd2, %rd18;
	st.global.u32 	[%rd20+4], %r58;
	ld.global.u32 	%r59, [%rd19+4];
	add.s32 	%r60, %r59, %r58;
	st.global.u32 	[%rd20+8], %r60;
	ld.global.u32 	%r61, [%rd19+8];
	add.s32 	%r62, %r61, %r60;
	st.global.u32 	[%rd20+12], %r62;
	ld.global.u32 	%r63, [%rd19+12];
	add.s32 	%r64, %r63, %r62;
	st.global.u32 	[%rd20+16], %r64;
	ld.global.u32 	%r65, [%rd19+16];
	add.s32 	%r66, %r65, %r64;
	st.global.u32 	[%rd20+20], %r66;
	ld.global.u32 	%r67, [%rd19+20];
	add.s32 	%r68, %r67, %r66;
	st.global.u32 	[%rd20+24], %r68;
	ld.global.u32 	%r69, [%rd19+24];
	add.s32 	%r70, %r69, %r68;
	st.global.u32 	[%rd20+28], %r70;
	ld.global.u32 	%r71, [%rd19+28];
	add.s32 	%r72, %r71, %r70;
	add.s32 	%r88, %r88, 8;
	st.global.u32 	[%rd20+32], %r72;
$L__BB4_7:
	setp.eq.s32 	%p6, %r10, 0;
	@%p6 bra 	$L__BB4_13;
	and.b32  	%r13, %r22, 3;
	setp.lt.u32 	%p7, %r10, 4;
	@%p7 bra 	$L__BB4_10;
	mul.wide.u32 	%rd21, %r88, 4;
	add.s64 	%rd22, %rd2, %rd21;
	ld.global.u32 	%r73, [%rd22];
	add.s64 	%rd23, %rd1, %rd21;
	ld.global.u32 	%r74, [%rd23];
	add.s32 	%r75, %r74, %r73;
	st.global.u32 	[%rd22+4], %r75;
	ld.global.u32 	%r76, [%rd23+4];
	add.s32 	%r77, %r76, %r75;
	st.global.u32 	[%rd22+8], %r77;
	ld.global.u32 	%r78, [%rd23+8];
	add.s32 	%r79, %r78, %r77;
	st.global.u32 	[%rd22+12], %r79;
	ld.global.u32 	%r80, [%rd23+12];
	add.s32 	%r81, %r80, %r79;
	add.s32 	%r88, %r88, 4;
	st.global.u32 	[%rd22+16], %r81;
$L__BB4_10:
	setp.eq.s32 	%p8, %r13, 0;
	@%p8 bra 	$L__BB4_13;
	mul.wide.u32 	%rd24, %r88, 4;
	add.s64 	%rd25, %rd2, %rd24;
	ld.global.u32 	%r91, [%rd25];
	add.s64 	%rd32, %rd25, 4;
	add.s64 	%rd31, %rd1, %rd24;
	neg.s32 	%r90, %r13;
$L__BB4_12:
	.pragma "nounroll";
	ld.global.u32 	%r82, [%rd31];
	add.s32 	%r91, %r82, %r91;
	st.global.u32 	[%rd32], %r91;
	add.s64 	%rd32, %rd32, 4;
	add.s64 	%rd31, %rd31, 4;
	add.s32 	%r90, %r90, 1;
	setp.ne.s32 	%p9, %r90, 0;
	@%p9 bra 	$L__BB4_12;
$L__BB4_13:
	cvta.to.global.u64 	%rd26, %rd15;
	mul.wide.s32 	%rd27, %r22, 4;
	add.s64 	%rd28, %rd2, %rd27;
	ld.global.u32 	%r83, [%rd28];
	st.global.u32 	[%rd26], %r83;
	ret;

}
	// .globl	generate_hyperedges
.visible .entry generate_hyperedges(
	.param .u64 .ptr .align 1 generate_hyperedges_param_0,
	.param .u32 generate_hyperedges_param_1,
	.param .u32 generate_hyperedges_param_2,
	.param .u32 generate_hyperedges_param_3,
	.param .u64 .ptr .align 1 generate_hyperedges_param_4,
	.param .u64 .ptr .align 1 generate_hyperedges_param_5,
	.param .u64 .ptr .align 1 generate_hyperedges_param_6,
	.param .u64 .ptr .align 1 generate_hyperedges_param_7,
	.param .u64 .ptr .align 1 generate_hyperedges_param_8,
	.param .u64 .ptr .align 1 generate_hyperedges_param_9
)
{
	.local .align 16 .b8 	__local_depot5[16048];
	.reg .b64 	%SP;
	.reg .b64 	%SPL;
	.reg .pred 	%p<184>;
	.reg .b32 	%r<1487>;
	.reg .b32 	%f<378>;
	.reg .b64 	%rd<104>;

	mov.u64 	%SPL, __local_depot5;
	cvta.local.u64 	%SP, %SPL;
	ld.param.u32 	%r654, [generate_hyperedges_param_1];
	ld.param.u32 	%r655, [generate_hyperedges_param_2];
	ld.param.u64 	%rd26, [generate_hyperedges_param_5];
	ld.param.u64 	%rd28, [generate_hyperedges_param_6];
	ld.param.u64 	%rd29, [generate_hyperedges_param_7];
	ld.param.u64 	%rd27, [generate_hyperedges_param_8];
	ld.param.u64 	%rd30, [generate_hyperedges_param_9];
	cvta.to.global.u64 	%rd1, %rd30;
	cvta.to.global.u64 	%rd2, %rd27;
	cvta.to.global.u64 	%rd3, %rd28;
	cvta.to.global.u64 	%rd4, %rd29;
	add.u64 	%rd5, %SPL, 48;
	mov.u32 	%r656, %tid.x;
	mov.u32 	%r657, %ctaid.x;
	mov.u32 	%r1, %ntid.x;
	mad.lo.s32 	%r1158, %r657, %r1, %r656;
	setp.ge.s32 	%p1, %r1158, %r655;
	@%p1 bra 	$L__BB5_208;
	add.u64 	%rd6, %SPL, 0;
	cvt.rn.f32.s32 	%f1, %r654;
	mov.u32 	%r658, %nctaid.x;
	mul.lo.s32 	%r3, %r1, %r658;
	cvta.to.global.u64 	%rd7, %rd26;
$L__BB5_2:
	ld.param.u64 	%rd100, [generate_hyperedges_param_0];
	cvta.to.global.u64 	%rd33, %rd100;
	ld.global.u64 	%rd34, [%rd33+16];
	cvt.s64.s32 	%rd8, %r1158;
	cvt.u32.u64 	%r659, %rd34;
	xor.b32  	%r660, %r659, -1429050551;
	mul.lo.s32 	%r661, %r660, 1099087573;
	{ .reg .b32 tmp; mov.b64 {tmp, %r662}, %rd34; }
	xor.b32  	%r663, %r662, -136515619;
	mul.lo.s32 	%r664, %r663, -1703105765;
	add.s32 	%r665, %r661, %r664;
	add.s32 	%r5, %r665, 6615241;
	add.s32 	%r1181, %r661, 123456789;
	st.local.u32 	[%rd6+4], %r1181;
	xor.b32  	%r1180, %r661, 362436069;
	add.s32 	%r1179, %r664, 521288629;
	st.local.v2.u32 	[%rd6+8], {%r1180, %r1179};
	xor.b32  	%r1178, %r664, 88675123;
	add.s32 	%r1177, %r661, 5783321;
	st.local.v2.u32 	[%rd6+16], {%r1178, %r1177};
	setp.eq.s32 	%p2, %r1158, 0;
	@%p2 bra 	$L__BB5_117;
	mov.b32 	%r1164, 0;
	mov.u64 	%rd102, %rd8;
$L__BB5_4:
	mov.u64 	%rd9, %rd102;
	and.b64  	%rd10, %rd9, 3;
	setp.eq.s64 	%p3, %rd10, 0;
	@%p3 bra 	$L__BB5_116;
	mul.wide.u32 	%rd35, %r1164, 3200;
	mov.u64 	%rd36, precalc_xorwow_matrix;
	add.s64 	%rd11, %rd36, %rd35;
	mov.b32 	%r1177, 0;
	mov.u32 	%r1178, %r1177;
	mov.u32 	%r1179, %r1177;
	mov.u32 	%r1180, %r1177;
	mov.u32 	%r1181, %r1177;
	mov.u32 	%r1170, %r1177;
$L__BB5_6:
	mul.wide.u32 	%rd37, %r1170, 4;
	add.s64 	%rd38, %rd6, %rd37;
	ld.local.u32 	%r23, [%rd38+4];
	shl.b32 	%r24, %r1170, 5;
	mov.b32 	%r1176, 0;
$L__BB5_7:
	.pragma "nounroll";
	shr.u32 	%r669, %r23, %r1176;
	and.b32  	%r670, %r669, 1;
	setp.eq.b32 	%p4, %r670, 1;
	not.pred 	%p5, %p4;
	add.s32 	%r671, %r24, %r1176;
	mul.lo.s32 	%r672, %r671, 5;
	mul.wide.u32 	%rd39, %r672, 4;
	add.s64 	%rd12, %rd11, %rd39;
	@%p5 bra 	$L__BB5_9;
	ld.global.u32 	%r673, [%rd12];
	xor.b32  	%r1181, %r1181, %r673;
	ld.global.u32 	%r674, [%rd12+4];
	xor.b32  	%r1180, %r1180, %r674;
	ld.global.u32 	%r675, [%rd12+8];
	xor.b32  	%r1179, %r1179, %r675;
	ld.global.u32 	%r676, [%rd12+12];
	xor.b32  	%r1178, %r1178, %r676;
	ld.global.u32 	%r677, [%rd12+16];
	xor.b32  	%r1177, %r1177, %r677;
$L__BB5_9:
	and.b32  	%r679, %r669, 2;
	setp.eq.s32 	%p6, %r679, 0;
	@%p6 bra 	$L__BB5_11;
	ld.global.u32 	%r680, [%rd12+20];
	xor.b32  	%r1181, %r1181, %r680;
	ld.global.u32 	%r681, [%rd12+24];
	xor.b32  	%r1180, %r1180, %r681;
	ld.global.u32 	%r682, [%rd12+28];
	xor.b32  	%r1179, %r1179, %r682;
	ld.global.u32 	%r683, [%rd12+32];
	xor.b32  	%r1178, %r1178, %r683;
	ld.global.u32 	%r684, [%rd12+36];
	xor.b32  	%r1177, %r1177, %r684;
$L__BB5_11:
	and.b32  	%r686, %r669, 4;
	setp.eq.s32 	%p7, %r686, 0;
	@%p7 bra 	$L__BB5_13;
	ld.global.u32 	%r687, [%rd12+40];
	xor.b32  	%r1181, %r1181, %r687;
	ld.global.u32 	%r688, [%rd12+44];
	xor.b32  	%r1180, %r1180, %r688;
	ld.global.u32 	%r689, [%rd12+48];
	xor.b32  	%r1179, %r1179, %r689;
	ld.global.u32 	%r690, [%rd12+52];
	xor.b32  	%r1178, %r1178, %r690;
	ld.global.u32 	%r691, [%rd12+56];
	xor.b32  	%r1177, %r1177, %r691;
$L__BB5_13:
	and.b32  	%r693, %r669, 8;
	setp.eq.s32 	%p8, %r693, 0;
	@%p8 bra 	$L__BB5_15;
	ld.global.u32 	%r694, [%rd12+60];
	xor.b32  	%r1181, %r1181, %r694;
	ld.global.u32 	%r695, [%rd12+64];
	xor.b32  	%r1180, %r1180, %r695;
	ld.global.u32 	%r696, [%rd12+68];
	xor.b32  	%r1179, %r1179, %r696;
	ld.global.u32 	%r697, [%rd12+72];
	xor.b32  	%r1178, %r1178, %r697;
	ld.global.u32 	%r698, [%rd12+76];
	xor.b32  	%r1177, %r1177, %r698;
$L__BB5_15:
	and.b32  	%r700, %r669, 16;
	setp.eq.s32 	%p9, %r700, 0;
	@%p9 bra 	$L__BB5_17;
	ld.global.u32 	%r701, [%rd12+80];
	xor.b32  	%r1181, %r1181, %r701;
	ld.global.u32 	%r702, [%rd12+84];
	xor.b32  	%r1180, %r1180, %r702;
	ld.global.u32 	%r703, [%rd12+88];
	xor.b32  	%r1179, %r1179, %r703;
	ld.global.u32 	%r704, [%rd12+92];
	xor.b32  	%r1178, %r1178, %r704;
	ld.global.u32 	%r705, [%rd12+96];
	xor.b32  	%r1177, %r1177, %r705;
$L__BB5_17:
	and.b32  	%r707, %r669, 32;
	setp.eq.s32 	%p10, %r707, 0;
	@%p10 bra 	$L__BB5_19;
	ld.global.u32 	%r708, [%rd12+100];
	xor.b32  	%r1181, %r1181, %r708;
	ld.global.u32 	%r709, [%rd12+104];
	xor.b32  	%r1180, %r1180, %r709;
	ld.global.u32 	%r710, [%rd12+108];
	xor.b32  	%r1179, %r1179, %r710;
	ld.global.u32 	%r711, [%rd12+112];
	xor.b32  	%r1178, %r1178, %r711;
	ld.global.u32 	%r712, [%rd12+116];
	xor.b32  	%r1177, %r1177, %r712;
$L__BB5_19:
	and.b32  	%r714, %r669, 64;
	setp.eq.s32 	%p11, %r714, 0;
	@%p11 bra 	$L__BB5_21;
	ld.global.u32 	%r715, [%rd12+120];
	xor.b32  	%r1181, %r1181, %r715;
	ld.global.u32 	%r716, [%rd12+124];
	xor.b32  	%r1180, %r1180, %r716;
	ld.global.u32 	%r717, [%rd12+128];
	xor.b32  	%r1179, %r1179, %r717;
	ld.global.u32 	%r718, [%rd12+132];
	xor.b32  	%r1178, %r1178, %r718;
	ld.global.u32 	%r719, [%rd12+136];
	xor.b32  	%r1177, %r1177, %r719;
$L__BB5_21:
	and.b32  	%r721, %r669, 128;
	setp.eq.s32 	%p12, %r721, 0;
	@%p12 bra 	$L__BB5_23;
	ld.global.u32 	%r722, [%rd12+140];
	xor.b32  	%r1181, %r1181, %r722;
	ld.global.u32 	%r723, [%rd12+144];
	xor.b32  	%r1180, %r1180, %r723;
	ld.global.u32 	%r724, [%rd12+148];
	xor.b32  	%r1179, %r1179, %r724;
	ld.global.u32 	%r725, [%rd12+152];
	xor.b32  	%r1178, %r1178, %r725;
	ld.global.u32 	%r726, [%rd12+156];
	xor.b32  	%r1177, %r1177, %r726;
$L__BB5_23:
	and.b32  	%r728, %r669, 256;
	setp.eq.s32 	%p13, %r728, 0;
	@%p13 bra 	$L__BB5_25;
	ld.global.u32 	%r729, [%rd12+160];
	xor.b32  	%r1181, %r1181, %r729;
	ld.global.u32 	%r730, [%rd12+164];
	xor.b32  	%r1180, %r1180, %r730;
	ld.global.u32 	%r731, [%rd12+168];
	xor.b32  	%r1179, %r1179, %r731;
	ld.global.u32 	%r732, [%rd12+172];
	xor.b32  	%r1178, %r1178, %r732;
	ld.global.u32 	%r733, [%rd12+176];
	xor.b32  	%r1177, %r1177, %r733;
$L__BB5_25:
	and.b32  	%r735, %r669, 512;
	setp.eq.s32 	%p14, %r735, 0;
	@%p14 bra 	$L__BB5_27;
	ld.global.u32 	%r736, [%rd12+180];
	xor.b32  	%r1181, %r1181, %r736;
	ld.global.u32 	%r737, [%rd12+184];
	xor.b32  	%r1180, %r1180, %r737;
	ld.global.u32 	%r738, [%rd12+188];
	xor.b32  	%r1179, %r1179, %r738;
	ld.global.u32 	%r739, [%rd12+192];
	xor.b32  	%r1178, %r1178, %r739;
	ld.global.u32 	%r740, [%rd12+196];
	xor.b32  	%r1177, %r1177, %r740;
$L__BB5_27:
	and.b32  	%r742, %r669, 1024;
	setp.eq.s32 	%p15, %r742, 0;
	@%p15 bra 	$L__BB5_29;
	ld.global.u32 	%r743, [%rd12+200];
	xor.b32  	%r1181, %r1181, %r743;
	ld.global.u32 	%r744, [%rd12+204];
	xor.b32  	%r1180, %r1180, %r744;
	ld.global.u32 	%r745, [%rd12+208];
	xor.b32  	%r1179, %r1179, %r745;
	ld.global.u32 	%r746, [%rd12+212];
	xor.b32  	%r1178, %r1178, %r746;
	ld.global.u32 	%r747, [%rd12+216];
	xor.b32  	%r1177, %r1177, %r747;
$L__BB5_29:
	and.b32  	%r749, %r669, 2048;
	setp.eq.s32 	%p16, %r749, 0;
	@%p16 bra 	$L__BB5_31;
	ld.global.u32 	%r750, [%rd12+220];
	xor.b32  	%r1181, %r1181, %r750;
	ld.global.u32 	%r751, [%rd12+224];
	xor.b32  	%r1180, %r1180, %r751;
	ld.global.u32 	%r752, [%rd12+228];
	xor.b32  	%r1179, %r1179, %r752;
	ld.global.u32 	%r753, [%rd12+232];
	xor.b32  	%r1178, %r1178, %r753;
	ld.global.u32 	%r754, [%rd12+236];
	xor.b32  	%r1177, %r1177, %r754;
$L__BB5_31:
	and.b32  	%r756, %r669, 4096;
	setp.eq.s32 	%p17, %r756, 0;
	@%p17 bra 	$L__BB5_33;
	ld.global.u32 	%r757, [%rd12+240];
	xor.b32  	%r1181, %r1181, %r757;
	ld.global.u32 	%r758, [%rd12+244];
	xor.b32  	%r1180, %r1180, %r758;
	ld.global.u32 	%r759, [%rd12+248];
	xor.b32  	%r1179, %r1179, %r759;
	ld.global.u32 	%r760, [%rd12+252];
	xor.b32  	%r1178, %r1178, %r760;
	ld.global.u32 	%r761, [%rd12+256];
	xor.b32  	%r1177, %r1177, %r761;
$L__BB5_33:
	and.b32  	%r763, %r669, 8192;
	setp.eq.s32 	%p18, %r763, 0;
	@%p18 bra 	$L__BB5_35;
	ld.global.u32 	%r764, [%rd12+260];
	xor.b32  	%r1181, %r1181, %r764;
	ld.global.u32 	%r765, [%rd12+264];
	xor.b32  	%r1180, %r1180, %r765;
	ld.global.u32 	%r766, [%rd12+268];
	xor.b32  	%r1179, %r1179, %r766;
	ld.global.u32 	%r767, [%rd12+272];
	xor.b32  	%r1178, %r1178, %r767;
	ld.global.u32 	%r768, [%rd12+276];
	xor.b32  	%r1177, %r1177, %r768;
$L__BB5_35:
	and.b32  	%r770, %r669, 16384;
	setp.eq.s32 	%p19, %r770, 0;
	@%p19 bra 	$L__BB5_37;
	ld.global.u32 	%r771, [%rd12+280];
	xor.b32  	%r1181, %r1181, %r771;
	ld.global.u32 	%r772, [%rd12+284];
	xor.b32  	%r1180, %r1180, %r772;
	ld.global.u32 	%r773, [%rd12+288];
	xor.b32  	%r1179, %r1179, %r773;
	ld.global.u32 	%r774, [%rd12+292];
	xor.b32  	%r1178, %r1178, %r774;
	ld.global.u32 	%r775, [%rd12+296];
	xor.b32  	%r1177, %r1177, %r775;
$L__BB5_37:
	and.b32  	%r777, %r669, 32768;
	setp.eq.s32 	%p20, %r777, 0;
	@%p20 bra 	$L__BB5_39;
	ld.global.u32 	%r778, [%rd12+300];
	xor.b32  	%r1181, %r1181, %r778;
	ld.global.u32 	%r779, [%rd12+304];
	xor.b32  	%r1180, %r1180, %r779;
	ld.global.u32 	%r780, [%rd12+308];
	xor.b32  	%r1179, %r1179, %r780;
	ld.global.u32 	%r781, [%rd12+312];
	xor.b32  	%r1178, %r1178, %r781;
	ld.global.u32 	%r782, [%rd12+316];
	xor.b32  	%r1177, %r1177, %r782;
$L__BB5_39:
	add.s32 	%r1176, %r1176, 16;
	setp.ne.s32 	%p21, %r1176, 32;
	@%p21 bra 	$L__BB5_7;
	mad.lo.s32 	%r783, %r1170, -31, %r24;
	add.s32 	%r1170, %r783, 1;
	setp.ne.s32 	%p22, %r1170, 5;
	@%p22 bra 	$L__BB5_6;
	st.local.u32 	[%rd6+4], %r1181;
	st.local.v2.u32 	[%rd6+8], {%r1180, %r1179};
	st.local.v2.u32 	[%rd6+16], {%r1178, %r1177};
	setp.eq.s64 	%p23, %rd10, 1;
	@%p23 bra 	$L__BB5_116;
	mov.b32 	%r1177, 0;
	mov.u32 	%r1178, %r1177;
	mov.u32 	%r1179, %r1177;
	mov.u32 	%r1180, %r1177;
	mov.u32 	%r1181, %r1177;
	mov.u32 	%r1262, %r1177;
$L__BB5_43:
	mul.wide.u32 	%rd40, %r1262, 4;
	add.s64 	%rd41, %rd6, %rd40;
	ld.local.u32 	%r199, [%rd41+4];
	shl.b32 	%r200, %r1262, 5;
	mov.b32 	%r1268, 0;
$L__BB5_44:
	.pragma "nounroll";
	shr.u32 	%r786, %r199, %r1268;
	and.b32  	%r787, %r786, 1;
	setp.eq.b32 	%p24, %r787, 1;
	not.pred 	%p25, %p24;
	add.s32 	%r788, %r200, %r1268;
	mul.lo.s32 	%r789, %r788, 5;
	mul.wide.u32 	%rd42, %r789, 4;
	add.s64 	%rd13, %rd11, %rd42;
	@%p25 bra 	$L__BB5_46;
	ld.global.u32 	%r790, [%rd13];
	xor.b32  	%r1181, %r1181, %r790;
	ld.global.u32 	%r791, [%rd13+4];
	xor.b32  	%r1180, %r1180, %r791;
	ld.global.u32 	%r792, [%rd13+8];
	xor.b32  	%r1179, %r1179, %r792;
	ld.global.u32 	%r793, [%rd13+12];
	xor.b32  	%r1178, %r1178, %r793;
	ld.global.u32 	%r794, [%rd13+16];
	xor.b32  	%r1177, %r1177, %r794;
$L__BB5_46:
	and.b32  	%r796, %r786, 2;
	setp.eq.s32 	%p26, %r796, 0;
	@%p26 bra 	$L__BB5_48;
	ld.global.u32 	%r797, [%rd13+20];
	xor.b32  	%r1181, %r1181, %r797;
	ld.global.u32 	%r798, [%rd13+24];
	xor.b32  	%r1180, %r1180, %r798;
	ld.global.u32 	%r799, [%rd13+28];
	xor.b32  	%r1179, %r1179, %r799;
	ld.global.u32 	%r800, [%rd13+32];
	xor.b32  	%r1178, %r1178, %r800;
	ld.global.u32 	%r801, [%rd13+36];
	xor.b32  	%r1177, %r1177, %r801;
$L__BB5_48:
	and.b32  	%r803, %r786, 4;
	setp.eq.s32 	%p27, %r803, 0;
	@%p27 bra 	$L__BB5_50;
	ld.global.u32 	%r804, [%rd13+40];
	xor.b32  	%r1181, %r1181, %r804;
	ld.global.u32 	%r805, [%rd13+44];
	xor.b32  	%r1180, %r1180, %r805;
	ld.global.u32 	%r806, [%rd13+48];
	xor.b32  	%r1179, %r1179, %r806;
	ld.global.u32 	%r807, [%rd13+52];
	xor.b32  	%r1178, %r1178, %r807;
	ld.global.u32 	%r808, [%rd13+56];
	xor.b32  	%r1177, %r1177, %r808;
$L__BB5_50:
	and.b32  	%r810, %r786, 8;
	setp.eq.s32 	%p28, %r810, 0;
	@%p28 bra 	$L__BB5_52;
	ld.global.u32 	%r811, [%rd13+60];
	xor.b32  	%r1181, %r1181, %r811;
	ld.global.u32 	%r812, [%rd13+64];
	xor.b32  	%r1180, %r1180, %r812;
	ld.global.u32 	%r813, [%rd13+68];
	xor.b32  	%r1179, %r1179, %r813;
	ld.global.u32 	%r814, [%rd13+72];
	xor.b32  	%r1178, %r1178, %r814;
	ld.global.u32 	%r815, [%rd13+76];
	xor.b32  	%r1177, %r1177, %r815;
$L__BB5_52:
	and.b32  	%r817, %r786, 16;
	setp.eq.s32 	%p29, %r817, 0;
	@%p29 bra 	$L__BB5_54;
	ld.global.u32 	%r818, [%rd13+80];
	xor.b32  	%r1181, %r1181, %r818;
	ld.global.u32 	%r819, [%rd13+84];
	xor.b32  	%r1180, %r1180, %r819;
	ld.global.u32 	%r820, [%rd13+88];
	xor.b32  	%r1179, %r1179, %r820;
	ld.global.u32 	%r821, [%rd13+92];
	xor.b32  	%r1178, %r1178, %r821;
	ld.global.u32 	%r822, [%rd13+96];
	xor.b32  	%r1177, %r1177, %r822;
$L__BB5_54:
	and.b32  	%r824, %r786, 32;
	setp.eq.s32 	%p30, %r824, 0;
	@%p30 bra 	$L__BB5_56;
	ld.global.u32 	%r825, [%rd13+100];
	xor.b32  	%r1181, %r1181, %r825;
	ld.global.u32 	%r826, [%rd13+104];
	xor.b32  	%r1180, %r1180, %r826;
	ld.global.u32 	%r827, [%rd13+108];
	xor.b32  	%r1179, %r1179, %r827;
	ld.global.u32 	%r828, [%rd13+112];
	xor.b32  	%r1178, %r1178, %r828;
	ld.global.u32 	%r829, [%rd13+116];
	xor.b32  	%r1177, %r1177, %r829;
$L__BB5_56:
	and.b32  	%r831, %r786, 64;
	setp.eq.s32 	%p31, %r831, 0;
	@%p31 bra 	$L__BB5_58;
	ld.global.u32 	%r832, [%rd13+120];
	xor.b32  	%r1181, %r1181, %r832;
	ld.global.u32 	%r833, [%rd13+124];
	xor.b32  	%r1180, %r1180, %r833;
	ld.global.u32 	%r834, [%rd13+128];
	xor.b32  	%r1179, %r1179, %r834;
	ld.global.u32 	%r835, [%rd13+132];
	xor.b32  	%r1178, %r1178, %r835;
	ld.global.u32 	%r836, [%rd13+136];
	xor.b32  	%r1177, %r1177, %r836;
$L__BB5_58:
	and.b32  	%r838, %r786, 128;
	setp.eq.s32 	%p32, %r838, 0;
	@%p32 bra 	$L__BB5_60;
	ld.global.u32 	%r839, [%rd13+140];
	xor.b32  	%r1181, %r1181, %r839;
	ld.global.u32 	%r840, [%rd13+144];
	xor.b32  	%r1180, %r1180, %r840;
	ld.global.u32 	%r841, [%rd13+148];
	xor.b32  	%r1179, %r1179, %r841;
	ld.global.u32 	%r842, [%rd13+152];
	xor.b32  	%r1178, %r1178, %r842;
	ld.global.u32 	%r843, [%rd13+156];
	xor.b32  	%r1177, %r1177, %r843;
$L__BB5_60:
	and.b32  	%r845, %r786, 256;
	setp.eq.s32 	%p33, %r845, 0;
	@%p33 bra 	$L__BB5_62;
	ld.global.u32 	%r846, [%rd13+160];
	xor.b32  	%r1181, %r1181, %r846;
	ld.global.u32 	%r847, [%rd13+164];
	xor.b32  	%r1180, %r1180, %r847;
	ld.global.u32 	%r848, [%rd13+168];
	xor.b32  	%r1179, %r1179, %r848;
	ld.global.u32 	%r849, [%rd13+172];
	xor.b32  	%r1178, %r1178, %r849;
	ld.global.u32 	%r850, [%rd13+176];
	xor.b32  	%r1177, %r1177, %r850;
$L__BB5_62:
	and.b32  	%r852, %r786, 512;
	setp.eq.s32 	%p34, %r852, 0;
	@%p34 bra 	$L__BB5_64;
	ld.global.u32 	%r853, [%rd13+180];
	xor.b32  	%r1181, %r1181, %r853;
	ld.global.u32 	%r854, [%rd13+184];
	xor.b32  	%r1180, %r1180, %r854;
	ld.global.u32 	%r855, [%rd13+188];
	xor.b32  	%r1179, %r1179, %r855;
	ld.global.u32 	%r856, [%rd13+192];
	xor.b32  	%r1178, %r1178, %r856;
	ld.global.u32 	%r857, [%rd13+196];
	xor.b32  	%r1177, %r1177, %r857;
$L__BB5_64:
	and.b32  	%r859, %r786, 1024;
	setp.eq.s32 	%p35, %r859, 0;
	@%p35 bra 	$L__BB5_66;
	ld.global.u32 	%r860, [%rd13+200];
	xor.b32  	%r1181, %r1181, %r860;
	ld.global.u32 	%r861, [%rd13+204];
	xor.b32  	%r1180, %r1180, %r861;
	ld.global.u32 	%r862, [%rd13+208];
	xor.b32  	%r1179, %r1179, %r862;
	ld.global.u32 	%r863, [%rd13+212];
	xor.b32  	%r1178, %r1178, %r863;
	ld.global.u32 	%r864, [%rd13+216];
	xor.b32  	%r1177, %r1177, %r864;
$L__BB5_66:
	and.b32  	%r866, %r786, 2048;
	setp.eq.s32 	%p36, %r866, 0;
	@%p36 bra 	$L__BB5_68;
	ld.global.u32 	%r867, [%rd13+220];
	xor.b32  	%r1181, %r1181, %r867;
	ld.global.u32 	%r868, [%rd13+224];
	xor.b32  	%r1180, %r1180, %r868;
	ld.global.u32 	%r869, [%rd13+228];
	xor.b32  	%r1179, %r1179, %r869;
	ld.global.u32 	%r870, [%rd13+232];
	xor.b32  	%r1178, %r1178, %r870;
	ld.global.u32 	%r871, [%rd13+236];
	xor.b32  	%r1177, %r1177, %r871;
$L__BB5_68:
	and.b32  	%r873, %r786, 4096;
	setp.eq.s32 	%p37, %r873, 0;
	@%p37 bra 	$L__BB5_70;
	ld.global.u32 	%r874, [%rd13+240];
	xor.b32  	%r1181, %r1181, %r874;
	ld.global.u32 	%r875, [%rd13+244];
	xor.b32  	%r1180, %r1180, %r875;
	ld.global.u32 	%r876, [%rd13+248];
	xor.b32  	%r1179, %r1179, %r876;
	ld.global.u32 	%r877, [%rd13+252];
	xor.b32  	%r1178, %r1178, %r877;
	ld.global.u32 	%r878, [%rd13+256];
	xor.b32  	%r1177, %r1177, %r878;
$L__BB5_70:
	and.b32  	%r880, %r786, 8192;
	setp.eq.s32 	%p38, %r880, 0;
	@%p38 bra 	$L__BB5_72;
	ld.global.u32 	%r881, [%rd13+260];
	xor.b32  	%r1181, %r1181, %r881;
	ld.global.u32 	%r882, [%rd13+264];
	xor.b32  	%r1180, %r1180, %r882;
	ld.global.u32 	%r883, [%rd13+268];
	xor.b32  	%r1179, %r1179, %r883;
	ld.global.u32 	%r884, [%rd13+272];
	xor.b32  	%r1178, %r1178, %r884;
	ld.global.u32 	%r885, [%rd13+276];
	xor.b32  	%r1177, %r1177, %r885;
$L__BB5_72:
	and.b32  	%r887, %r786, 16384;
	setp.eq.s32 	%p39, %r887, 0;
	@%p39 bra 	$L__BB5_74;
	ld.global.u32 	%r888, [%rd13+280];
	xor.b32  	%r1181, %r1181, %r888;
	ld.global.u32 	%r889, [%rd13+284];
	xor.b32  	%r1180, %r1180, %r889;
	ld.global.u32 	%r890, [%rd13+288];
	xor.b32  	%r1179, %r1179, %r890;
	ld.global.u32 	%r891, [%rd13+292];
	xor.b32  	%r1178, %r1178, %r891;
	ld.global.u32 	%r892, [%rd13+296];
	xor.b32  	%r1177, %r1177, %r892;
$L__BB5_74:
	and.b32  	%r894, %r786, 32768;
	setp.eq.s32 	%p40, %r894, 0;
	@%p40 bra 	$L__BB5_76;
	ld.global.u32 	%r895, [%rd13+300];
	xor.b32  	%r1181, %r1181, %r895;
	ld.global.u32 	%r896, [%rd13+304];
	xor.b32  	%r1180, %r1180, %r896;
	ld.global.u32 	%r897, [%rd13+308];
	xor.b32  	%r1179, %r1179, %r897;
	ld.global.u32 	%r898, [%rd13+312];
	xor.b32  	%r1178, %r1178, %r898;
	ld.global.u32 	%r899, [%rd13+316];
	xor.b32  	%r1177, %r1177, %r899;
$L__BB5_76:
	add.s32 	%r1268, %r1268, 16;
	setp.ne.s32 	%p41, %r1268, 32;
	@%p41 bra 	$L__BB5_44;
	mad.lo.s32 	%r900, %r1262, -31, %r200;
	add.s32 	%r1262, %r900, 1;
	setp.ne.s32 	%p42, %r1262, 5;
	@%p42 bra 	$L__BB5_43;
	st.local.u32 	[%rd6+4], %r1181;
	st.local.v2.u32 	[%rd6+8], {%r1180, %r1179};
	st.local.v2.u32 	[%rd6+16], {%r1178, %r1177};
	setp.ne.s64 	%p43, %rd10, 3;
	@%p43 bra 	$L__BB5_116;
	mov.b32 	%r1177, 0;
	mov.u32 	%r1178, %r1177;
	mov.u32 	%r1179, %r1177;
	mov.u32 	%r1180, %r1177;
	mov.u32 	%r1181, %r1177;
	mov.u32 	%r1354, %r1177;
$L__BB5_80:
	mul.wide.u32 	%rd43, %r1354, 4;
	add.s64 	%rd44, %rd6, %rd43;
	ld.local.u32 	%r375, [%rd44+4];
	shl.b32 	%r376, %r1354, 5;
	mov.b32 	%r1360, 0;
$L__BB5_81:
	.pragma "nounroll";
	shr.u32 	%r903, %r375, %r1360;
	and.b32  	%r904, %r903, 1;
	setp.eq.b32 	%p44, %r904, 1;
	not.pred 	%p45, %p44;
	add.s32 	%r905, %r376, %r1360;
	mul.lo.s32 	%r906, %r905, 5;
	mul.wide.u32 	%rd45, %r906, 4;
	add.s64 	%rd14, %rd11, %rd45;
	@%p45 bra 	$L__BB5_83;
	ld.global.u32 	%r907, [%rd14];
	xor.b32  	%r1181, %r1181, %r907;
	ld.global.u32 	%r908, [%rd14+4];
	xor.b32  	%r1180, %r1180, %r908;
	ld.global.u32 	%r909, [%rd14+8];
	xor.b32  	%r1179, %r1179, %r909;
	ld.global.u32 	%r910, [%rd14+12];
	xor.b32  	%r1178, %r1178, %r910;
	ld.global.u32 	%r911, [%rd14+16];
	xor.b32  	%r1177, %r1177, %r911;
$L__BB5_83:
	and.b32  	%r913, %r903, 2;
	setp.eq.s32 	%p46, %r913, 0;
	@%p46 bra 	$L__BB5_85;
	ld.global.u32 	%r914, [%rd14+20];
	xor.b32  	%r1181, %r1181, %r914;
	ld.global.u32 	%r915, [%rd14+24];
	xor.b32  	%r1180, %r1180, %r915;
	ld.global.u32 	%r916, [%rd14+28];
	xor.b32  	%r1179, %r1179, %r916;
	ld.global.u32 	%r917, [%rd14+32];
	xor.b32  	%r1178, %r1178, %r917;
	ld.global.u32 	%r918, [%rd14+36];
	xor.b32  	%r1177, %r1177, %r918;
$L__BB5_85:
	and.b32  	%r920, %r903, 4;
	setp.eq.s32 	%p47, %r920, 0;
	@%p47 bra 	$L__BB5_87;
	ld.global.u32 	%r921, [%rd14+40];
	xor.b32  	%r1181, %r1181, %r921;
	ld.global.u32 	%r922, [%rd14+44];
	xor.b32  	%r1180, %r1180, %r922;
	ld.global.u32 	%r923, [%rd14+48];
	xor.b32  	%r1179, %r1179, %r923;
	ld.global.u32 	%r924, [%rd14+52];
	xor.b32  	%r1178, %r1178, %r924;
	ld.global.u32 	%r925, [%rd14+56];
	xor.b32  	%r1177, %r1177, %r925;
$L__BB5_87:
	and.b32  	%r927, %r903, 8;
	setp.eq.s32 	%p48, %r927, 0;
	@%p48 bra 	$L__BB5_89;
	ld.global.u32 	%r928, [%rd14+60];
	xor.b32  	%r1181, %r1181, %r928;
	ld.global.u32 	%r929, [%rd14+64];
	xor.b32  	%r1180, %r1180, %r929;
	ld.global.u32 	%r930, [%rd14+68];
	xor.b32  	%r1179, %r1179, %r930;
	ld.global.u32 	%r931, [%rd14+72];
	xor.b32  	%r1178, %r1178, %r931;
	ld.global.u32 	%r932, [%rd14+76];
	xor.b32  	%r1177, %r1177, %r932;
$L__BB5_89:
	and.b32  	%r934, %r903, 16;
	setp.eq.s32 	%p49, %r934, 0;
	@%p49 bra 	$L__BB5_91;
	ld.global.u32 	%r935, [%rd14+80];
	xor.b32  	%r1181, %r1181, %r935;
	ld.global.u32 	%r936, [%rd14+84];
	xor.b32  	%r1180, %r1180, %r936;
	ld.global.u32 	%r937, [%rd14+88];
	xor.b32  	%r1179, %r1179, %r937;
	ld.global.u32 	%r938, [%rd14+92];
	xor.b32  	%r1178, %r1178, %r938;
	ld.global.u32 	%r939, [%rd14+96];
	xor.b32  	%r1177, %r1177, %r939;
$L__BB5_91:
	and.b32  	%r941, %r903, 32;
	setp.eq.s32 	%p50, %r941, 0;
	@%p50 bra 	$L__BB5_93;
	ld.global.u32 	%r942, [%rd14+100];
	xor.b32  	%r1181, %r1181, %r942;
	ld.global.u32 	%r943, [%rd14+104];
	xor.b32  	%r1180, %r1180, %r943;
	ld.global.u32 	%r944, [%rd14+108];
	xor.b32  	%r1179, %r1179, %r944;
	ld.global.u32 	%r945, [%rd14+112];
	xor.b32  	%r1178, %r1178, %r945;
	ld.global.u32 	%r946, [%rd14+116];
	xor.b32  	%r1177, %r1177, %r946;
$L__BB5_93:
	and.b32  	%r948, %r903, 64;
	setp.eq.s32 	%p51, %r948, 0;
	@%p51 bra 	$L__BB5_95;
	ld.global.u32 	%r949, [%rd14+120];
	xor.b32  	%r1181, %r1181, %r949;
	ld.global.u32 	%r950, [%rd14+124];
	xor.b32  	%r1180, %r1180, %r950;
	ld.global.u32 	%r951, [%rd14+128];
	xor.b32  	%r1179, %r1179, %r951;
	ld.global.u32 	%r952, [%rd14+132];
	xor.b32  	%r1178, %r1178, %r952;
	ld.global.u32 	%r953, [%rd14+136];
	xor.b32  	%r1177, %r1177, %r953;
$L__BB5_95:
	and.b32  	%r955, %r903, 128;
	setp.eq.s32 	%p52, %r955, 0;
	@%p52 bra 	$L__BB5_97;
	ld.global.u32 	%r956, [%rd14+140];
	xor.b32  	%r1181, %r1181, %r956;
	ld.global.u32 	%r957, [%rd14+144];
	xor.b32  	%r1180, %r1180, %r957;
	ld.global.u32 	%r958, [%rd14+148];
	xor.b32  	%r1179, %r1179, %r958;
	ld.global.u32 	%r959, [%rd14+152];
	xor.b32  	%r1178, %r1178, %r959;
	ld.global.u32 	%r960, [%rd14+156];
	xor.b32  	%r1177, %r1177, %r960;
$L__BB5_97:
	and.b32  	%r962, %r903, 256;
	setp.eq.s32 	%p53, %r962, 0;
	@%p53 bra 	$L__BB5_99;
	ld.global.u32 	%r963, [%rd14+160];
	xor.b32  	%r1181, %r1181, %r963;
	ld.global.u32 	%r964, [%rd14+164];
	xor.b32  	%r1180, %r1180, %r964;
	ld.global.u32 	%r965, [%rd14+168];
	xor.b32  	%r1179, %r1179, %r965;
	ld.global.u32 	%r966, [%rd14+172];
	xor.b32  	%r1178, %r1178, %r966;
	ld.global.u32 	%r967, [%rd14+176];
	xor.b32  	%r1177, %r1177, %r967;
$L__BB5_99:
	and.b32  	%r969, %r903, 512;
	setp.eq.s32 	%p54, %r969, 0;
	@%p54 bra 	$L__BB5_101;
	ld.global.u32 	%r970, [%rd14+180];
	xor.b32  	%r1181, %r1181, %r970;
	ld.global.u32 	%r971, [%rd14+184];
	xor.b32  	%r1180, %r1180, %r971;
	ld.global.u32 	%r972, [%rd14+188];
	xor.b32  	%r1179, %r1179, %r972;
	ld.global.u32 	%r973, [%rd14+192];
	xor.b32  	%r1178, %r1178, %r973;
	ld.global.u32 	%r974, [%rd14+196];
	xor.b32  	%r1177, %r1177, %r974;
$L__BB5_101:
	and.b32  	%r976, %r903, 1024;
	setp.eq.s32 	%p55, %r976, 0;
	@%p55 bra 	$L__BB5_103;
	ld.global.u32 	%r977, [%rd14+200];
	xor.b32  	%r1181, %r1181, %r977;
	ld.global.u32 	%r978, [%rd14+204];
	xor.b32  	%r1180, %r1180, %r978;
	ld.global.u32 	%r979, [%rd14+208];
	xor.b32  	%r1179, %r1179, %r979;
	ld.global.u32 	%r980, [%rd14+212];
	xor.b32  	%r1178, %r1178, %r980;
	ld.global.u32 	%r981, [%rd14+216];
	xor.b32  	%r1177, %r1177, %r981;
$L__BB5_103:
	and.b32  	%r983, %r903, 2048;
	setp.eq.s32 	%p56, %r983, 0;
	@%p56 bra 	$L__BB5_105;
	ld.global.u32 	%r984, [%rd14+220];
	xor.b32  	%r1181, %r1181, %r984;
	ld.global.u32 	%r985, [%rd14+224];
	xor.b32  	%r1180, %r1180, %r985;
	ld.global.u32 	%r986, [%rd14+228];
	xor.b32  	%r1179, %r1179, %r986;
	ld.global.u32 	%r987, [%rd14+232];
	xor.b32  	%r1178, %r1178, %r987;
	ld.global.u32 	%r988, [%rd14+236];
	xor.b32  	%r1177, %r1177, %r988;
$L__BB5_105:
	and.b32  	%r990, %r903, 4096;
	setp.eq.s32 	%p57, %r990, 0;
	@%p57 bra 	$L__BB5_107;
	ld.global.u32 	%r991, [%rd14+240];
	xor.b32  	%r1181, %r1181, %r991;
	ld.global.u32 	%r992, [%rd14+244];
	xor.b32  	%r1180, %r1180, %r992;
	ld.global.u32 	%r993, [%rd14+248];
	xor.b32  	%r1179, %r1179, %r993;
	ld.global.u32 	%r994, [%rd14+252];
	xor.b32  	%r1178, %r1178, %r994;
	ld.global.u32 	%r995, [%rd14+256];
	xor.b32  	%r1177, %r1177, %r995;
$L__BB5_107:
	and.b32  	%r997, %r903, 8192;
	setp.eq.s32 	%p58, %r997, 0;
	@%p58 bra 	$L__BB5_109;
	ld.global.u32 	%r998, [%rd14+260];
	xor.b32  	%r1181, %r1181, %r998;
	ld.global.u32 	%r999, [%rd14+264];
	xor.b32  	%r1180, %r1180, %r999;
	ld.global.u32 	%r1000, [%rd14+268];
	xor.b32  	%r1179, %r1179, %r1000;
	ld.global.u32 	%r1001, [%rd14+272];
	xor.b32  	%r1178, %r1178, %r1001;
	ld.global.u32 	%r1002, [%rd14+276];
	xor.b32  	%r1177, %r1177, %r1002;
$L__BB5_109:
	and.b32  	%r1004, %r903, 16384;
	setp.eq.s32 	%p59, %r1004, 0;
	@%p59 bra 	$L__BB5_111;
	ld.global.u32 	%r1005, [%rd14+280];
	xor.b32  	%r1181, %r1181, %r1005;
	ld.global.u32 	%r1006, [%rd14+284];
	xor.b32  	%r1180, %r1180, %r1006;
	ld.global.u32 	%r1007, [%rd14+288];
	xor.b32  	%r1179, %r1179, %r1007;
	ld.global.u32 	%r1008, [%rd14+292];
	xor.b32  	%r1178, %r1178, %r1008;
	ld.global.u32 	%r1009, [%rd14+296];
	xor.b32  	%r1177, %r1177, %r1009;
$L__BB5_111:
	and.b32  	%r1011, %r903, 32768;
	setp.eq.s32 	%p60, %r1011, 0;
	@%p60 bra 	$L__BB5_113;
	ld.global.u32 	%r1012, [%rd14+300];
	xor.b32  	%r1181, %r1181, %r1012;
	ld.global.u32 	%r1013, [%rd14+304];
	xor.b32  	%r1180, %r1180, %r1013;
	ld.global.u32 	%r1014, [%rd14+308];
	xor.b32  	%r1179, %r1179, %r1014;
	ld.global.u32 	%r1015, [%rd14+312];
	xor.b32  	%r1178, %r1178, %r1015;
	ld.global.u32 	%r1016, [%rd14+316];
	xor.b32  	%r1177, %r1177, %r1016;
$L__BB5_113:
	add.s32 	%r1360, %r1360, 16;
	setp.ne.s32 	%p61, %r1360, 32;
	@%p61 bra 	$L__BB5_81;
	mad.lo.s32 	%r1017, %r1354, -31, %r376;
	add.s32 	%r1354, %r1017, 1;
	setp.ne.s32 	%p62, %r1354, 5;
	@%p62 bra 	$L__BB5_80;
	st.local.u32 	[%rd6+4], %r1181;
	st.local.v2.u32 	[%rd6+8], {%r1180, %r1179};
	st.local.v2.u32 	[%rd6+16], {%r1178, %r1177};
$L__BB5_116:
	shr.u64 	%rd102, %rd9, 2;
	add.s32 	%r1164, %r1164, 1;
	setp.gt.u64 	%p63, %rd9, 3;
	@%p63 bra 	$L__BB5_4;
$L__BB5_117:
	ld.param.u64 	%rd101, [generate_hyperedges_param_4];
	mov.b32 	%r1018, 0;
	st.local.v2.u32 	[%rd6+24], {%r1018, %r1018};
	st.local.u32 	[%rd6+32], %r1018;
	mov.b64 	%rd46, 0;
	st.local.u64 	[%rd6+40], %rd46;
	cvta.to.global.u64 	%rd47, %rd101;
	shl.b64 	%rd48, %rd8, 2;
	add.s64 	%rd49, %rd47, %rd48;
	ld.global.u32 	%r556, [%rd49];
	add.s64 	%rd50, %rd7, %rd48;
	ld.global.u32 	%r557, [%rd50];
	cvt.rn.f32.s32 	%f61, %r556;
	div.rn.f32 	%f62, %f1, %f61;
	setp.lt.f32 	%p64, %f62, 0f00800000;
	mul.f32 	%f63, %f62, 0f4B000000;
	selp.f32 	%f64, %f63, %f62, %p64;
	selp.f32 	%f65, 0fC1B80000, 0f00000000, %p64;
	mov.b32 	%r1019, %f64;
	add.s32 	%r1020, %r1019, -1060439283;
	and.b32  	%r1021, %r1020, -8388608;
	sub.s32 	%r1022, %r1019, %r1021;
	mov.b32 	%f66, %r1022;
	cvt.rn.f32.s32 	%f67, %r1021;
	fma.rn.f32 	%f68, %f67, 0f34000000, %f65;
	add.f32 	%f69, %f66, 0fBF800000;
	fma.rn.f32 	%f70, %f69, 0f3DC6B27F, 0fBE2C7F30;
	fma.rn.f32 	%f71, %f70, %f69, 0f3E2FCF2A;
	fma.rn.f32 	%f72, %f71, %f69, 0fBE374E43;
	fma.rn.f32 	%f73, %f72, %f69, 0f3E520BF4;
	fma.rn.f32 	%f74, %f73, %f69, 0fBE763C8B;
	fma.rn.f32 	%f75, %f74, %f69, 0f3E93BF99;
	fma.rn.f32 	%f76, %f75, %f69, 0fBEB8AA49;
	fma.rn.f32 	%f77, %f76, %f69, 0f3EF6384A;
	fma.rn.f32 	%f78, %f77, %f69, 0fBF38AA3B;
	mul.f32 	%f79, %f69, %f78;
	mul.f32 	%f80, %f69, %f79;
	fma.rn.f32 	%f81, %f69, 0f3FB8AA3B, %f80;
	add.f32 	%f82, %f68, %f81;
	setp.gt.u32 	%p65, %r1019, 2139095039;
	fma.rn.f32 	%f83, %f64, 0f7F800000, 0f7F800000;
	selp.f32 	%f84, %f83, %f82, %p65;
	setp.eq.f32 	%p66, %f64, 0f00000000;
	selp.f32 	%f85, 0fFF800000, %f84, %p66;
	cvt.rzi.s32.f32 	%r558, %f85;
	setp.lt.s32 	%p67, %r558, 0;
	mov.f32 	%f371, 0f00000000;
	@%p67 bra 	$L__BB5_131;
	add.s32 	%r559, %r558, 1;
	and.b32  	%r560, %r559, 15;
	setp.lt.u32 	%p68, %r558, 15;
	mov.f32 	%f371, 0f00000000;
	mov.b32 	%r1453, 0;
	@%p68 bra 	$L__BB5_121;
	and.b32  	%r1453, %r559, -16;
	mov.f32 	%f371, 0f00000000;
	mov.b32 	%r1451, 0;
$L__BB5_120:
	.pragma "nounroll";
	mul.wide.u32 	%rd51, %r1451, 4;
	add.s64 	%rd52, %rd4, %rd51;
	ld.global.f32 	%f89, [%rd52];
	add.f32 	%f90, %f371, %f89;
	ld.global.f32 	%f91, [%rd52+4];
	add.f32 	%f92, %f90, %f91;
	ld.global.f32 	%f93, [%rd52+8];
	add.f32 	%f94, %f92, %f93;
	ld.global.f32 	%f95, [%rd52+12];
	add.f32 	%f96, %f94, %f95;
	ld.global.f32 	%f97, [%rd52+16];
	add.f32 	%f98, %f96, %f97;
	ld.global.f32 	%f99, [%rd52+20];
	add.f32 	%f100, %f98, %f99;
	ld.global.f32 	%f101, [%rd52+24];
	add.f32 	%f102, %f100, %f101;
	ld.global.f32 	%f103, [%rd52+28];
	add.f32 	%f104, %f102, %f103;
	ld.global.f32 	%f105, [%rd52+32];
	add.f32 	%f106, %f104, %f105;
	ld.global.f32 	%f107, [%rd52+36];
	add.f32 	%f108, %f106, %f107;
	ld.global.f32 	%f109, [%rd52+40];
	add.f32 	%f110, %f108, %f109;
	ld.global.f32 	%f111, [%rd52+44];
	add.f32 	%f112, %f110, %f111;
	ld.global.f32 	%f113, [%rd52+48];
	add.f32 	%f114, %f112, %f113;
	ld.global.f32 	%f115, [%rd52+52];
	add.f32 	%f116, %f114, %f115;
	ld.global.f32 	%f117, [%rd52+56];
	add.f32 	%f118, %f116, %f117;
	ld.global.f32 	%f119, [%rd52+60];
	add.f32 	%f371, %f118, %f119;
	add.s32 	%r1451, %r1451, 16;
	setp.ne.s32 	%p69, %r1451, %r1453;
	@%p69 bra 	$L__BB5_120;
$L__BB5_121:
	setp.eq.s32 	%p70, %r560, 0;
	@%p70 bra 	$L__BB5_131;
	and.b32  	%r565, %r559, 7;
	setp.lt.u32 	%p71, %r560, 8;
	@%p71 bra 	$L__BB5_124;
	mul.wide.u32 	%rd53, %r1453, 4;
	add.s64 	%rd54, %rd4, %rd53;
	ld.global.f32 	%f121, [%rd54];
	add.f32 	%f122, %f371, %f121;
	ld.global.f32 	%f123, [%rd54+4];
	add.f32 	%f124, %f122, %f123;
	ld.global.f32 	%f125, [%rd54+8];
	add.f32 	%f126, %f124, %f125;
	ld.global.f32 	%f127, [%rd54+12];
	add.f32 	%f128, %f126, %f127;
	ld.global.f32 	%f129, [%rd54+16];
	add.f32 	%f130, %f128, %f129;
	ld.global.f32 	%f131, [%rd54+20];
	add.f32 	%f132, %f130, %f131;
	ld.global.f32 	%f133, [%rd54+24];
	add.f32 	%f134, %f132, %f133;
	ld.global.f32 	%f135, [%rd54+28];
	add.f32 	%f371, %f134, %f135;
	add.s32 	%r1453, %r1453, 8;
$L__BB5_124:
	setp.eq.s32 	%p72, %r565, 0;
	@%p72 bra 	$L__BB5_131;
	and.b32  	%r568, %r559, 3;
	setp.lt.u32 	%p73, %r565, 4;
	@%p73 bra 	$L__BB5_127;
	mul.wide.u32 	%rd55, %r1453, 4;
	add.s64 	%rd56, %rd4, %rd55;
	ld.global.f32 	%f137, [%rd56];
	add.f32 	%f138, %f371, %f137;
	ld.global.f32 	%f139, [%rd56+4];
	add.f32 	%f140, %f138, %f139;
	ld.global.f32 	%f141, [%rd56+8];
	add.f32 	%f142, %f140, %f141;
	ld.global.f32 	%f143, [%rd56+12];
	add.f32 	%f371, %f142, %f143;
	add.s32 	%r1453, %r1453, 4;
$L__BB5_127:
	setp.eq.s32 	%p74, %r568, 0;
	@%p74 bra 	$L__BB5_131;
	mul.wide.u32 	%rd57, %r1453, 4;
	add.s64 	%rd16, %rd4, %rd57;
	ld.global.f32 	%f144, [%rd16];
	add.f32 	%f371, %f371, %f144;
	setp.eq.s32 	%p75, %r568, 1;
	@%p75 bra 	$L__BB5_131;
	ld.global.f32 	%f145, [%rd16+4];
	add.f32 	%f371, %f371, %f145;
	setp.eq.s32 	%p76, %r568, 2;
	@%p76 bra 	$L__BB5_131;
	ld.global.f32 	%f146, [%rd16+8];
	add.f32 	%f371, %f371, %f146;
$L__BB5_131:
	shr.u32 	%r1025, %r1181, 2;
	xor.b32  	%r1026, %r1025, %r1181;
	shl.b32 	%r1027, %r1177, 4;
	shl.b32 	%r1028, %r1026, 1;
	xor.b32  	%r1029, %r1028, %r1027;
	xor.b32  	%r1030, %r1029, %r1026;
	xor.b32  	%r1477, %r1030, %r1177;
	add.s32 	%r1031, %r5, %r1477;
	add.s32 	%r1032, %r1031, 362437;
	cvt.rn.f32.u32 	%f147, %r1032;
	fma.rn.f32 	%f148, %f147, 0f2F800000, 0f2F000000;
	mul.f32 	%f16, %f371, %f148;
	mov.u32 	%r1456, %r558;
	@%p67 bra 	$L__BB5_135;
	mov.f32 	%f372, 0f00000000;
	mov.b32 	%r1455, 0;
$L__BB5_133:
	mul.wide.u32 	%rd58, %r1455, 4;
	add.s64 	%rd59, %rd4, %rd58;
	ld.global.f32 	%f150, [%rd59];
	add.f32 	%f372, %f372, %f150;
	setp.le.f32 	%p78, %f16, %f372;
	mov.u32 	%r1456, %r1455;
	@%p78 bra 	$L__BB5_135;
	add.s32 	%r573, %r1455, 1;
	setp.ne.s32 	%p79, %r1455, %r558;
	mov.u32 	%r1455, %r573;
	mov.u32 	%r1456, %r558;
	@%p79 bra 	$L__BB5_133;
$L__BB5_135:
	mov.b32 	%r1034, 1;
	shl.b32 	%r1035, %r1034, %r1456;
	shr.u32 	%r1036, %r1180, 2;
	xor.b32  	%r1037, %r1036, %r1180;
	st.local.u32 	[%rd6+4], %r1179;
	st.local.v2.u32 	[%rd6+8], {%r1178, %r1177};
	shl.b32 	%r1038, %r1477, 4;
	shl.b32 	%r1039, %r1037, 1;
	xor.b32  	%r1040, %r1039, %r1038;
	xor.b32  	%r1041, %r1040, %r1037;
	xor.b32  	%r1476, %r1041, %r1477;
	st.local.v2.u32 	[%rd6+16], {%r1477, %r1476};
	add.s32 	%r1467, %r5, 724874;
	add.s32 	%r1042, %r1476, %r1467;
	add.s32 	%r1043, %r1035, -1;
	and.b32  	%r577, %r1042, %r1043;
	div.s32 	%r578, %r654, %r1035;
	mul.lo.s32 	%r1044, %r578, %r1035;
	sub.s32 	%r579, %r654, %r1044;
	setp.ge.s32 	%p80, %r577, %r579;
	@%p80 bra 	$L__BB5_137;
	mad.lo.s32 	%r1457, %r577, %r578, %r577;
	add.s32 	%r1047, %r578, %r1457;
	add.s32 	%r1458, %r1047, 1;
	bra.uni 	$L__BB5_138;
$L__BB5_137:
	mad.lo.s32 	%r1045, %r579, %r578, %r579;
	sub.s32 	%r1046, %r577, %r579;
	mad.lo.s32 	%r1457, %r1046, %r578, %r1045;
	add.s32 	%r1458, %r1457, %r578;
$L__BB5_138:
	sub.s32 	%r586, %r1458, %r1457;
	setp.lt.s32 	%p81, %r556, 16;
	@%p81 bra 	$L__BB5_143;
	mov.b32 	%r1473, 0;
$L__BB5_140:
	mov.u32 	%r618, %r1179;
	mov.u32 	%r1179, %r1178;
	mov.u32 	%r1178, %r1177;
	mov.u32 	%r1177, %r1477;
	mov.u32 	%r1477, %r1476;
	add.s32 	%r620, %r1473, %r1457;
	mul.wide.s32 	%rd60, %r620, 4;
	add.s64 	%rd61, %rd3, %rd60;
	ld.global.f32 	%f152, [%rd61];
	shr.u32 	%r1049, %r618, 2;
	xor.b32  	%r1050, %r1049, %r618;
	shl.b32 	%r1051, %r1477, 4;
	shl.b32 	%r1052, %r1050, 1;
	xor.b32  	%r1053, %r1052, %r1051;
	xor.b32  	%r1054, %r1053, %r1050;
	xor.b32  	%r1476, %r1054, %r1477;
	add.s32 	%r1467, %r1467, 362437;
	add.s32 	%r1055, %r1476, %r1467;
	cvt.rn.f32.u32 	%f153, %r1055;
	fma.rn.f32 	%f44, %f153, 0f2F800000, 0f2F000000;
	rcp.rn.f32 	%f154, %f152;
	abs.f32 	%f46, %f44;
	setp.eq.f32 	%p82, %f44, 0f3F800000;
	setp.eq.f32 	%p83, %f154, 0f00000000;
	or.pred  	%p84, %p82, %p83;
	mov.f32 	%f376, 0f3F800000;
	@%p84 bra 	$L__BB5_176;
	setp.num.f32 	%p85, %f46, %f46;
	abs.f32 	%f155, %f154;
	setp.num.f32 	%p86, %f155, %f155;
	and.pred  	%p87, %p85, %p86;
	@%p87 bra 	$L__BB5_173;
	add.rn.f32 	%f376, %f44, %f154;
	bra.uni 	$L__BB5_176;
$L__BB5_143:
	setp.lt.s32 	%p121, %r586, 1;
	@%p121 bra 	$L__BB5_190;
	mov.b32 	%r1465, 0;
$L__BB5_145:
	mov.u32 	%r592, %r1179;
	mov.u32 	%r1179, %r1178;
	mov.u32 	%r1178, %r1177;
	mov.u32 	%r1177, %r1477;
	mov.u32 	%r1477, %r1476;
	add.s32 	%r594, %r1465, %r1457;
	mul.wide.s32 	%rd68, %r594, 4;
	add.s64 	%rd69, %rd3, %rd68;
	ld.global.f32 	%f285, [%rd69];
	shr.u32 	%r1094, %r592, 2;
	xor.b32  	%r1095, %r1094, %r592;
	shl.b32 	%r1096, %r1477, 4;
	shl.b32 	%r1097, %r1095, 1;
	xor.b32  	%r1098, %r1097, %r1096;
	xor.b32  	%r1099, %r1098, %r1095;
	xor.b32  	%r1476, %r1099, %r1477;
	add.s32 	%r1467, %r1467, 362437;
	add.s32 	%r1100, %r1476, %r1467;
	cvt.rn.f32.u32 	%f286, %r1100;
	fma.rn.f32 	%f19, %f286, 0f2F800000, 0f2F000000;
	rcp.rn.f32 	%f287, %f285;
	abs.f32 	%f21, %f19;
	setp.eq.f32 	%p122, %f19, 0f3F800000;
	setp.eq.f32 	%p123, %f287, 0f00000000;
	or.pred  	%p124, %p122, %p123;
	mov.f32 	%f373, 0f3F800000;
	@%p124 bra 	$L__BB5_151;
	setp.num.f32 	%p125, %f21, %f21;
	abs.f32 	%f288, %f287;
	setp.num.f32 	%p126, %f288, %f288;
	and.pred  	%p127, %p125, %p126;
	@%p127 bra 	$L__BB5_148;
	add.rn.f32 	%f373, %f19, %f287;
	bra.uni 	$L__BB5_151;
$L__BB5_148:
	setp.neu.f32 	%p128, %f19, 0f00000000;
	setp.neu.f32 	%p129, %f21, 0f7F800000;
	and.pred  	%p130, %p128, %p129;
	@%p130 bra 	$L__BB5_150;
	mul.f32 	%f344, %f287, 0f3F000000;
	cvt.rzi.f32.f32 	%f345, %f344;
	add.f32 	%f346, %f345, %f345;
	sub.f32 	%f347, %f287, %f346;
	abs.f32 	%f348, %f347;
	setp.neu.f32 	%p137, %f348, 0f3F800000;
	add.f32 	%f349, %f19, %f19;
	mov.b32 	%r1110, %f349;
	setp.lt.f32 	%p138, %f287, 0f00000000;
	xor.b32  	%r1111, %r1110, 2139095040;
	selp.b32 	%r1112, %r1111, %r1110, %p138;
	and.b32  	%r1113, %r1112, 2147483647;
	selp.b32 	%r1114, %r1113, %r1112, %p137;
	mov.b32 	%f373, %r1114;
	bra.uni 	$L__BB5_151;
$L__BB5_150:
	setp.lt.f32 	%p131, %f21, 0f00800000;
	mul.f32 	%f289, %f21, 0f4B800000;
	selp.f32 	%f290, %f289, %f21, %p131;
	mov.b32 	%r1101, %f290;
	add.s32 	%r1102, %r1101, -1060439283;
	and.b32  	%r1103, %r1102, -8388608;
	sub.s32 	%r1104, %r1101, %r1103;
	mov.b32 	%f291, %r1104;
	cvt.rn.f32.s32 	%f292, %r1103;
	selp.f32 	%f293, 0fC1C00000, 0f00000000, %p131;
	fma.rn.f32 	%f294, %f292, 0f34000000, %f293;
	add.f32 	%f295, %f291, 0fBF800000;
	add.f32 	%f296, %f291, 0f3F800000;
	rcp.approx.ftz.f32 	%f297, %f296;
	add.f32 	%f298, %f295, %f295;
	mul.f32 	%f299, %f298, %f297;
	mul.f32 	%f300, %f299, %f299;
	neg.f32 	%f301, %f299;
	sub.f32 	%f302, %f295, %f299;
	add.f32 	%f303, %f302, %f302;
	fma.rn.f32 	%f304, %f301, %f295, %f303;
	mul.rn.f32 	%f305, %f297, %f304;
	fma.rn.f32 	%f306, %f300, 0f3A2C32E4, 0f3B52E7DB;
	fma.rn.f32 	%f307, %f306, %f300, 0f3C93BB73;
	fma.rn.f32 	%f308, %f307, %f300, 0f3DF6384F;
	mul.rn.f32 	%f309, %f308, %f300;
	fma.rn.f32 	%f310, %f299, 0f3FB8AA3B, %f294;
	mul.f32 	%f311, %f309, 0f40400000;
	sub.f32 	%f312, %f294, %f310;
	fma.rn.f32 	%f313, %f299, 0f3FB8AA3B, %f312;
	fma.rn.f32 	%f314, %f305, 0f3FB8AA3B, %f313;
	fma.rn.f32 	%f315, %f299, 0f32A55E34, %f314;
	fma.rn.f32 	%f316, %f311, %f305, %f315;
	fma.rn.f32 	%f317, %f309, %f299, %f316;
	add.rn.f32 	%f318, %f310, %f317;
	mul.rn.f32 	%f319, %f318, %f287;
	cvt.rni.f32.f32 	%f320, %f319;
	sub.f32 	%f321, %f319, %f320;
	neg.f32 	%f322, %f319;
	fma.rn.f32 	%f323, %f318, %f287, %f322;
	neg.f32 	%f324, %f310;
	add.rn.f32 	%f325, %f318, %f324;
	neg.f32 	%f326, %f325;
	add.rn.f32 	%f327, %f317, %f326;
	fma.rn.f32 	%f328, %f327, %f287, %f323;
	add.f32 	%f329, %f321, %f328;
	setp.gt.f32 	%p132, %f320, 0f00000000;
	selp.b32 	%r1105, 0, -2097152000, %p132;
	setp.eq.f32 	%p133, %f19, 0fBF800000;
	setp.eq.f32 	%p134, %f288, 0f7F800000;
	setp.lt.f32 	%p135, %f319, 0f00000000;
	selp.f32 	%f330, 0f00000000, 0f7F800000, %p135;
	abs.f32 	%f331, %f319;
	setp.gt.f32 	%p136, %f331, 0f43180000;
	cvt.rzi.s32.f32 	%r1106, %f320;
	shl.b32 	%r1107, %r1106, 23;
	sub.s32 	%r1108, %r1107, %r1105;
	mov.b32 	%f332, %r1108;
	add.s32 	%r1109, %r1105, 2130706432;
	mov.b32 	%f333, %r1109;
	fma.rn.f32 	%f334, %f329, 0f391FCB8E, 0f3AAF85ED;
	fma.rn.f32 	%f335, %f334, %f329, 0f3C1D9856;
	fma.rn.f32 	%f336, %f335, %f329, 0f3D6357BB;
	fma.rn.f32 	%f337, %f336, %f329, 0f3E75FDEC;
	fma.rn.f32 	%f338, %f337, %f329, 0f3F317218;
	fma.rn.f32 	%f339, %f338, %f329, 0f3F800000;
	mul.f32 	%f340, %f339, %f333;
	mul.f32 	%f341, %f340, %f332;
	selp.f32 	%f342, %f330, %f341, %p136;
	selp.f32 	%f343, 0f3F800000, %f342, %p134;
	selp.f32 	%f373, %f343, %f342, %p133;
$L__BB5_151:
	setp.ge.s32 	%p139, %r1465, %r556;
	@%p139 bra 	$L__BB5_153;
	mul.wide.u32 	%rd73, %r1465, 8;
	add.s64 	%rd74, %rd5, %rd73;
	mov.b32 	%r1116, %f373;
	st.local.v2.u32 	[%rd74], {%r594, %r1116};
	bra.uni 	$L__BB5_171;
$L__BB5_153:
	setp.lt.s32 	%p140, %r556, 2;
	ld.local.f32 	%f374, [%rd5+4];
	mov.b64 	%rd103, 0;
	@%p140 bra 	$L__BB5_169;
	setp.eq.s32 	%p141, %r556, 2;
	ld.local.f32 	%f350, [%rd5+12];
	setp.lt.f32 	%p142, %f350, %f374;
	selp.u32 	%r1466, 1, 0, %p142;
	selp.f32 	%f374, %f350, %f374, %p142;
	@%p141 bra 	$L__BB5_168;
	setp.eq.s32 	%p143, %r556, 3;
	ld.local.f32 	%f351, [%rd5+20];
	setp.lt.f32 	%p144, %f351, %f374;
	selp.b32 	%r1466, 2, %r1466, %p144;
	selp.f32 	%f374, %f351, %f374, %p144;
	@%p143 bra 	$L__BB5_168;
	setp.eq.s32 	%p145, %r556, 4;
	ld.local.f32 	%f352, [%rd5+28];
	setp.lt.f32 	%p146, %f352, %f374;
	selp.b32 	%r1466, 3, %r1466, %p146;
	selp.f32 	%f374, %f352, %f374, %p146;
	@%p145 bra 	$L__BB5_168;
	setp.eq.s32 	%p147, %r556, 5;
	ld.local.f32 	%f353, [%rd5+36];
	setp.lt.f32 	%p148, %f353, %f374;
	selp.b32 	%r1466, 4, %r1466, %p148;
	selp.f32 	%f374, %f353, %f374, %p148;
	@%p147 bra 	$L__BB5_168;
	setp.eq.s32 	%p149, %r556, 6;
	ld.local.f32 	%f354, [%rd5+44];
	setp.lt.f32 	%p150, %f354, %f374;
	selp.b32 	%r1466, 5, %r1466, %p150;
	selp.f32 	%f374, %f354, %f374, %p150;
	@%p149 bra 	$L__BB5_168;
	setp.eq.s32 	%p151, %r556, 7;
	ld.local.f32 	%f355, [%rd5+52];
	setp.lt.f32 	%p152, %f355, %f374;
	selp.b32 	%r1466, 6, %r1466, %p152;
	selp.f32 	%f374, %f355, %f374, %p152;
	@%p151 bra 	$L__BB5_168;
	setp.eq.s32 	%p153, %r556, 8;
	ld.local.f32 	%f356, [%rd5+60];
	setp.lt.f32 	%p154, %f356, %f374;
	selp.b32 	%r1466, 7, %r1466, %p154;
	selp.f32 	%f374, %f356, %f374, %p154;
	@%p153 bra 	$L__BB5_168;
	setp.eq.s32 	%p155, %r556, 9;
	ld.local.f32 	%f357, [%rd5+68];
	setp.lt.f32 	%p156, %f357, %f374;
	selp.b32 	%r1466, 8, %r1466, %p156;
	selp.f32 	%f374, %f357, %f374, %p156;
	@%p155 bra 	$L__BB5_168;
	setp.eq.s32 	%p157, %r556, 10;
	ld.local.f32 	%f358, [%rd5+76];
	setp.lt.f32 	%p158, %f358, %f374;
	selp.b32 	%r1466, 9, %r1466, %p158;
	selp.f32 	%f374, %f358, %f374, %p158;
	@%p157 bra 	$L__BB5_168;
	setp.eq.s32 	%p159, %r556, 11;
	ld.local.f32 	%f359, [%rd5+84];
	setp.lt.f32 	%p160, %f359, %f374;
	selp.b32 	%r1466, 10, %r1466, %p160;
	selp.f32 	%f374, %f359, %f374, %p160;
	@%p159 bra 	$L__BB5_168;
	setp.eq.s32 	%p161, %r556, 12;
	ld.local.f32 	%f360, [%rd5+92];
	setp.lt.f32 	%p162, %f360, %f374;
	selp.b32 	%r1466, 11, %r1466, %p162;
	selp.f32 	%f374, %f360, %f374, %p162;
	@%p161 bra 	$L__BB5_168;
	setp.eq.s32 	%p163, %r556, 13;
	ld.local.f32 	%f361, [%rd5+100];
	setp.lt.f32 	%p164, %f361, %f374;
	selp.b32 	%r1466, 12, %r1466, %p164;
	selp.f32 	%f374, %f361, %f374, %p164;
	@%p163 bra 	$L__BB5_168;
	setp.eq.s32 	%p165, %r556, 14;
	ld.local.f32 	%f362, [%rd5+108];
	setp.lt.f32 	%p166, %f362, %f374;
	selp.b32 	%r1466, 13, %r1466, %p166;
	selp.f32 	%f374, %f362, %f374, %p166;
	@%p165 bra 	$L__BB5_168;
	ld.local.f32 	%f363, [%rd5+116];
	setp.lt.f32 	%p167, %f363, %f374;
	selp.b32 	%r1466, 14, %r1466, %p167;
	selp.f32 	%f374, %f363, %f374, %p167;
$L__BB5_168:
	cvt.u64.u32 	%rd103, %r1466;
$L__BB5_169:
	setp.leu.f32 	%p168, %f373, %f374;
	@%p168 bra 	$L__BB5_171;
	shl.b64 	%rd71, %rd103, 3;
	add.s64 	%rd72, %rd5, %rd71;
	mov.b32 	%r1115, %f373;
	st.local.v2.u32 	[%rd72], {%r594, %r1115};
$L__BB5_171:
	add.s32 	%r1465, %r1465, 1;
	setp.eq.s32 	%p169, %r1465, %r586;
	@%p169 bra 	$L__BB5_172;
	bra.uni 	$L__BB5_145;
$L__BB5_172:
	st.local.u32 	[%rd6+4], %r1179;
	st.local.v2.u32 	[%rd6+8], {%r1178, %r1177};
	st.local.v2.u32 	[%rd6+16], {%r1477, %r1476};
	bra.uni 	$L__BB5_190;
$L__BB5_173:
	setp.neu.f32 	%p88, %f44, 0f00000000;
	setp.neu.f32 	%p89, %f46, 0f7F800000;
	and.pred  	%p90, %p88, %p89;
	@%p90 bra 	$L__BB5_175;
	mul.f32 	%f211, %f154, 0f3F000000;
	cvt.rzi.f32.f32 	%f212, %f211;
	add.f32 	%f213, %f212, %f212;
	sub.f32 	%f214, %f154, %f213;
	abs.f32 	%f215, %f214;
	setp.neu.f32 	%p97, %f215, 0f3F800000;
	add.f32 	%f216, %f44, %f44;
	mov.b32 	%r1065, %f216;
	setp.lt.f32 	%p98, %f154, 0f00000000;
	xor.b32  	%r1066, %r1065, 2139095040;
	selp.b32 	%r1067, %r1066, %r1065, %p98;
	and.b32  	%r1068, %r1067, 2147483647;
	selp.b32 	%r1069, %r1068, %r1067, %p97;
	mov.b32 	%f376, %r1069;
	bra.uni 	$L__BB5_176;
$L__BB5_175:
	setp.lt.f32 	%p91, %f46, 0f00800000;
	mul.f32 	%f156, %f46, 0f4B800000;
	selp.f32 	%f157, %f156, %f46, %p91;
	mov.b32 	%r1056, %f157;
	add.s32 	%r1057, %r1056, -1060439283;
	and.b32  	%r1058, %r1057, -8388608;
	sub.s32 	%r1059, %r1056, %r1058;
	mov.b32 	%f158, %r1059;
	cvt.rn.f32.s32 	%f159, %r1058;
	selp.f32 	%f160, 0fC1C00000, 0f00000000, %p91;
	fma.rn.f32 	%f161, %f159, 0f34000000, %f160;
	add.f32 	%f162, %f158, 0fBF800000;
	add.f32 	%f163, %f158, 0f3F800000;
	rcp.approx.ftz.f32 	%f164, %f163;
	add.f32 	%f165, %f162, %f162;
	mul.f32 	%f166, %f165, %f164;
	mul.f32 	%f167, %f166, %f166;
	neg.f32 	%f168, %f166;
	sub.f32 	%f169, %f162, %f166;
	add.f32 	%f170, %f169, %f169;
	fma.rn.f32 	%f171, %f168, %f162, %f170;
	mul.rn.f32 	%f172, %f164, %f171;
	fma.rn.f32 	%f173, %f167, 0f3A2C32E4, 0f3B52E7DB;
	fma.rn.f32 	%f174, %f173, %f167, 0f3C93BB73;
	fma.rn.f32 	%f175, %f174, %f167, 0f3DF6384F;
	mul.rn.f32 	%f176, %f175, %f167;
	fma.rn.f32 	%f177, %f166, 0f3FB8AA3B, %f161;
	mul.f32 	%f178, %f176, 0f40400000;
	sub.f32 	%f179, %f161, %f177;
	fma.rn.f32 	%f180, %f166, 0f3FB8AA3B, %f179;
	fma.rn.f32 	%f181, %f172, 0f3FB8AA3B, %f180;
	fma.rn.f32 	%f182, %f166, 0f32A55E34, %f181;
	fma.rn.f32 	%f183, %f178, %f172, %f182;
	fma.rn.f32 	%f184, %f176, %f166, %f183;
	add.rn.f32 	%f185, %f177, %f184;
	mul.rn.f32 	%f186, %f185, %f154;
	cvt.rni.f32.f32 	%f187, %f186;
	sub.f32 	%f188, %f186, %f187;
	neg.f32 	%f189, %f186;
	fma.rn.f32 	%f190, %f185, %f154, %f189;
	neg.f32 	%f191, %f177;
	add.rn.f32 	%f192, %f185, %f191;
	neg.f32 	%f193, %f192;
	add.rn.f32 	%f194, %f184, %f193;
	fma.rn.f32 	%f195, %f194, %f154, %f190;
	add.f32 	%f196, %f188, %f195;
	setp.gt.f32 	%p92, %f187, 0f00000000;
	selp.b32 	%r1060, 0, -2097152000, %p92;
	setp.eq.f32 	%p93, %f44, 0fBF800000;
	setp.eq.f32 	%p94, %f155, 0f7F800000;
	setp.lt.f32 	%p95, %f186, 0f00000000;
	selp.f32 	%f197, 0f00000000, 0f7F800000, %p95;
	abs.f32 	%f198, %f186;
	setp.gt.f32 	%p96, %f198, 0f43180000;
	cvt.rzi.s32.f32 	%r1061, %f187;
	shl.b32 	%r1062, %r1061, 23;
	sub.s32 	%r1063, %r1062, %r1060;
	mov.b32 	%f199, %r1063;
	add.s32 	%r1064, %r1060, 2130706432;
	mov.b32 	%f200, %r1064;
	fma.rn.f32 	%f201, %f196, 0f391FCB8E, 0f3AAF85ED;
	fma.rn.f32 	%f202, %f201, %f196, 0f3C1D9856;
	fma.rn.f32 	%f203, %f202, %f196, 0f3D6357BB;
	fma.rn.f32 	%f204, %f203, %f196, 0f3E75FDEC;
	fma.rn.f32 	%f205, %f204, %f196, 0f3F317218;
	fma.rn.f32 	%f206, %f205, %f196, 0f3F800000;
	mul.f32 	%f207, %f206, %f200;
	mul.f32 	%f208, %f207, %f199;
	selp.f32 	%f209, %f197, %f208, %p96;
	selp.f32 	%f210, 0f3F800000, %f209, %p94;
	selp.f32 	%f376, %f210, %f209, %p93;
$L__BB5_176:
	mul.wide.u32 	%rd62, %r1473, 8;
	add.s64 	%rd63, %rd5, %rd62;
	mov.b32 	%r1070, %f376;
	st.local.v2.u32 	[%rd63], {%r620, %r1070};
	add.s32 	%r1473, %r1473, 1;
	setp.ne.s32 	%p99, %r1473, %r556;
	@%p99 bra 	$L__BB5_140;
	st.local.u32 	[%rd6+4], %r1179;
	st.local.v2.u32 	[%rd6+8], {%r1178, %r1177};
	st.local.v2.u32 	[%rd6+16], {%r1477, %r1476};
	shr.u32 	%r1474, %r556, 1;
$L__BB5_178:
	add.s32 	%r626, %r1474, -1;
	add.u64 	%rd64, %SP, 48;
	{ // callseq 0, 0
	.param .b64 param0;
	st.param.b64 	[param0], %rd64;
	.param .b32 param1;
	st.param.b32 	[param1], %r626;
	.param .b32 param2;
	st.param.b32 	[param2], %r556;
	call.uni 
	_Z7heapifyP11TrackedNodeii, 
	(
	param0, 
	param1, 
	param2
	);
	} // callseq 0
	setp.gt.u32 	%p100, %r1474, 1;
	mov.u32 	%r1474, %r626;
	@%p100 bra 	$L__BB5_178;
	setp.ge.s32 	%p101, %r556, %r586;
	mov.u32 	%r1481, %r556;
	@%p101 bra 	$L__BB5_190;
$L__BB5_180:
	mov.u32 	%r631, %r1178;
	mov.u32 	%r1178, %r1177;
	mov.u32 	%r1177, %r1477;
	mov.u32 	%r1477, %r1476;
	add.s32 	%r634, %r1481, %r1457;
	mul.wide.s32 	%rd65, %r634, 4;
	add.s64 	%rd66, %rd3, %rd65;
	ld.global.f32 	%f218, [%rd66];
	shr.u32 	%r1071, %r1179, 2;
	xor.b32  	%r1072, %r1071, %r1179;
	shl.b32 	%r1073, %r1477, 4;
	shl.b32 	%r1074, %r1072, 1;
	xor.b32  	%r1075, %r1074, %r1073;
	xor.b32  	%r1076, %r1075, %r1072;
	xor.b32  	%r1476, %r1076, %r1477;
	add.s32 	%r1467, %r1467, 362437;
	add.s32 	%r1077, %r1476, %r1467;
	cvt.rn.f32.u32 	%f219, %r1077;
	fma.rn.f32 	%f52, %f219, 0f2F800000, 0f2F000000;
	rcp.rn.f32 	%f220, %f218;
	abs.f32 	%f54, %f52;
	setp.eq.f32 	%p102, %f52, 0f3F800000;
	setp.eq.f32 	%p103, %f220, 0f00000000;
	or.pred  	%p104, %p102, %p103;
	mov.f32 	%f377, 0f3F800000;
	@%p104 bra 	$L__BB5_186;
	setp.num.f32 	%p105, %f54, %f54;
	abs.f32 	%f221, %f220;
	setp.num.f32 	%p106, %f221, %f221;
	and.pred  	%p107, %p105, %p106;
	@%p107 bra 	$L__BB5_183;
	add.rn.f32 	%f377, %f52, %f220;
	bra.uni 	$L__BB5_186;
$L__BB5_183:
	setp.neu.f32 	%p108, %f52, 0f00000000;
	setp.neu.f32 	%p109, %f54, 0f7F800000;
	and.pred  	%p110, %p108, %p109;
	@%p110 bra 	$L__BB5_185;
	mul.f32 	%f277, %f220, 0f3F000000;
	cvt.rzi.f32.f32 	%f278, %f277;
	add.f32 	%f279, %f278, %f278;
	sub.f32 	%f280, %f220, %f279;
	abs.f32 	%f281, %f280;
	setp.neu.f32 	%p117, %f281, 0f3F800000;
	add.f32 	%f282, %f52, %f52;
	mov.b32 	%r1087, %f282;
	setp.lt.f32 	%p118, %f220, 0f00000000;
	xor.b32  	%r1088, %r1087, 2139095040;
	selp.b32 	%r1089, %r1088, %r1087, %p118;
	and.b32  	%r1090, %r1089, 2147483647;
	selp.b32 	%r1091, %r1090, %r1089, %p117;
	mov.b32 	%f377, %r1091;
	bra.uni 	$L__BB5_186;
$L__BB5_185:
	setp.lt.f32 	%p111, %f54, 0f00800000;
	mul.f32 	%f222, %f54, 0f4B800000;
	selp.f32 	%f223, %f222, %f54, %p111;
	mov.b32 	%r1078, %f223;
	add.s32 	%r1079, %r1078, -1060439283;
	and.b32  	%r1080, %r1079, -8388608;
	sub.s32 	%r1081, %r1078, %r1080;
	mov.b32 	%f224, %r1081;
	cvt.rn.f32.s32 	%f225, %r1080;
	selp.f32 	%f226, 0fC1C00000, 0f00000000, %p111;
	fma.rn.f32 	%f227, %f225, 0f34000000, %f226;
	add.f32 	%f228, %f224, 0fBF800000;
	add.f32 	%f229, %f224, 0f3F800000;
	rcp.approx.ftz.f32 	%f230, %f229;
	add.f32 	%f231, %f228, %f228;
	mul.f32 	%f232, %f231, %f230;
	mul.f32 	%f233, %f232, %f232;
	neg.f32 	%f234, %f232;
	sub.f32 	%f235, %f228, %f232;
	add.f32 	%f236, %f235, %f235;
	fma.rn.f32 	%f237, %f234, %f228, %f236;
	mul.rn.f32 	%f238, %f230, %f237;
	fma.rn.f32 	%f239, %f233, 0f3A2C32E4, 0f3B52E7DB;
	fma.rn.f32 	%f240, %f239, %f233, 0f3C93BB73;
	fma.rn.f32 	%f241, %f240, %f233, 0f3DF6384F;
	mul.rn.f32 	%f242, %f241, %f233;
	fma.rn.f32 	%f243, %f232, 0f3FB8AA3B, %f227;
	mul.f32 	%f244, %f242, 0f40400000;
	sub.f32 	%f245, %f227, %f243;
	fma.rn.f32 	%f246, %f232, 0f3FB8AA3B, %f245;
	fma.rn.f32 	%f247, %f238, 0f3FB8AA3B, %f246;
	fma.rn.f32 	%f248, %f232, 0f32A55E34, %f247;
	fma.rn.f32 	%f249, %f244, %f238, %f248;
	fma.rn.f32 	%f250, %f242, %f232, %f249;
	add.rn.f32 	%f251, %f243, %f250;
	mul.rn.f32 	%f252, %f251, %f220;
	cvt.rni.f32.f32 	%f253, %f252;
	sub.f32 	%f254, %f252, %f253;
	neg.f32 	%f255, %f252;
	fma.rn.f32 	%f256, %f251, %f220, %f255;
	neg.f32 	%f257, %f243;
	add.rn.f32 	%f258, %f251, %f257;
	neg.f32 	%f259, %f258;
	add.rn.f32 	%f260, %f250, %f259;
	fma.rn.f32 	%f261, %f260, %f220, %f256;
	add.f32 	%f262, %f254, %f261;
	setp.gt.f32 	%p112, %f253, 0f00000000;
	selp.b32 	%r1082, 0, -2097152000, %p112;
	setp.eq.f32 	%p113, %f52, 0fBF800000;
	setp.eq.f32 	%p114, %f221, 0f7F800000;
	setp.lt.f32 	%p115, %f252, 0f00000000;
	selp.f32 	%f263, 0f00000000, 0f7F800000, %p115;
	abs.f32 	%f264, %f252;
	setp.gt.f32 	%p116, %f264, 0f43180000;
	cvt.rzi.s32.f32 	%r1083, %f253;
	shl.b32 	%r1084, %r1083, 23;
	sub.s32 	%r1085, %r1084, %r1082;
	mov.b32 	%f265, %r1085;
	add.s32 	%r1086, %r1082, 2130706432;
	mov.b32 	%f266, %r1086;
	fma.rn.f32 	%f267, %f262, 0f391FCB8E, 0f3AAF85ED;
	fma.rn.f32 	%f268, %f267, %f262, 0f3C1D9856;
	fma.rn.f32 	%f269, %f268, %f262, 0f3D6357BB;
	fma.rn.f32 	%f270, %f269, %f262, 0f3E75FDEC;
	fma.rn.f32 	%f271, %f270, %f262, 0f3F317218;
	fma.rn.f32 	%f272, %f271, %f262, 0f3F800000;
	mul.f32 	%f273, %f272, %f266;
	mul.f32 	%f274, %f273, %f265;
	selp.f32 	%f275, %f263, %f274, %p116;
	selp.f32 	%f276, 0f3F800000, %f275, %p114;
	selp.f32 	%f377, %f276, %f275, %p113;
$L__BB5_186:
	ld.local.f32 	%f283, [%rd5+4];
	setp.leu.f32 	%p119, %f377, %f283;
	@%p119 bra 	$L__BB5_188;
	mov.b32 	%r1092, %f377;
	st.local.v2.u32 	[%rd5], {%r634, %r1092};
	add.u64 	%rd67, %SP, 48;
	{ // callseq 1, 0
	.param .b64 param0;
	st.param.b64 	[param0], %rd67;
	.param .b32 param1;
	st.param.b32 	[param1], 0;
	.param .b32 param2;
	st.param.b32 	[param2], %r556;
	call.uni 
	_Z7heapifyP11TrackedNodeii, 
	(
	param0, 
	param1, 
	param2
	);
	} // callseq 1
$L__BB5_188:
	add.s32 	%r1481, %r1481, 1;
	setp.lt.s32 	%p120, %r1481, %r586;
	mov.u32 	%r1179, %r631;
	@%p120 bra 	$L__BB5_180;
	st.local.u32 	[%rd6+4], %r631;
	st.local.v2.u32 	[%rd6+8], {%r1178, %r1177};
	st.local.v2.u32 	[%rd6+16], {%r1477, %r1476};
$L__BB5_190:
	setp.lt.s32 	%p170, %r556, 1;
	@%p170 bra 	$L__BB5_198;
	add.s32 	%r1118, %r556, -1;
	and.b32  	%r638, %r556, 3;
	setp.lt.u32 	%p171, %r1118, 3;
	mov.b32 	%r1483, 0;
	@%p171 bra 	$L__BB5_194;
	and.b32  	%r1483, %r556, 2147483644;
	mov.b32 	%r1482, 0;
$L__BB5_193:
	mul.wide.u32 	%rd75, %r1482, 8;
	add.s64 	%rd76, %rd5, %rd75;
	.pragma "used_bytes_mask 3855";
	ld.local.v4.u32 	{%r1120, %r1121, %r1122, %r1123}, [%rd76];
	add.s32 	%r1124, %r1482, %r557;
	mul.wide.s32 	%rd77, %r1124, 4;
	add.s64 	%rd78, %rd2, %rd77;
	st.global.u32 	[%rd78], %r1120;
	mul.wide.s32 	%rd79, %r1120, 4;
	add.s64 	%rd80, %rd1, %rd79;
	atom.global.add.u32 	%r1125, [%rd80], 1;
	st.global.u32 	[%rd78+4], %r1122;
	mul.wide.s32 	%rd81, %r1122, 4;
	add.s64 	%rd82, %rd1, %rd81;
	atom.global.add.u32 	%r1126, [%rd82], 1;
	.pragma "used_bytes_mask 3855";
	ld.local.v4.u32 	{%r1127, %r1128, %r1129, %r1130}, [%rd76+16];
	st.global.u32 	[%rd78+8], %r1127;
	mul.wide.s32 	%rd83, %r1127, 4;
	add.s64 	%rd84, %rd1, %rd83;
	atom.global.add.u32 	%r1131, [%rd84], 1;
	st.global.u32 	[%rd78+12], %r1129;
	mul.wide.s32 	%rd85, %r1129, 4;
	add.s64 	%rd86, %rd1, %rd85;
	atom.global.add.u32 	%r1132, [%rd86], 1;
	add.s32 	%r1482, %r1482, 4;
	setp.ne.s32 	%p172, %r1482, %r1483;
	@%p172 bra 	$L__BB5_193;
$L__BB5_194:
	setp.eq.s32 	%p173, %r638, 0;
	@%p173 bra 	$L__BB5_198;
	mul.wide.u32 	%rd87, %r1483, 8;
	add.s64 	%rd19, %rd5, %rd87;
	ld.local.u32 	%r1133, [%rd19];
	add.s32 	%r1134, %r1483, %r557;
	mul.wide.s32 	%rd88, %r1134, 4;
	add.s64 	%rd20, %rd2, %rd88;
	st.global.u32 	[%rd20], %r1133;
	mul.wide.s32 	%rd89, %r1133, 4;
	add.s64 	%rd90, %rd1, %rd89;
	atom.global.add.u32 	%r1135, [%rd90], 1;
	setp.eq.s32 	%p174, %r638, 1;
	@%p174 bra 	$L__BB5_198;
	ld.local.u32 	%r1136, [%rd19+8];
	st.global.u32 	[%rd20+4], %r1136;
	mul.wide.s32 	%rd91, %r1136, 4;
	add.s64 	%rd92, %rd1, %rd91;
	atom.global.add.u32 	%r1137, [%rd92], 1;
	setp.eq.s32 	%p175, %r638, 2;
	@%p175 bra 	$L__BB5_198;
	ld.local.u32 	%r1138, [%rd19+16];
	st.global.u32 	[%rd20+8], %r1138;
	mul.wide.s32 	%rd93, %r1138, 4;
	add.s64 	%rd94, %rd1, %rd93;
	atom.global.add.u32 	%r1139, [%rd94], 1;
$L__BB5_198:
	setp.lt.s32 	%p176, %r556, 2;
	@%p176 bra 	$L__BB5_207;
	shr.u32 	%r1485, %r556, 1;
	mul.wide.s32 	%rd95, %r557, 4;
	add.s64 	%rd21, %rd27, %rd95;
$L__BB5_200:
	add.s32 	%r650, %r1485, -1;
	{ // callseq 2, 0
	.param .b64 param0;
	st.param.b64 	[param0], %rd21;
	.param .b32 param1;
	st.param.b32 	[param1], %r650;
	.param .b32 param2;
	st.param.b32 	[param2], %r556;
	call.uni 
	_Z7heapifyPiii, 
	(
	param0, 
	param1, 
	param2
	);
	} // callseq 2
	setp.gt.u32 	%p177, %r1485, 1;
	mov.u32 	%r1485, %r650;
	@%p177 bra 	$L__BB5_200;
	add.s64 	%rd22, %rd2, %rd95;
	add.s32 	%r644, %r556, -2;
	and.b32  	%r645, %r556, 3;
	setp.eq.s32 	%p178, %r645, 1;
	mov.u32 	%r1484, %r556;
	@%p178 bra 	$L__BB5_205;
	add.s32 	%r1484, %r556, -1;
	mul.wide.u32 	%rd97, %r556, 4;
	add.s64 	%rd23, %rd22, %rd97;
	ld.global.u32 	%r1140, [%rd22];
	ld.global.u32 	%r1141, [%rd23+-4];
	st.global.u32 	[%rd22], %r1141;
	st.global.u32 	[%rd23+-4], %r1140;
	{ // callseq 3, 0
	.param .b64 param0;
	st.param.b64 	[param0], %rd21;
	.param .b32 param1;
	st.param.b32 	[param1], 0;
	.param .b32 param2;
	st.param.b32 	[param2], %r1484;
	call.uni 
	_Z7heapifyPiii, 
	(
	param0, 
	param1, 
	param2
	);
	} // callseq 3
	setp.eq.s32 	%p179, %r645, 2;
	@%p179 bra 	$L__BB5_205;
	ld.global.u32 	%r1142, [%rd22];
	ld.global.u32 	%r1143, [%rd23+-8];
	st.global.u32 	[%rd22], %r1143;
	st.global.u32 	[%rd23+-8], %r1142;
	{ // callseq 4, 0
	.param .b64 param0;
	st.param.b64 	[param0], %rd21;
	.param .b32 param1;
	st.param.b32 	[param1], 0;
	.param .b32 param2;
	st.param.b32 	[param2], %r644;
	call.uni 
	_Z7heapifyPiii, 
	(
	param0, 
	param1, 
	param2
	);
	} // callseq 4
	setp.eq.s32 	%p180, %r645, 3;
	mov.u32 	%r1484, %r644;
	@%p180 bra 	$L__BB5_205;
	add.s32 	%r1484, %r556, -3;
	ld.global.u32 	%r1144, [%rd22];
	ld.global.u32 	%r1145, [%rd23+-12];
	st.global.u32 	[%rd22], %r1145;
	st.global.u32 	[%rd23+-12], %r1144;
	{ // callseq 5, 0
	.param .b64 param0;
	st.param.b64 	[param0], %rd21;
	.param .b32 param1;
	st.param.b32 	[param1], 0;
	.param .b32 param2;
	st.param.b32 	[param2], %r1484;
	call.uni 
	_Z7heapifyPiii, 
	(
	param0, 
	param1, 
	param2
	);
	} // callseq 5
$L__BB5_205:
	setp.lt.u32 	%p181, %r644, 3;
	@%p181 bra 	$L__BB5_207;
$L__BB5_206:
	add.s32 	%r1146, %r1484, -1;
	mul.wide.s32 	%rd98, %r1484, 4;
	add.s64 	%rd99, %rd22, %rd98;
	ld.global.u32 	%r1147, [%rd22];
	ld.global.u32 	%r1148, [%rd99+-4];
	st.global.u32 	[%rd22], %r1148;
	st.global.u32 	[%rd99+-4], %r1147;
	{ // callseq 6, 0
	.param .b64 param0;
	st.param.b64 	[param0], %rd21;
	.param .b32 param1;
	st.param.b32 	[param1], 0;
	.param .b32 param2;
	st.param.b32 	[param2], %r1146;
	call.uni 
	_Z7heapifyPiii, 
	(
	param0, 
	param1, 
	param2
	);
	} // callseq 6
	add.s32 	%r1149, %r1484, -2;
	ld.global.u32 	%r1150, [%rd22];
	ld.global.u32 	%r1151, [%rd99+-8];
	st.global.u32 	[%rd22], %r1151;
	st.global.u32 	[%rd99+-8], %r1150;
	{ // callseq 7, 0
	.param .b64 param0;
	st.param.b64 	[param0], %rd21;
	.param .b32 param1;
	st.param.b32 	[param1], 0;
	.param .b32 param2;
	st.param.b32 	[param2], %r1149;
	call.uni 
	_Z7heapifyPiii, 
	(
	param0, 
	param1, 
	param2
	);
	} // callseq 7
	add.s32 	%r1152, %r1484, -3;
	ld.global.u32 	%r1153, [%rd22];
	ld.global.u32 	%r1154, [%rd99+-12];
	st.global.u32 	[%rd22], %r1154;
	st.global.u32 	[%rd99+-12], %r1153;
	{ // callseq 8, 0
	.param .b64 param0;
	st.param.b64 	[param0], %rd21;
	.param .b32 param1;
	st.param.b32 	[param1], 0;
	.param .b32 param2;
	st.param.b32 	[param2], %r1152;
	call.uni 
	_Z7heapifyPiii, 
	(
	param0, 
	param1, 
	param2
	);
	} // callseq 8
	add.s32 	%r652, %r1484, -4;
	ld.global.u32 	%r1155, [%rd22];
	ld.global.u32 	%r1156, [%rd99+-16];
	st.global.u32 	[%rd22], %r1156;
	st.global.u32 	[%rd99+-16], %r1155;
	{ // callseq 9, 0
	.param .b64 param0;
	st.param.b64 	[param0], %rd21;
	.param .b32 param1;
	st.param.b32 	[param1], 0;
	.param .b32 param2;
	st.param.b32 	[param2], %r652;
	call.uni 
	_Z7heapifyPiii, 
	(
	param0, 
	param1, 
	param2
	);
	} // callseq 9
	setp.gt.u32 	%p182, %r1484, 5;
	mov.u32 	%r1484, %r652;
	@%p182 bra 	$L__BB5_206;
$L__BB5_207:
	cvt.u32.u64 	%r1157, %rd8;
	add.s32 	%r1158, %r1157, %r3;
	setp.lt.s32 	%p183, %r1158, %r655;
	@%p183 bra 	$L__BB5_2;
$L__BB5_208:
	ret;

}
	// .globl	finalize_hyperedges
.visible .entry finalize_hyperedges(
	.param .u32 finalize_hyperedges_param_0,
	.param .u32 finalize_hyperedges_param_1,
	.param .u64 .ptr .align 1 finalize_hyperedges_param_2,
	.param .u64 .ptr .align 1 finalize_hyperedges_param_3,
	.param .u64 .ptr .align 1 finalize_hyperedges_param_4,
	.param .u64 .ptr .align 1 finalize_hyperedges_param_5,
	.param .u64 .ptr .align 1 finalize_hyperedges_param_6,
	.param .u64 .ptr .align 1 finalize_hyperedges_param_7
)
{
	.reg .pred 	%p<49>;
	.reg .b32 	%r<146>;
	.reg .b64 	%rd<43>;

	ld.param.u32 	%r75, [finalize_hyperedges_param_0];
	ld.param.u32 	%r76, [finalize_hyperedges_param_1];
	ld.param.u64 	%rd15, [finalize_hyperedges_param_2];
	ld.param.u64 	%rd16, [finalize_hyperedges_param_3];
	ld.param.u64 	%rd17, [finalize_hyperedges_param_4];
	ld.param.u64 	%rd19, [finalize_hyperedges_param_5];
	ld.param.u64 	%rd18, [finalize_hyperedges_param_6];
	ld.param.u64 	%rd20, [finalize_hyperedges_param_7];
	cvta.to.global.u64 	%rd1, %rd19;
	cvta.to.global.u64 	%rd2, %rd20;
	setp.lt.s32 	%p1, %r75, 1;
	mov.b32 	%r139, 0;
	@%p1 bra 	$L__BB6_71;
	mov.u32 	%r1, %tid.x;
	and.b32  	%r2, %r75, 15;
	setp.lt.u32 	%p2, %r75, 16;
	mov.b32 	%r131, 0;
	mov.u32 	%r139, %r131;
	@%p2 bra 	$L__BB6_36;
	and.b32  	%r131, %r75, 2147483632;
	mov.b32 	%r125, 0;
	mov.u32 	%r139, %r125;
$L__BB6_3:
	.pragma "nounroll";
	setp.ne.s32 	%p3, %r1, 0;
	mul.wide.u32 	%rd21, %r125, 4;
	add.s64 	%rd3, %rd2, %rd21;
	@%p3 bra 	$L__BB6_5;
	st.global.u32 	[%rd3], %r139;
$L__BB6_5:
	setp.ne.s32 	%p4, %r1, 0;
	add.s64 	%rd4, %rd1, %rd21;
	ld.global.u32 	%r81, [%rd4];
	add.s32 	%r6, %r81, %r139;
	@%p4 bra 	$L__BB6_7;
	st.global.u32 	[%rd3+4], %r6;
$L__BB6_7:
	setp.ne.s32 	%p5, %r1, 0;
	ld.global.u32 	%r82, [%rd4+4];
	add.s32 	%r7, %r82, %r6;
	@%p5 bra 	$L__BB6_9;
	st.global.u32 	[%rd3+8], %r7;
$L__BB6_9:
	setp.ne.s32 	%p6, %r1, 0;
	ld.global.u32 	%r83, [%rd4+8];
	add.s32 	%r8, %r83, %r7;
	@%p6 bra 	$L__BB6_11;
	st.global.u32 	[%rd3+12], %r8;
$L__BB6_11:
	setp.ne.s32 	%p7, %r1, 0;
	ld.global.u32 	%r84, [%rd4+12];
	add.s32 	%r9, %r84, %r8;
	@%p7 bra 	$L__BB6_13;
	st.global.u32 	[%rd3+16], %r9;
$L__BB6_13:
	setp.ne.s32 	%p8, %r1, 0;
	ld.global.u32 	%r85, [%rd4+16];
	add.s32 	%r10, %r85, %r9;
	@%p8 bra 	$L__BB6_15;
	st.global.u32 	[%rd3+20], %r10;
$L__BB6_15:
	setp.ne.s32 	%p9, %r1, 0;
	ld.global.u32 	%r86, [%rd4+20];
	add.s32 	%r11, %r86, %r10;
	@%p9 bra 	$L__BB6_17;
	st.global.u32 	[%rd3+24], %r11;
$L__BB6_17:
	setp.ne.s32 	%p10, %r1, 0;
	ld.global.u32 	%r87, [%rd4+24];
	add.s32 	%r12, %r87, %r11;
	@%p10 bra 	$L__BB6_19;
	st.global.u32 	[%rd3+28], %r12;
$L__BB6_19:
	setp.ne.s32 	%p11, %r1, 0;
	ld.global.u32 	%r88, [%rd4+28];
	add.s32 	%r13, %r88, %r12;
	@%p11 bra 	$L__BB6_21;
	st.global.u32 	[%rd3+32], %r13;
$L__BB6_21:
	setp.ne.s32 	%p12, %r1, 0;
	ld.global.u32 	%r89, [%rd4+32];
	add.s32 	%r14, %r89, %r13;
	@%p12 bra 	$L__BB6_23;
	st.global.u32 	[%rd3+36], %r14;
$L__BB6_23:
	setp.ne.s32 	%p13, %r1, 0;
	ld.global.u32 	%r90, [%rd4+36];
	add.s32 	%r15, %r90, %r14;
	@%p13 bra 	$L__BB6_25;
	st.global.u32 	[%rd3+40], %r15;
$L__BB6_25:
	setp.ne.s32 	%p14, %r1, 0;
	ld.global.u32 	%r91, [%rd4+40];
	add.s32 	%r16, %r91, %r15;
	@%p14 bra 	$L__BB6_27;
	st.global.u32 	[%rd3+44], %r16;
$L__BB6_27:
	setp.ne.s32 	%p15, %r1, 0;
	ld.global.u32 	%r92, [%rd4+44];
	add.s32 	%r17, %r92, %r16;
	@%p15 bra 	$L__BB6_29;
	st.global.u32 	[%rd3+48], %r17;
$L__BB6_29:
	setp.ne.s32 	%p16, %r1, 0;
	ld.global.u32 	%r93, [%rd4+48];
	add.s32 	%r18, %r93, %r17;
	@%p16 bra 	$L__BB6_31;
	st.global.u32 	[%rd3+52], %r18;
$L__BB6_31:
	setp.ne.s32 	%p17, %r1, 0;
	ld.global.u32 	%r94, [%rd4+52];
	add.s32 	%r19, %r94, %r18;
	@%p17 bra 	$L__BB6_33;
	st.global.u32 	[%rd3+56], %r19;
$L__BB6_33:
	setp.ne.s32 	%p18, %r1, 0;
	ld.global.u32 	%r95, [%rd4+56];
	add.s32 	%r20, %r95, %r19;
	@%p18 bra 	$L__BB6_35;
	st.global.u32 	[%rd3+60], %r20;
$L__BB6_35:
	ld.global.u32 	%r96, [%rd4+60];
	add.s32 	%r139, %r96, %r20;
	add.s32 	%r125, %r125, 16;
	setp.ne.s32 	%p19, %r125, %r131;
	@%p19 bra 	$L__BB6_3;
$L__BB6_36:
	setp.eq.s32 	%p20, %r2, 0;
	@%p20 bra 	$L__BB6_71;
	and.b32  	%r26, %r75, 7;
	setp.lt.u32 	%p21, %r2, 8;
	@%p21 bra 	$L__BB6_55;
	setp.ne.s32 	%p22, %r1, 0;
	mul.wide.u32 	%rd23, %r131, 4;
	add.s64 	%rd5, %rd2, %rd23;
	@%p22 bra 	$L__BB6_40;
	st.global.u32 	[%rd5], %r139;
$L__BB6_40:
	setp.ne.s32 	%p23, %r1, 0;
	add.s64 	%rd6, %rd1, %rd23;
	ld.global.u32 	%r98, [%rd6];
	add.s32 	%r27, %r98, %r139;
	@%p23 bra 	$L__BB6_42;
	st.global.u32 	[%rd5+4], %r27;
$L__BB6_42:
	setp.ne.s32 	%p24, %r1, 0;
	ld.global.u32 	%r99, [%rd6+4];
	add.s32 	%r28, %r99, %r27;
	@%p24 bra 	$L__BB6_44;
	st.global.u32 	[%rd5+8], %r28;
$L__BB6_44:
	setp.ne.s32 	%p25, %r1, 0;
	ld.global.u32 	%r100, [%rd6+8];
	add.s32 	%r29, %r100, %r28;
	@%p25 bra 	$L__BB6_46;
	st.global.u32 	[%rd5+12], %r29;
$L__BB6_46:
	setp.ne.s32 	%p26, %r1, 0;
	ld.global.u32 	%r101, [%rd6+12];
	add.s32 	%r30, %r101, %r29;
	@%p26 bra 	$L__BB6_48;
	st.global.u32 	[%rd5+16], %r30;
$L__BB6_48:
	setp.ne.s32 	%p27, %r1, 0;
	ld.global.u32 	%r102, [%rd6+16];
	add.s32 	%r31, %r102, %r30;
	@%p27 bra 	$L__BB6_50;
	st.global.u32 	[%rd5+20], %r31;
$L__BB6_50:
	setp.ne.s32 	%p28, %r1, 0;
	ld.global.u32 	%r103, [%rd6+20];
	add.s32 	%r32, %r103, %r31;
	@%p28 bra 	$L__BB6_52;
	st.global.u32 	[%rd5+24], %r32;
$L__BB6_52:
	setp.ne.s32 	%p29, %r1, 0;
	ld.global.u32 	%r104, [%rd6+24];
	add.s32 	%r33, %r104, %r32;
	@%p29 bra 	$L__BB6_54;
	st.global.u32 	[%rd5+28], %r33;
$L__BB6_54:
	ld.global.u32 	%r105, [%rd6+28];
	add.s32 	%r139, %r105, %r33;
	add.s32 	%r131, %r131, 8;
$L__BB6_55:
	setp.eq.s32 	%p30, %r26, 0;
	@%p30 bra 	$L__BB6_71;
	and.b32  	%r39, %r75, 3;
	setp.lt.u32 	%p31, %r26, 4;
	@%p31 bra 	$L__BB6_66;
	setp.ne.s32 	%p32, %r1, 0;
	mul.wide.u32 	%rd25, %r131, 4;
	add.s64 	%rd7, %rd2, %rd25;
	@%p32 bra 	$L__BB6_59;
	st.global.u32 	[%rd7], %r139;
$L__BB6_59:
	setp.ne.s32 	%p33, %r1, 0;
	add.s64 	%rd8, %rd1, %rd25;
	ld.global.u32 	%r107, [%rd8];
	add.s32 	%r40, %r107, %r139;
	@%p33 bra 	$L__BB6_61;
	st.global.u32 	[%rd7+4], %r40;
$L__BB6_61:
	setp.ne.s32 	%p34, %r1, 0;
	ld.global.u32 	%r108, [%rd8+4];
	add.s32 	%r41, %r108, %r40;
	@%p34 bra 	$L__BB6_63;
	st.global.u32 	[%rd7+8], %r41;
$L__BB6_63:
	setp.ne.s32 	%p35, %r1, 0;
	ld.global.u32 	%r109, [%rd8+8];
	add.s32 	%r42, %r109, %r41;
	@%p35 bra 	$L__BB6_65;
	st.global.u32 	[%rd7+12], %r42;
$L__BB6_65:
	ld.global.u32 	%r110, [%rd8+12];
	add.s32 	%r139, %r110, %r42;
	add.s32 	%r131, %r131, 4;
$L__BB6_66:
	setp.eq.s32 	%p36, %r39, 0;
	@%p36 bra 	$L__BB6_71;
	mov.b32 	%r138, 0;
$L__BB6_68:
	.pragma "nounroll";
	setp.ne.s32 	%p37, %r1, 0;
	@%p37 bra 	$L__BB6_70;
	mul.wide.u32 	%rd27, %r131, 4;
	add.s64 	%rd28, %rd2, %rd27;
	st.global.u32 	[%rd28], %r139;
$L__BB6_70:
	mul.wide.u32 	%rd29, %r131, 4;
	add.s64 	%rd30, %rd1, %rd29;
	ld.global.u32 	%r112, [%rd30];
	add.s32 	%r139, %r112, %r139;
	add.s32 	%r131, %r131, 1;
	add.s32 	%r138, %r138, 1;
	setp.ne.s32 	%p38, %r138, %r39;
	@%p38 bra 	$L__BB6_68;
$L__BB6_71:
	mov.u32 	%r55, %tid.x;
	setp.ne.s32 	%p39, %r55, 0;
	@%p39 bra 	$L__BB6_73;
	mul.wide.s32 	%rd31, %r75, 4;
	add.s64 	%rd32, %rd2, %rd31;
	st.global.u32 	[%rd32], %r139;
$L__BB6_73:
	bar.sync 	0;
	mov.u32 	%r113, %ctaid.x;
	mov.u32 	%r56, %ntid.x;
	mad.lo.s32 	%r140, %r113, %r56, %r55;
	setp.ge.s32 	%p40, %r140, %r75;
	@%p40 bra 	$L__BB6_85;
	setp.lt.s32 	%p41, %r76, 1;
	@%p41 bra 	$L__BB6_85;
	cvta.to.global.u64 	%rd9, %rd16;
	cvta.to.global.u64 	%rd10, %rd15;
	cvta.to.global.u64 	%rd11, %rd17;
	cvta.to.global.u64 	%rd12, %rd18;
	mov.u32 	%r114, %nctaid.x;
	mul.lo.s32 	%r58, %r56, %r114;
$L__BB6_76:
	mul.wide.s32 	%rd33, %r140, 4;
	add.s64 	%rd13, %rd2, %rd33;
	mov.b32 	%r141, 0;
	mov.u32 	%r142, %r141;
$L__BB6_77:
	mul.wide.u32 	%rd34, %r141, 4;
	add.s64 	%rd35, %rd9, %rd34;
	ld.global.u32 	%r62, [%rd35];
	add.s64 	%rd36, %rd10, %rd34;
	ld.global.u32 	%r63, [%rd36];
	setp.lt.s32 	%p42, %r63, 1;
	@%p42 bra 	$L__BB6_83;
	add.s32 	%r143, %r63, -1;
	cvt.s64.s32 	%rd14, %r62;
	mov.b32 	%r144, 0;
$L__BB6_79:
	sub.s32 	%r117, %r143, %r144;
	shr.u32 	%r118, %r117, 31;
	add.s32 	%r119, %r117, %r118;
	shr.s32 	%r120, %r119, 1;
	add.s32 	%r67, %r120, %r144;
	cvt.s64.s32 	%rd37, %r67;
	add.s64 	%rd38, %rd37, %rd14;
	shl.b64 	%rd39, %rd38, 2;
	add.s64 	%rd40, %rd11, %rd39;
	ld.global.u32 	%r68, [%rd40];
	setp.eq.s32 	%p43, %r68, %r140;
	@%p43 bra 	$L__BB6_81;
	setp.lt.s32 	%p44, %r68, %r140;
	add.s32 	%r121, %r67, 1;
	add.s32 	%r122, %r67, -1;
	selp.b32 	%r144, %r121, %r144, %p44;
	selp.b32 	%r143, %r143, %r122, %p44;
	setp.gt.s32 	%p45, %r144, %r143;
	@%p45 bra 	$L__BB6_83;
	bra.uni 	$L__BB6_79;
$L__BB6_81:
	setp.eq.s32 	%p46, %r67, -1;
	@%p46 bra 	$L__BB6_83;
	ld.global.u32 	%r123, [%rd13];
	add.s32 	%r124, %r123, %r142;
	mul.wide.s32 	%rd41, %r124, 4;
	add.s64 	%rd42, %rd12, %rd41;
	st.global.u32 	[%rd42], %r141;
	add.s32 	%r142, %r142, 1;
$L__BB6_83:
	add.s32 	%r141, %r141, 1;
	setp.ne.s32 	%p47, %r141, %r76;
	@%p47 bra 	$L__BB6_77;
	add.s32 	%r140, %r140, %r58;
	setp.lt.s32 	%p48, %r140, %r75;
	@%p48 bra 	$L__BB6_76;
$L__BB6_85:
	ret;

}
	// .globl	initialize_partitioning
.visible .entry initialize_partitioning(
	.param .u32 initialize_partitioning_param_0,
	.param .u64 .ptr .align 1 initialize_partitioning_param_1,
	.param .u64 .ptr .align 1 initialize_partitioning_param_2,
	.param .u64 .ptr .align 1 initialize_partitioning_param_3
)
{
	.reg .pred 	%p<94>;
	.reg .b32 	%r<168>;
	.reg .b64 	%rd<32>;

	ld.param.u32 	%r51, [initialize_partitioning_param_0];
	ld.param.u64 	%rd15, [initialize_partitioning_param_1];
	ld.param.u64 	%rd16, [initialize_partitioning_param_2];
	ld.param.u64 	%rd17, [initialize_partitioning_param_3];
	cvta.to.global.u64 	%rd1, %rd16;
	cvta.to.global.u64 	%rd2, %rd15;
	cvta.to.global.u64 	%rd3, %rd17;
	mov.u32 	%r1, %ctaid.x;
	mov.u32 	%r2, %tid.x;
	or.b32  	%r52, %r1, %r2;
	setp.ne.s32 	%p1, %r52, 0;
	@%p1 bra 	$L__BB7_57;
	shr.u32 	%r53, %r51, 31;
	add.s32 	%r54, %r51, %r53;
	and.b32  	%r55, %r54, -2;
	sub.s32 	%r56, %r51, %r55;
	shr.s32 	%r57, %r54, 1;
	mad.lo.s32 	%r58, %r56, %r57, %r56;
	sub.s32 	%r59, 1, %r56;
	mad.lo.s32 	%r3, %r59, %r57, %r58;
	setp.lt.s32 	%p2, %r51, 1;
	@%p2 bra 	$L__BB7_57;
	and.b32  	%r4, %r51, 7;
	setp.lt.u32 	%p3, %r51, 8;
	mov.b32 	%r150, 0;
	@%p3 bra 	$L__BB7_29;
	and.b32  	%r150, %r51, 2147483640;
	mov.b32 	%r148, 0;
$L__BB7_4:
	.pragma "nounroll";
	mul.wide.u32 	%rd18, %r148, 4;
	add.s64 	%rd4, %rd2, %rd18;
	ld.global.u32 	%r62, [%rd4];
	setp.ne.s32 	%p4, %r62, 0;
	add.s64 	%rd5, %rd1, %rd18;
	@%p4 bra 	$L__BB7_6;
	mov.b32 	%r64, -1;
	st.global.u32 	[%rd5], %r64;
	bra.uni 	$L__BB7_7;
$L__BB7_6:
	setp.lt.s32 	%p5, %r148, %r3;
	selp.b32 	%r63, 1, 2, %p5;
	st.global.u32 	[%rd5], %r63;
$L__BB7_7:
	ld.global.u32 	%r65, [%rd4+4];
	setp.eq.s32 	%p6, %r65, 0;
	@%p6 bra 	$L__BB7_9;
	add.s32 	%r66, %r148, 1;
	setp.lt.s32 	%p7, %r66, %r3;
	selp.b32 	%r67, 1, 2, %p7;
	st.global.u32 	[%rd5+4], %r67;
	bra.uni 	$L__BB7_10;
$L__BB7_9:
	mov.b32 	%r68, -1;
	st.global.u32 	[%rd5+4], %r68;
$L__BB7_10:
	ld.global.u32 	%r69, [%rd4+8];
	setp.eq.s32 	%p8, %r69, 0;
	@%p8 bra 	$L__BB7_12;
	add.s32 	%r70, %r148, 2;
	setp.lt.s32 	%p9, %r70, %r3;
	selp.b32 	%r71, 1, 2, %p9;
	st.global.u32 	[%rd5+8], %r71;
	bra.uni 	$L__BB7_13;
$L__BB7_12:
	mov.b32 	%r72, -1;
	st.global.u32 	[%rd5+8], %r72;
$L__BB7_13:
	ld.global.u32 	%r73, [%rd4+12];
	setp.eq.s32 	%p10, %r73, 0;
	@%p10 bra 	$L__BB7_15;
	add.s32 	%r74, %r148, 3;
	setp.lt.s32 	%p11, %r74, %r3;
	selp.b32 	%r75, 1, 2, %p11;
	st.global.u32 	[%rd5+12], %r75;
	bra.uni 	$L__BB7_16;
$L__BB7_15:
	mov.b32 	%r76, -1;
	st.global.u32 	[%rd5+12], %r76;
$L__BB7_16:
	ld.global.u32 	%r77, [%rd4+16];
	setp.eq.s32 	%p12, %r77, 0;
	@%p12 bra 	$L__BB7_18;
	add.s32 	%r78, %r148, 4;
	setp.lt.s32 	%p13, %r78, %r3;
	selp.b32 	%r79, 1, 2, %p13;
	st.global.u32 	[%rd5+16], %r79;
	bra.uni 	$L__BB7_19;
$L__BB7_18:
	mov.b32 	%r80, -1;
	st.global.u32 	[%rd5+16], %r80;
$L__BB7_19:
	ld.global.u32 	%r81, [%rd4+20];
	setp.eq.s32 	%p14, %r81, 0;
	@%p14 bra 	$L__BB7_21;
	add.s32 	%r82, %r148, 5;
	setp.lt.s32 	%p15, %r82, %r3;
	selp.b32 	%r83, 1, 2, %p15;
	st.global.u32 	[%rd5+20], %r83;
	bra.uni 	$L__BB7_22;
$L__BB7_21:
	mov.b32 	%r84, -1;
	st.global.u32 	[%rd5+20], %r84;
$L__BB7_22:
	ld.global.u32 	%r85, [%rd4+24];
	setp.eq.s32 	%p16, %r85, 0;
	@%p16 bra 	$L__BB7_24;
	add.s32 	%r86, %r148, 6;
	setp.lt.s32 	%p17, %r86, %r3;
	selp.b32 	%r87, 1, 2, %p17;
	st.global.u32 	[%rd5+24], %r87;
	bra.uni 	$L__BB7_25;
$L__BB7_24:
	mov.b32 	%r88, -1;
	st.global.u32 	[%rd5+24], %r88;
$L__BB7_25:
	ld.global.u32 	%r89, [%rd4+28];
	setp.eq.s32 	%p18, %r89, 0;
	@%p18 bra 	$L__BB7_27;
	add.s32 	%r90, %r148, 7;
	setp.lt.s32 	%p19, %r90, %r3;
	selp.b32 	%r91, 1, 2, %p19;
	st.global.u32 	[%rd5+28], %r91;
	bra.uni 	$L__BB7_28;
$L__BB7_27:
	mov.b32 	%r92, -1;
	st.global.u32 	[%rd5+28], %r92;
$L__BB7_28:
	add.s32 	%r148, %r148, 8;
	setp.ne.s32 	%p20, %r148, %r150;
	@%p20 bra 	$L__BB7_4;
$L__BB7_29:
	setp.eq.s32 	%p21, %r4, 0;
	@%p21 bra 	$L__BB7_57;
	and.b32  	%r9, %r51, 3;
	setp.lt.u32 	%p22, %r4, 4;
	@%p22 bra 	$L__BB7_44;
	mul.wide.u32 	%rd19, %r150, 4;
	add.s64 	%rd6, %rd2, %rd19;
	ld.global.u32 	%r93, [%rd6];
	setp.eq.s32 	%p23, %r93, 0;
	add.s64 	%rd7, %rd1, %rd19;
	@%p23 bra 	$L__BB7_33;
	setp.lt.s32 	%p24, %r150, %r3;
	selp.b32 	%r94, 1, 2, %p24;
	st.global.u32 	[%rd7], %r94;
	bra.uni 	$L__BB7_34;
$L__BB7_33:
	mov.b32 	%r95, -1;
	st.global.u32 	[%rd7], %r95;
$L__BB7_34:
	ld.global.u32 	%r96, [%rd6+4];
	setp.eq.s32 	%p25, %r96, 0;
	@%p25 bra 	$L__BB7_36;
	add.s32 	%r97, %r150, 1;
	setp.lt.s32 	%p26, %r97, %r3;
	selp.b32 	%r98, 1, 2, %p26;
	st.global.u32 	[%rd7+4], %r98;
	bra.uni 	$L__BB7_37;
$L__BB7_36:
	mov.b32 	%r99, -1;
	st.global.u32 	[%rd7+4], %r99;
$L__BB7_37:
	ld.global.u32 	%r100, [%rd6+8];
	setp.eq.s32 	%p27, %r100, 0;
	@%p27 bra 	$L__BB7_39;
	add.s32 	%r101, %r150, 2;
	setp.lt.s32 	%p28, %r101, %r3;
	selp.b32 	%r102, 1, 2, %p28;
	st.global.u32 	[%rd7+8], %r102;
	bra.uni 	$L__BB7_40;
$L__BB7_39:
	mov.b32 	%r103, -1;
	st.global.u32 	[%rd7+8], %r103;
$L__BB7_40:
	ld.global.u32 	%r104, [%rd6+12];
	setp.eq.s32 	%p29, %r104, 0;
	@%p29 bra 	$L__BB7_42;
	add.s32 	%r105, %r150, 3;
	setp.lt.s32 	%p30, %r105, %r3;
	selp.b32 	%r106, 1, 2, %p30;
	st.global.u32 	[%rd7+12], %r106;
	bra.uni 	$L__BB7_43;
$L__BB7_42:
	mov.b32 	%r107, -1;
	st.global.u32 	[%rd7+12], %r107;
$L__BB7_43:
	add.s32 	%r150, %r150, 4;
$L__BB7_44:
	setp.eq.s32 	%p31, %r9, 0;
	@%p31 bra 	$L__BB7_57;
	setp.eq.s32 	%p32, %r9, 1;
	@%p32 bra 	$L__BB7_53;
	mul.wide.u32 	%rd20, %r150, 4;
	add.s64 	%rd8, %rd2, %rd20;
	ld.global.u32 	%r108, [%rd8];
	setp.eq.s32 	%p33, %r108, 0;
	add.s64 	%rd9, %rd1, %rd20;
	@%p33 bra 	$L__BB7_48;
	setp.lt.s32 	%p34, %r150, %r3;
	selp.b32 	%r109, 1, 2, %p34;
	st.global.u32 	[%rd9], %r109;
	bra.uni 	$L__BB7_49;
$L__BB7_48:
	mov.b32 	%r110, -1;
	st.global.u32 	[%rd9], %r110;
$L__BB7_49:
	ld.global.u32 	%r111, [%rd8+4];
	setp.eq.s32 	%p35, %r111, 0;
	@%p35 bra 	$L__BB7_51;
	add.s32 	%r112, %r150, 1;
	setp.lt.s32 	%p36, %r112, %r3;
	selp.b32 	%r113, 1, 2, %p36;
	st.global.u32 	[%rd9+4], %r113;
	bra.uni 	$L__BB7_52;
$L__BB7_51:
	mov.b32 	%r114, -1;
	st.global.u32 	[%rd9+4], %r114;
$L__BB7_52:
	add.s32 	%r150, %r150, 2;
$L__BB7_53:
	and.b32  	%r115, %r51, 1;
	setp.eq.b32 	%p37, %r115, 1;
	not.pred 	%p38, %p37;
	@%p38 bra 	$L__BB7_57;
	mul.wide.u32 	%rd21, %r150, 4;
	add.s64 	%rd22, %rd2, %rd21;
	ld.global.u32 	%r116, [%rd22];
	setp.eq.s32 	%p39, %r116, 0;
	@%p39 bra 	$L__BB7_56;
	setp.lt.s32 	%p40, %r150, %r3;
	selp.b32 	%r117, 1, 2, %p40;
	add.s64 	%rd24, %rd1, %rd21;
	st.global.u32 	[%rd24], %r117;
	bra.uni 	$L__BB7_57;
$L__BB7_56:
	add.s64 	%rd26, %rd1, %rd21;
	mov.b32 	%r118, -1;
	st.global.u32 	[%rd26], %r118;
$L__BB7_57:
	mov.u32 	%r14, %ntid.x;
	mad.lo.s32 	%r152, %r14, %r1, %r2;
	setp.ge.s32 	%p41, %r152, %r51;
	@%p41 bra 	$L__BB7_82;
	setp.gt.s32 	%p42, %r51, 0;
	mov.u32 	%r119, %nctaid.x;
	mul.lo.s32 	%r16, %r14, %r119;
	@%p42 bra 	$L__BB7_59;
	bra.uni 	$L__BB7_80;
$L__BB7_59:
	and.b32  	%r17, %r51, 3;
	and.b32  	%r18, %r51, 2147483644;
	neg.s32 	%r19, %r18;
	add.s64 	%rd10, %rd2, 8;
$L__BB7_60:
	setp.lt.u32 	%p44, %r51, 4;
	mul.wide.s32 	%rd27, %r152, 4;
	add.s64 	%rd11, %rd2, %rd27;
	mov.b32 	%r162, 0;
	mov.u32 	%r157, %r162;
	@%p44 bra 	$L__BB7_71;
	add.s32 	%r154, %r152, -1;
	mov.b32 	%r157, 0;
	mov.b32 	%r153, 1;
	mov.u64 	%rd31, %rd10;
	mov.u32 	%r155, %r19;
$L__BB7_62:
	setp.eq.s32 	%p45, %r154, -1;
	@%p45 bra 	$L__BB7_64;
	ld.global.u32 	%r124, [%rd11];
	ld.global.u32 	%r125, [%rd31+-8];
	setp.lt.s32 	%p46, %r124, %r125;
	setp.eq.s32 	%p47, %r124, %r125;
	add.s32 	%r126, %r153, -1;
	setp.gt.s32 	%p48, %r152, %r126;
	and.pred  	%p49, %p48, %p47;
	or.pred  	%p50, %p46, %p49;
	selp.u32 	%r127, 1, 0, %p50;
	add.s32 	%r157, %r157, %r127;
$L__BB7_64:
	setp.eq.s32 	%p51, %r154, 0;
	@%p51 bra 	$L__BB7_66;
	ld.global.u32 	%r128, [%rd11];
	ld.global.u32 	%r129, [%rd31+-4];
	setp.lt.s32 	%p52, %r128, %r129;
	setp.eq.s32 	%p53, %r128, %r129;
	setp.gt.s32 	%p54, %r152, %r153;
	and.pred  	%p55, %p54, %p53;
	or.pred  	%p56, %p52, %p55;
	selp.u32 	%r130, 1, 0, %p56;
	add.s32 	%r157, %r157, %r130;
$L__BB7_66:
	setp.eq.s32 	%p57, %r154, 1;
	@%p57 bra 	$L__BB7_68;
	ld.global.u32 	%r131, [%rd11];
	ld.global.u32 	%r132, [%rd31];
	setp.lt.s32 	%p58, %r131, %r132;
	setp.eq.s32 	%p59, %r131, %r132;
	add.s32 	%r133, %r153, 1;
	setp.gt.s32 	%p60, %r152, %r133;
	and.pred  	%p61, %p60, %p59;
	or.pred  	%p62, %p58, %p61;
	selp.u32 	%r134, 1, 0, %p62;
	add.s32 	%r157, %r157, %r134;
$L__BB7_68:
	setp.eq.s32 	%p63, %r154, 2;
	@%p63 bra 	$L__BB7_70;
	ld.global.u32 	%r135, [%rd11];
	ld.global.u32 	%r136, [%rd31+4];
	setp.lt.s32 	%p64, %r135, %r136;
	setp.eq.s32 	%p65, %r135, %r136;
	add.s32 	%r137, %r153, 2;
	setp.gt.s32 	%p66, %r152, %r137;
	and.pred  	%p67, %p66, %p65;
	or.pred  	%p68, %p64, %p67;
	selp.u32 	%r138, 1, 0, %p68;
	add.s32 	%r157, %r157, %r138;
$L__BB7_70:
	add.s32 	%r155, %r155, 4;
	add.s32 	%r154, %r154, -4;
	add.s32 	%r153, %r153, 4;
	add.s64 	%rd31, %rd31, 16;
	setp.ne.s32 	%p69, %r155, 0;
	mov.u32 	%r162, %r18;
	@%p69 bra 	$L__BB7_62;
$L__BB7_71:
	setp.eq.s32 	%p70, %r17, 0;
	@%p70 bra 	$L__BB7_79;
	setp.eq.s32 	%p71, %r152, %r162;
	mul.wide.u32 	%rd28, %r162, 4;
	add.s64 	%rd14, %rd2, %rd28;
	@%p71 bra 	$L__BB7_74;
	ld.global.u32 	%r139, [%rd11];
	ld.global.u32 	%r140, [%rd14];
	setp.lt.s32 	%p72, %r139, %r140;
	setp.eq.s32 	%p73, %r139, %r140;
	setp.gt.s32 	%p74, %r152, %r162;
	and.pred  	%p75, %p74, %p73;
	or.pred  	%p76, %p72, %p75;
	selp.u32 	%r141, 1, 0, %p76;
	add.s32 	%r157, %r157, %r141;
$L__BB7_74:
	setp.eq.s32 	%p77, %r17, 1;
	add.s32 	%r42, %r162, 1;
	@%p77 bra 	$L__BB7_79;
	setp.eq.s32 	%p78, %r152, %r42;
	@%p78 bra 	$L__BB7_77;
	ld.global.u32 	%r142, [%rd11];
	ld.global.u32 	%r143, [%rd14+4];
	setp.lt.s32 	%p79, %r142, %r143;
	setp.eq.s32 	%p80, %r142, %r143;
	setp.gt.s32 	%p81, %r152, %r42;
	and.pred  	%p82, %p81, %p80;
	or.pred  	%p84, %p79, %p82;
	selp.u32 	%r144, 1, 0, %p84;
	add.s32 	%r157, %r157, %r144;
$L__BB7_77:
	setp.eq.s32 	%p85, %r17, 2;
	add.s32 	%r45, %r162, 2;
	setp.eq.s32 	%p86, %r152, %r45;
	or.pred  	%p87, %p85, %p86;
	@%p87 bra 	$L__BB7_79;
	ld.global.u32 	%r145, [%rd11];
	ld.global.u32 	%r146, [%rd14+8];
	setp.lt.s32 	%p88, %r145, %r146;
	setp.eq.s32 	%p89, %r145, %r146;
	setp.gt.s32 	%p90, %r152, %r45;
	and.pred  	%p91, %p90, %p89;
	or.pred  	%p92, %p88, %p91;
	selp.u32 	%r147, 1, 0, %p92;
	add.s32 	%r157, %r157, %r147;
$L__BB7_79:
	mul.wide.s32 	%rd29, %r157, 4;
	add.s64 	%rd30, %rd3, %rd29;
	st.global.u32 	[%rd30], %r152;
	add.s32 	%r152, %r152, %r16;
	setp.lt.s32 	%p93, %r152, %r51;
	@%p93 bra 	$L__BB7_60;
	bra.uni 	$L__BB7_82;
$L__BB7_80:
	mov.u32 	%r49, %r152;
	add.s32 	%r152, %r49, %r16;
	setp.lt.s32 	%p43, %r152, %r51;
	@%p43 bra 	$L__BB7_80;
	st.global.u32 	[%rd3], %r49;
$L__BB7_82:
	ret;

}
	// .globl	greedy_bipartition
.visible .entry greedy_bipartition(
	.param .u32 greedy_bipartition_param_0,
	.param .u32 greedy_bipartition_param_1,
	.param .u32 greedy_bipartition_param_2,
	.param .u64 .ptr .align 1 greedy_bipartition_param_3,
	.param .u64 .ptr .align 1 greedy_bipartition_param_4,
	.param .u64 .ptr .align 1 greedy_bipartition_param_5,
	.param .u64 .ptr .align 1 greedy_bipartition_param_6,
	.param .u64 .ptr .align 1 greedy_bipartition_param_7,
	.param .u64 .ptr .align 1 greedy_bipartition_param_8,
	.param .u64 .ptr .align 1 greedy_bipartition_param_9,
	.param .u64 .ptr .align 1 greedy_bipartition_param_10
)
{
	.reg .pred 	%p<33>;
	.reg .b32 	%r<73>;
	.reg .b64 	%rd<54>;
	// demoted variable
	.shared .align 4 .u32 _ZZ18greedy_bipartitionE5count;
	// demoted variable
	.shared .align 4 .u32 _ZZ18greedy_bipartitionE10left_count;
	// demoted variable
	.shared .align 4 .u32 _ZZ18greedy_bipartitionE11right_count;
	// demoted variable
	.shared .align 4 .u32 _ZZ18greedy_bipartitionE16connections_left;
	// demoted variable
	.shared .align 4 .u32 _ZZ18greedy_bipartitionE17connections_right;
	ld.param.u32 	%r26, [greedy_bipartition_param_0];
	ld.param.u32 	%r24, [greedy_bipartition_param_1];
	ld.param.u32 	%r25, [greedy_bipartition_param_2];
	ld.param.u64 	%rd12, [greedy_bipartition_param_3];
	ld.param.u64 	%rd13, [greedy_bipartition_param_7];
	ld.param.u64 	%rd14, [greedy_bipartition_param_8];
	ld.param.u64 	%rd15, [greedy_bipartition_param_9];
	ld.param.u64 	%rd16, [greedy_bipartition_param_10];
	cvta.to.global.u64 	%rd1, %rd16;
	cvta.to.global.u64 	%rd2, %rd15;
	cvta.to.global.u64 	%rd3, %rd12;
	cvta.to.global.u64 	%rd4, %rd14;
	cvta.to.global.u64 	%rd5, %rd13;
	mov.b32 	%r27, 1;
	shl.b32 	%r28, %r27, %r26;
	mov.u32 	%r1, %ctaid.x;
	add.s32 	%r29, %r1, %r28;
	add.s32 	%r2, %r29, -1;
	mov.u32 	%r3, %tid.x;
	setp.ne.s32 	%p5, %r3, 0;
	@%p5 bra 	$L__BB8_2;
	mov.b32 	%r30, 0;
	st.shared.u32 	[_ZZ18greedy_bipartitionE5count], %r30;
$L__BB8_2:
	bar.sync 	0;
	setp.ge.s32 	%p6, %r3, %r24;
	@%p6 bra 	$L__BB8_7;
	mov.u32 	%r4, %ntid.x;
	mov.u32 	%r69, %r3;
$L__BB8_4:
	mul.wide.s32 	%rd17, %r69, 4;
	add.s64 	%rd18, %rd5, %rd17;
	ld.global.u32 	%r31, [%rd18];
	setp.ne.s32 	%p7, %r31, %r2;
	@%p7 bra 	$L__BB8_6;
	atom.shared.add.u32 	%r32, [_ZZ18greedy_bipartitionE5count], 1;
$L__BB8_6:
	add.s32 	%r69, %r69, %r4;
	setp.lt.s32 	%p8, %r69, %r24;
	@%p8 bra 	$L__BB8_4;
$L__BB8_7:
	bar.sync 	0;
	ld.shared.u32 	%r7, [_ZZ18greedy_bipartitionE5count];
	setp.lt.s32 	%p9, %r7, 1;
	@%p9 bra 	$L__BB8_35;
	setp.ne.s32 	%p10, %r3, 0;
	shr.u32 	%r8, %r7, 1;
	@%p10 bra 	$L__BB8_10;
	mov.b32 	%r33, 0;
	st.shared.u32 	[_ZZ18greedy_bipartitionE10left_count], %r33;
	st.shared.u32 	[_ZZ18greedy_bipartitionE11right_count], %r33;
$L__BB8_10:
	bar.sync 	0;
	add.s32 	%r34, %r25, 63;
	shr.s32 	%r35, %r34, 31;
	shr.u32 	%r36, %r35, 26;
	add.s32 	%r37, %r34, %r36;
	shr.s32 	%r38, %r37, 6;
	mul.lo.s32 	%r39, %r38, %r1;
	cvt.u64.u32 	%rd6, %r39;
	setp.lt.s32 	%p11, %r24, 1;
	@%p11 bra 	$L__BB8_35;
	mov.u32 	%r9, %ntid.x;
	sub.s32 	%r10, %r7, %r8;
	mov.b32 	%r70, 0;
$L__BB8_12:
	ld.param.u64 	%rd53, [greedy_bipartition_param_5];
	cvta.to.global.u64 	%rd19, %rd53;
	mul.wide.u32 	%rd20, %r70, 4;
	add.s64 	%rd21, %rd19, %rd20;
	ld.global.u32 	%r12, [%rd21];
	mul.wide.s32 	%rd22, %r12, 4;
	add.s64 	%rd23, %rd5, %rd22;
	ld.global.u32 	%r41, [%rd23];
	setp.ne.s32 	%p12, %r41, %r2;
	@%p12 bra 	$L__BB8_34;
	ld.param.u64 	%rd52, [greedy_bipartition_param_4];
	cvta.to.global.u64 	%rd24, %rd52;
	add.s64 	%rd26, %rd24, %rd22;
	ld.global.u32 	%r13, [%rd26];
	ld.global.u32 	%r14, [%rd26+4];
	ld.shared.u32 	%r42, [_ZZ18greedy_bipartitionE10left_count];
	setp.ge.s32 	%p13, %r42, %r8;
	@%p13 bra 	$L__BB8_29;
	ld.shared.u32 	%r43, [_ZZ18greedy_bipartitionE11right_count];
	setp.ge.s32 	%p17, %r43, %r10;
	mov.pred 	%p32, -1;
	@%p17 bra 	$L__BB8_26;
	setp.ne.s32 	%p18, %r3, 0;
	@%p18 bra 	$L__BB8_17;
	mov.b32 	%r44, 0;
	st.shared.u32 	[_ZZ18greedy_bipartitionE16connections_left], %r44;
	st.shared.u32 	[_ZZ18greedy_bipartitionE17connections_right], %r44;
$L__BB8_17:
	bar.sync 	0;
	add.s32 	%r71, %r13, %r3;
	setp.ge.s32 	%p19, %r71, %r14;
	@%p19 bra 	$L__BB8_23;
$L__BB8_18:
	mul.wide.s32 	%rd27, %r71, 4;
	add.s64 	%rd28, %rd3, %rd27;
	ld.global.u32 	%r45, [%rd28];
	shr.s32 	%r46, %r45, 31;
	shr.u32 	%r47, %r46, 26;
	add.s32 	%r48, %r45, %r47;
	shr.s32 	%r49, %r48, 6;
	cvt.s64.s32 	%rd29, %r49;
	add.s64 	%rd7, %rd6, %rd29;
	shl.b64 	%rd30, %rd7, 3;
	add.s64 	%rd31, %rd2, %rd30;
	ld.global.u64 	%rd32, [%rd31];
	and.b32  	%r50, %r48, -64;
	sub.s32 	%r51, %r45, %r50;
	mov.b64 	%rd33, 1;
	shl.b64 	%rd8, %rd33, %r51;
	and.b64  	%rd34, %rd8, %rd32;
	setp.eq.s64 	%p20, %rd34, 0;
	@%p20 bra 	$L__BB8_20;
	atom.shared.add.u32 	%r52, [_ZZ18greedy_bipartitionE16connections_left], 1;
$L__BB8_20:
	add.s64 	%rd36, %rd1, %rd30;
	ld.global.u64 	%rd37, [%rd36];
	and.b64  	%rd38, %rd37, %rd8;
	setp.eq.s64 	%p21, %rd38, 0;
	@%p21 bra 	$L__BB8_22;
	atom.shared.add.u32 	%r53, [_ZZ18greedy_bipartitionE17connections_right], 1;
$L__BB8_22:
	add.s32 	%r71, %r71, %r9;
	setp.lt.s32 	%p22, %r71, %r14;
	@%p22 bra 	$L__BB8_18;
$L__BB8_23:
	bar.sync 	0;
	ld.shared.u32 	%r18, [_ZZ18greedy_bipartitionE16connections_left];
	ld.shared.u32 	%r19, [_ZZ18greedy_bipartitionE17connections_right];
	setp.ne.s32 	%p23, %r18, %r19;
	@%p23 bra 	$L__BB8_25;
	ld.shared.u32 	%r54, [_ZZ18greedy_bipartitionE10left_count];
	ld.shared.u32 	%r55, [_ZZ18greedy_bipartitionE11right_count];
	setp.lt.s32 	%p32, %r54, %r55;
	bra.uni 	$L__BB8_26;
$L__BB8_25:
	setp.gt.s32 	%p32, %r18, %r19;
$L__BB8_26:
	setp.eq.s32 	%p24, %r3, 0;
	@%p24 bra 	$L__BB8_27;
	bra.uni 	$L__BB8_31;
$L__BB8_27:
	not.pred 	%p25, %p32;
	@%p25 bra 	$L__BB8_30;
	mul.wide.s32 	%rd41, %r12, 4;
	add.s64 	%rd42, %rd4, %rd41;
	shl.b32 	%r59, %r2, 1;
	or.b32  	%r60, %r59, 1;
	st.global.u32 	[%rd42], %r60;
	atom.shared.add.u32 	%r61, [_ZZ18greedy_bipartitionE10left_count], 1;
	mov.pred 	%p32, -1;
	bra.uni 	$L__BB8_31;
$L__BB8_29:
	setp.eq.s32 	%p15, %r3, 0;
	mov.pred 	%p32, 0;
	@%p15 bra 	$L__BB8_30;
	bra.uni 	$L__BB8_31;
$L__BB8_30:
	mul.wide.s32 	%rd39, %r12, 4;
	add.s64 	%rd40, %rd4, %rd39;
	shl.b32 	%r56, %r2, 1;
	add.s32 	%r57, %r56, 2;
	st.global.u32 	[%rd40], %r57;
	atom.shared.add.u32 	%r58, [_ZZ18greedy_bipartitionE11right_count], 1;
	mov.pred 	%p32, 0;
$L__BB8_31:
	selp.b64 	%rd9, %rd2, %rd1, %p32;
	add.s32 	%r72, %r13, %r3;
	setp.ge.s32 	%p28, %r72, %r14;
	@%p28 bra 	$L__BB8_33;
$L__BB8_32:
	mul.wide.s32 	%rd43, %r72, 4;
	add.s64 	%rd44, %rd3, %rd43;
	ld.global.u32 	%r62, [%rd44];
	shr.s32 	%r63, %r62, 31;
	shr.u32 	%r64, %r63, 26;
	add.s32 	%r65, %r62, %r64;
	shr.s32 	%r66, %r65, 6;
	cvt.s64.s32 	%rd45, %r66;
	add.s64 	%rd46, %rd6, %rd45;
	shl.b64 	%rd47, %rd46, 3;
	add.s64 	%rd48, %rd9, %rd47;
	and.b32  	%r67, %r65, -64;
	sub.s32 	%r68, %r62, %r67;
	mov.b64 	%rd49, 1;
	shl.b64 	%rd50, %rd49, %r68;
	atom.global.or.b64 	%rd51, [%rd48], %rd50;
	add.s32 	%r72, %r72, %r9;
	setp.lt.s32 	%p29, %r72, %r14;
	@%p29 bra 	$L__BB8_32;
$L__BB8_33:
	bar.sync 	0;
$L__BB8_34:
	add.s32 	%r70, %r70, 1;
	setp.ne.s32 	%p30, %r70, %r24;
	@%p30 bra 	$L__BB8_12;
$L__BB8_35:
	ret;

}
	// .globl	finalize_bipartition
.visible .entry finalize_bipartition(
	.param .u32 finalize_bipartition_param_0,
	.param .u32 finalize_bipartition_param_1,
	.param .u64 .ptr .align 1 finalize_bipartition_param_2
)
{
	.reg .pred 	%p<4>;
	.reg .b32 	%r<11>;
	.reg .b64 	%rd<5>;

	ld.param.u32 	%r6, [finalize_bipartition_param_0];
	ld.param.u32 	%r7, [finalize_bipartition_param_1];
	ld.param.u64 	%rd3, [finalize_bipartition_param_2];
	mov.u32 	%r10, %tid.x;
	setp.ge.s32 	%p1, %r10, %r6;
	@%p1 bra 	$L__BB9_5;
	mov.u32 	%r2, %ntid.x;
	cvta.to.global.u64 	%rd1, %rd3;
$L__BB9_2:
	mul.wide.s32 	%rd4, %r10, 4;
	add.s64 	%rd2, %rd1, %rd4;
	ld.global.u32 	%r4, [%rd2];
	setp.eq.s32 	%p2, %r4, -1;
	@%p2 bra 	$L__BB9_4;
	sub.s32 	%r8, %r4, %r7;
	add.s32 	%r9, %r8, 1;
	st.global.u32 	[%rd2], %r9;
$L__BB9_4:
	add.s32 	%r10, %r10, %r2;
	setp.lt.s32 	%p3, %r10, %r6;
	@%p3 bra 	$L__BB9_2;
$L__BB9_5:
	ret;

}
	// .globl	shuffle_nodes
.visible .entry shuffle_nodes(
	.param .u64 .ptr .align 1 shuffle_nodes_param_0,
	.param .u32 shuffle_nodes_param_1,
	.param .u64 .ptr .align 1 shuffle_nodes_param_2,
	.param .u64 .ptr .align 1 shuffle_nodes_param_3,
	.param .u64 .ptr .align 1 shuffle_nodes_param_4,
	.param .u64 .ptr .align 1 shuffle_nodes_param_5,
	.param .u64 .ptr .align 1 shuffle_nodes_param_6,
	.param .u64 .ptr .align 1 shuffle_nodes_param_7,
	.param .u64 .ptr .align 1 shuffle_nodes_param_8,
	.param .u64 .ptr .align 1 shuffle_nodes_param_9,
	.param .u64 .ptr .align 1 shuffle_nodes_param_10,
	.param .u64 .ptr .align 1 shuffle_nodes_param_11,
	.param .u64 .ptr .align 1 shuffle_nodes_param_12,
	.param .u64 .ptr .align 1 shuffle_nodes_param_13,
	.param .u64 .ptr .align 1 shuffle_nodes_param_14,
	.param .u64 .ptr .align 1 shuffle_nodes_param_15,
	.param .u64 .ptr .align 1 shuffle_nodes_param_16
)
{
	.reg .pred 	%p<85>;
	.reg .b32 	%r<269>;
	.reg .b32 	%f<31>;
	.reg .b64 	%rd<120>;

	ld.param.u64 	%rd23, [shuffle_nodes_param_0];
	ld.param.u32 	%r98, [shuffle_nodes_param_1];
	ld.param.u64 	%rd24, [shuffle_nodes_param_2];
	ld.param.u64 	%rd25, [shuffle_nodes_param_3];
	ld.param.u64 	%rd26, [shuffle_nodes_param_4];
	ld.param.u64 	%rd27, [shuffle_nodes_param_5];
	ld.param.u64 	%rd28, [shuffle_nodes_param_6];
	ld.param.u64 	%rd29, [shuffle_nodes_param_7];
	ld.param.u64 	%rd30, [shuffle_nodes_param_8];
	ld.param.u64 	%rd31, [shuffle_nodes_param_9];
	ld.param.u64 	%rd32, [shuffle_nodes_param_10];
	ld.param.u64 	%rd33, [shuffle_nodes_param_11];
	ld.param.u64 	%rd34, [shuffle_nodes_param_12];
	ld.param.u64 	%rd35, [shuffle_nodes_param_13];
	ld.param.u64 	%rd36, [shuffle_nodes_param_14];
	ld.param.u64 	%rd37, [shuffle_nodes_param_15];
	ld.param.u64 	%rd38, [shuffle_nodes_param_16];
	cvta.to.global.u64 	%rd1, %rd33;
	cvta.to.global.u64 	%rd2, %rd35;
	cvta.to.global.u64 	%rd3, %rd27;
	cvta.to.global.u64 	%rd4, %rd25;
	cvta.to.global.u64 	%rd5, %rd26;
	cvta.to.global.u64 	%rd6, %rd29;
	cvta.to.global.u64 	%rd7, %rd30;
	cvta.to.global.u64 	%rd8, %rd37;
	cvta.to.global.u64 	%rd9, %rd34;
	cvta.to.global.u64 	%rd10, %rd24;
	cvta.to.global.u64 	%rd11, %rd36;
	cvta.to.global.u64 	%rd12, %rd31;
	cvta.to.global.u64 	%rd13, %rd28;
	cvta.to.global.u64 	%rd14, %rd32;
	cvta.to.global.u64 	%rd15, %rd38;
	cvta.to.global.u64 	%rd39, %rd23;
	ld.global.u64 	%rd40, [%rd39+24];
	cvt.u32.u64 	%r99, %rd40;
	xor.b32  	%r100, %r99, -1429050551;
	mul.lo.s32 	%r1, %r100, 1099087573;
	{ .reg .b32 tmp; mov.b64 {tmp, %r101}, %rd40; }
	xor.b32  	%r102, %r101, -136515619;
	mul.lo.s32 	%r2, %r102, -1703105765;
	add.s32 	%r103, %r1, %r2;
	add.s32 	%r237, %r103, 6615241;
	setp.lt.s32 	%p1, %r98, 1;
	@%p1 bra 	$L__BB10_9;
	add.s32 	%r241, %r1, 5783321;
	add.s32 	%r240, %r2, 521288629;
	xor.b32  	%r239, %r1, 362436069;
	add.s32 	%r244, %r1, 123456789;
	and.b32  	%r8, %r98, 3;
	setp.lt.u32 	%p2, %r98, 4;
	mov.b32 	%r242, 0;
	@%p2 bra 	$L__BB10_4;
	xor.b32  	%r233, %r2, 88675123;
	and.b32  	%r242, %r98, 2147483644;
	mov.b32 	%r229, 0;
	mov.u32 	%r231, %r239;
	mov.u32 	%r232, %r240;
	mov.u32 	%r235, %r244;
$L__BB10_3:
	.pragma "nounroll";
	mov.u32 	%r244, %r241;
	shr.u32 	%r106, %r235, 2;
	xor.b32  	%r107, %r106, %r235;
	shl.b32 	%r108, %r244, 4;
	shl.b32 	%r109, %r107, 1;
	xor.b32  	%r110, %r108, %r109;
	xor.b32  	%r111, %r110, %r244;
	xor.b32  	%r239, %r111, %r107;
	add.s32 	%r112, %r237, %r239;
	add.s32 	%r113, %r112, 362437;
	cvt.rn.f32.u32 	%f1, %r113;
	fma.rn.f32 	%f2, %f1, 0f2F800000, 0f2F000000;
	mul.wide.u32 	%rd41, %r229, 4;
	add.s64 	%rd42, %rd1, %rd41;
	st.global.f32 	[%rd42], %f2;
	shr.u32 	%r114, %r231, 2;
	xor.b32  	%r115, %r114, %r231;
	shl.b32 	%r116, %r239, 4;
	shl.b32 	%r117, %r115, 1;
	xor.b32  	%r118, %r116, %r117;
	xor.b32  	%r119, %r118, %r239;
	xor.b32  	%r240, %r119, %r115;
	add.s32 	%r120, %r237, %r240;
	add.s32 	%r121, %r120, 724874;
	cvt.rn.f32.u32 	%f3, %r121;
	fma.rn.f32 	%f4, %f3, 0f2F800000, 0f2F000000;
	st.global.f32 	[%rd42+4], %f4;
	shr.u32 	%r122, %r232, 2;
	xor.b32  	%r123, %r122, %r232;
	shl.b32 	%r124, %r240, 4;
	shl.b32 	%r125, %r123, 1;
	xor.b32  	%r126, %r124, %r125;
	xor.b32  	%r127, %r126, %r240;
	xor.b32  	%r20, %r127, %r123;
	add.s32 	%r128, %r237, %r20;
	add.s32 	%r129, %r128, 1087311;
	cvt.rn.f32.u32 	%f5, %r129;
	fma.rn.f32 	%f6, %f5, 0f2F800000, 0f2F000000;
	st.global.f32 	[%rd42+8], %f6;
	shr.u32 	%r130, %r233, 2;
	xor.b32  	%r131, %r130, %r233;
	shl.b32 	%r132, %r20, 4;
	shl.b32 	%r133, %r131, 1;
	xor.b32  	%r134, %r132, %r133;
	xor.b32  	%r135, %r134, %r20;
	xor.b32  	%r241, %r135, %r131;
	add.s32 	%r237, %r237, 1449748;
	add.s32 	%r136, %r241, %r237;
	cvt.rn.f32.u32 	%f7, %r136;
	fma.rn.f32 	%f8, %f7, 0f2F800000, 0f2F000000;
	st.global.f32 	[%rd42+12], %f8;
	add.s32 	%r229, %r229, 4;
	setp.ne.s32 	%p3, %r229, %r242;
	mov.u32 	%r231, %r239;
	mov.u32 	%r232, %r240;
	mov.u32 	%r233, %r20;
	mov.u32 	%r235, %r244;
	@%p3 bra 	$L__BB10_3;
$L__BB10_4:
	setp.eq.s32 	%p4, %r8, 0;
	@%p4 bra 	$L__BB10_9;
	setp.eq.s32 	%p5, %r8, 1;
	@%p5 bra 	$L__BB10_7;
	shr.u32 	%r137, %r244, 2;
	xor.b32  	%r138, %r137, %r244;
	shl.b32 	%r139, %r241, 4;
	shl.b32 	%r140, %r138, 1;
	xor.b32  	%r141, %r139, %r140;
	xor.b32  	%r142, %r141, %r241;
	xor.b32  	%r143, %r142, %r138;
	add.s32 	%r144, %r237, %r143;
	add.s32 	%r145, %r144, 362437;
	cvt.rn.f32.u32 	%f9, %r145;
	fma.rn.f32 	%f10, %f9, 0f2F800000, 0f2F000000;
	mul.wide.u32 	%rd43, %r242, 4;
	add.s64 	%rd44, %rd1, %rd43;
	st.global.f32 	[%rd44], %f10;
	shr.u32 	%r146, %r239, 2;
	xor.b32  	%r147, %r146, %r239;
	shl.b32 	%r148, %r143, 4;
	shl.b32 	%r149, %r147, 1;
	xor.b32  	%r150, %r148, %r149;
	xor.b32  	%r151, %r150, %r143;
	xor.b32  	%r241, %r151, %r147;
	add.s32 	%r237, %r237, 724874;
	add.s32 	%r152, %r241, %r237;
	cvt.rn.f32.u32 	%f11, %r152;
	fma.rn.f32 	%f12, %f11, 0f2F800000, 0f2F000000;
	st.global.f32 	[%rd44+4], %f12;
	add.s32 	%r242, %r242, 2;
	mov.u32 	%r244, %r240;
$L__BB10_7:
	and.b32  	%r153, %r98, 1;
	setp.eq.b32 	%p6, %r153, 1;
	not.pred 	%p7, %p6;
	@%p7 bra 	$L__BB10_9;
	shr.u32 	%r154, %r244, 2;
	xor.b32  	%r155, %r154, %r244;
	shl.b32 	%r156, %r241, 4;
	shl.b32 	%r157, %r155, 1;
	xor.b32  	%r158, %r156, %r157;
	xor.b32  	%r159, %r158, %r241;
	xor.b32  	%r160, %r159, %r155;
	add.s32 	%r161, %r237, %r160;
	add.s32 	%r162, %r161, 362437;
	cvt.rn.f32.u32 	%f13, %r162;
	fma.rn.f32 	%f14, %f13, 0f2F800000, 0f2F000000;
	mul.wide.u32 	%rd45, %r242, 4;
	add.s64 	%rd46, %rd1, %rd45;
	st.global.f32 	[%rd46], %f14;
$L__BB10_9:
	mov.u32 	%r37, %ctaid.x;
	mov.u32 	%r38, %tid.x;
	or.b32  	%r163, %r37, %r38;
	setp.ne.s32 	%p8, %r163, 0;
	@%p8 bra 	$L__BB10_12;
	ld.global.u32 	%r246, [%rd15];
	not.b32 	%r164, %r246;
	add.s32 	%r165, %r98, %r164;
	mul.wide.u32 	%rd47, %r165, 4;
	add.s64 	%rd48, %rd14, %rd47;
	ld.global.u32 	%r166, [%rd48];
	mul.wide.s32 	%rd49, %r166, 4;
	add.s64 	%rd50, %rd13, %rd49;
	ld.global.u32 	%r167, [%rd50];
	setp.ne.s32 	%p9, %r167, 0;
	@%p9 bra 	$L__BB10_12;
$L__BB10_11:
	add.s32 	%r41, %r246, 1;
	st.global.u32 	[%rd15], %r41;
	sub.s32 	%r168, %r98, %r246;
	add.s32 	%r169, %r168, -2;
	mul.wide.u32 	%rd51, %r169, 4;
	add.s64 	%rd52, %rd14, %rd51;
	ld.global.u32 	%r170, [%rd52];
	mul.wide.s32 	%rd53, %r170, 4;
	add.s64 	%rd54, %rd13, %rd53;
	ld.global.u32 	%r171, [%rd54];
	setp.eq.s32 	%p10, %r171, 0;
	mov.u32 	%r246, %r41;
	@%p10 bra 	$L__BB10_11;
$L__BB10_12:
	mov.u32 	%r42, %ntid.x;
	mad.lo.s32 	%r247, %r37, %r42, %r38;
	setp.ge.s32 	%p11, %r247, %r98;
	@%p11 bra 	$L__BB10_59;
	setp.gt.s32 	%p12, %r98, 0;
	mov.u32 	%r172, %nctaid.x;
	mul.lo.s32 	%r44, %r42, %r172;
	@%p12 bra 	$L__BB10_14;
	bra.uni 	$L__BB10_50;
$L__BB10_14:
	and.b32  	%r45, %r98, 3;
	and.b32  	%r46, %r98, 2147483644;
$L__BB10_15:
	mul.wide.s32 	%rd71, %r247, 4;
	add.s64 	%rd16, %rd13, %rd71;
	ld.global.u32 	%r193, [%rd16];
	setp.eq.s32 	%p21, %r193, 0;
	@%p21 bra 	$L__BB10_47;
	setp.lt.u32 	%p22, %r98, 4;
	add.s64 	%rd19, %rd1, %rd71;
	mov.b32 	%r259, 0;
	mov.u32 	%r251, %r259;
	@%p22 bra 	$L__BB10_31;
	mov.b32 	%r248, 0;
	mov.u32 	%r251, %r248;
$L__BB10_18:
	setp.eq.s32 	%p23, %r248, %r247;
	@%p23 bra 	$L__BB10_21;
	mul.wide.u32 	%rd73, %r248, 4;
	add.s64 	%rd74, %rd13, %rd73;
	ld.global.u32 	%r197, [%rd74];
	setp.eq.s32 	%p24, %r197, 0;
	@%p24 bra 	$L__BB10_21;
	ld.global.f32 	%f16, [%rd19];
	mul.wide.u32 	%rd75, %r248, 4;
	add.s64 	%rd76, %rd1, %rd75;
	ld.global.f32 	%f17, [%rd76];
	setp.gt.f32 	%p25, %f16, %f17;
	setp.eq.f32 	%p26, %f16, %f17;
	setp.gt.s32 	%p27, %r247, %r248;
	and.pred  	%p28, %p27, %p26;
	or.pred  	%p29, %p25, %p28;
	selp.u32 	%r198, 1, 0, %p29;
	add.s32 	%r251, %r251, %r198;
$L__BB10_21:
	add.s32 	%r52, %r248, 1;
	setp.eq.s32 	%p30, %r52, %r247;
	@%p30 bra 	$L__BB10_24;
	mul.wide.u32 	%rd77, %r248, 4;
	add.s64 	%rd78, %rd13, %rd77;
	ld.global.u32 	%r199, [%rd78+4];
	setp.eq.s32 	%p31, %r199, 0;
	@%p31 bra 	$L__BB10_24;
	ld.global.f32 	%f18, [%rd19];
	mul.wide.u32 	%rd79, %r248, 4;
	add.s64 	%rd80, %rd1, %rd79;
	ld.global.f32 	%f19, [%rd80+4];
	setp.gt.f32 	%p32, %f18, %f19;
	setp.eq.f32 	%p33, %f18, %f19;
	setp.gt.s32 	%p34, %r247, %r52;
	and.pred  	%p35, %p34, %p33;
	or.pred  	%p36, %p32, %p35;
	selp.u32 	%r200, 1, 0, %p36;
	add.s32 	%r251, %r251, %r200;
$L__BB10_24:
	add.s32 	%r55, %r248, 2;
	setp.eq.s32 	%p37, %r55, %r247;
	@%p37 bra 	$L__BB10_27;
	mul.wide.u32 	%rd81, %r248, 4;
	add.s64 	%rd82, %rd13, %rd81;
	ld.global.u32 	%r201, [%rd82+8];
	setp.eq.s32 	%p38, %r201, 0;
	@%p38 bra 	$L__BB10_27;
	ld.global.f32 	%f20, [%rd19];
	mul.wide.u32 	%rd83, %r248, 4;
	add.s64 	%rd84, %rd1, %rd83;
	ld.global.f32 	%f21, [%rd84+8];
	setp.gt.f32 	%p39, %f20, %f21;
	setp.eq.f32 	%p40, %f20, %f21;
	setp.gt.s32 	%p41, %r247, %r55;
	and.pred  	%p42, %p41, %p40;
	or.pred  	%p43, %p39, %p42;
	selp.u32 	%r202, 1, 0, %p43;
	add.s32 	%r251, %r251, %r202;
$L__BB10_27:
	add.s32 	%r58, %r248, 3;
	setp.eq.s32 	%p44, %r58, %r247;
	@%p44 bra 	$L__BB10_30;
	mul.wide.u32 	%rd85, %r248, 4;
	add.s64 	%rd86, %rd13, %rd85;
	ld.global.u32 	%r203, [%rd86+12];
	setp.eq.s32 	%p45, %r203, 0;
	@%p45 bra 	$L__BB10_30;
	ld.global.f32 	%f22, [%rd19];
	mul.wide.u32 	%rd87, %r248, 4;
	add.s64 	%rd88, %rd1, %rd87;
	ld.global.f32 	%f23, [%rd88+12];
	setp.gt.f32 	%p46, %f22, %f23;
	setp.eq.f32 	%p47, %f22, %f23;
	setp.gt.s32 	%p48, %r247, %r58;
	and.pred  	%p49, %p48, %p47;
	or.pred  	%p50, %p46, %p49;
	selp.u32 	%r204, 1, 0, %p50;
	add.s32 	%r251, %r251, %r204;
$L__BB10_30:
	add.s32 	%r248, %r248, 4;
	setp.eq.s32 	%p51, %r248, %r46;
	mov.u32 	%r259, %r46;
	@%p51 bra 	$L__BB10_31;
	bra.uni 	$L__BB10_18;
$L__BB10_31:
	setp.eq.s32 	%p52, %r45, 0;
	@%p52 bra 	$L__BB10_48;
	setp.eq.s32 	%p53, %r247, %r259;
	@%p53 bra 	$L__BB10_35;
	mul.wide.u32 	%rd89, %r259, 4;
	add.s64 	%rd90, %rd13, %rd89;
	ld.global.u32 	%r205, [%rd90];
	setp.eq.s32 	%p54, %r205, 0;
	@%p54 bra 	$L__BB10_35;
	ld.global.f32 	%f24, [%rd19];
	mul.wide.u32 	%rd91, %r259, 4;
	add.s64 	%rd92, %rd1, %rd91;
	ld.global.f32 	%f25, [%rd92];
	setp.gt.f32 	%p55, %f24, %f25;
	setp.eq.f32 	%p56, %f24, %f25;
	setp.gt.s32 	%p57, %r247, %r259;
	and.pred  	%p58, %p57, %p56;
	or.pred  	%p59, %p55, %p58;
	selp.u32 	%r206, 1, 0, %p59;
	add.s32 	%r251, %r251, %r206;
$L__BB10_35:
	setp.eq.s32 	%p60, %r45, 1;
	add.s32 	%r79, %r259, 1;
	@%p60 bra 	$L__BB10_48;
	setp.eq.s32 	%p61, %r247, %r79;
	@%p61 bra 	$L__BB10_39;
	mul.wide.u32 	%rd93, %r259, 4;
	add.s64 	%rd94, %rd13, %rd93;
	ld.global.u32 	%r207, [%rd94+4];
	setp.eq.s32 	%p62, %r207, 0;
	@%p62 bra 	$L__BB10_39;
	ld.global.f32 	%f26, [%rd19];
	mul.wide.u32 	%rd95, %r259, 4;
	add.s64 	%rd96, %rd1, %rd95;
	ld.global.f32 	%f27, [%rd96+4];
	setp.gt.f32 	%p63, %f26, %f27;
	setp.eq.f32 	%p64, %f26, %f27;
	setp.gt.s32 	%p65, %r247, %r79;
	and.pred  	%p66, %p65, %p64;
	or.pred  	%p68, %p63, %p66;
	selp.u32 	%r208, 1, 0, %p68;
	add.s32 	%r251, %r251, %r208;
$L__BB10_39:
	setp.eq.s32 	%p69, %r45, 2;
	add.s32 	%r82, %r259, 2;
	setp.eq.s32 	%p70, %r247, %r82;
	or.pred  	%p71, %p69, %p70;
	@%p71 bra 	$L__BB10_48;
	mul.wide.u32 	%rd97, %r259, 4;
	add.s64 	%rd98, %rd13, %rd97;
	ld.global.u32 	%r209, [%rd98+8];
	setp.eq.s32 	%p72, %r209, 0;
	@%p72 bra 	$L__BB10_48;
	ld.global.f32 	%f28, [%rd19];
	mul.wide.u32 	%rd99, %r259, 4;
	add.s64 	%rd100, %rd1, %rd99;
	ld.global.f32 	%f29, [%rd100+8];
	setp.gt.f32 	%p73, %f28, %f29;
	setp.eq.f32 	%p74, %f28, %f29;
	setp.gt.s32 	%p75, %r247, %r82;
	and.pred  	%p76, %p75, %p74;
	or.pred  	%p77, %p73, %p76;
	selp.u32 	%r210, 1, 0, %p77;
	add.s32 	%r251, %r251, %r210;
	bra.uni 	$L__BB10_48;
$L__BB10_42:
	ld.global.u32 	%r215, [%rd18];
	add.s32 	%r216, %r215, %r254;
	mul.wide.s32 	%rd109, %r216, 4;
	add.s64 	%rd110, %rd6, %rd109;
	ld.global.u32 	%r217, [%rd110];
	mul.wide.s32 	%rd111, %r217, 4;
	add.s64 	%rd112, %rd5, %rd111;
	ld.global.s32 	%rd17, [%rd112];
	add.s64 	%rd113, %rd4, %rd111;
	ld.global.u32 	%r63, [%rd113];
	setp.lt.s32 	%p79, %r63, 1;
	mov.b32 	%r214, -1;
	mov.u32 	%r257, %r214;
	@%p79 bra 	$L__BB10_46;
	add.s32 	%r255, %r63, -1;
	mov.b32 	%r256, 0;
$L__BB10_44:
	sub.s32 	%r219, %r255, %r256;
	shr.u32 	%r220, %r219, 31;
	add.s32 	%r221, %r219, %r220;
	shr.s32 	%r222, %r221, 1;
	add.s32 	%r257, %r222, %r256;
	cvt.s64.s32 	%rd114, %r257;
	add.s64 	%rd115, %rd114, %rd17;
	shl.b64 	%rd116, %rd115, 2;
	add.s64 	%rd117, %rd3, %rd116;
	ld.global.u32 	%r68, [%rd117];
	setp.eq.s32 	%p80, %r68, %r247;
	@%p80 bra 	$L__BB10_46;
	setp.lt.s32 	%p81, %r68, %r247;
	add.s32 	%r224, %r257, 1;
	add.s32 	%r225, %r257, -1;
	selp.b32 	%r256, %r224, %r256, %p81;
	selp.b32 	%r255, %r255, %r225, %p81;
	setp.le.s32 	%p82, %r256, %r255;
	mov.u32 	%r257, %r214;
	@%p82 bra 	$L__BB10_44;
$L__BB10_46:
	cvt.u32.u64 	%r226, %rd17;
	add.s32 	%r227, %r257, %r226;
	mul.wide.s32 	%rd118, %r227, 4;
	add.s64 	%rd119, %rd2, %rd118;
	st.global.u32 	[%rd119], %r251;
	add.s32 	%r254, %r254, 1;
	ld.global.u32 	%r228, [%rd16];
	setp.lt.s32 	%p83, %r254, %r228;
	@%p83 bra 	$L__BB10_42;
$L__BB10_47:
	add.s32 	%r247, %r247, %r44;
	setp.lt.s32 	%p84, %r247, %r98;
	@%p84 bra 	$L__BB10_15;
	bra.uni 	$L__BB10_59;
$L__BB10_48:
	mul.wide.s32 	%rd101, %r247, 4;
	add.s64 	%rd102, %rd12, %rd101;
	ld.global.f32 	%f30, [%rd102];
	mul.wide.s32 	%rd103, %r251, 4;
	add.s64 	%rd104, %rd11, %rd103;
	st.global.f32 	[%rd104], %f30;
	add.s64 	%rd105, %rd10, %rd101;
	ld.global.u32 	%r211, [%rd105];
	add.s64 	%rd106, %rd9, %rd103;
	st.global.u32 	[%rd106], %r211;
	ld.global.u32 	%r212, [%rd16];
	add.s64 	%rd107, %rd8, %rd103;
	st.global.u32 	[%rd107], %r212;
	setp.gt.s32 	%p78, %r212, 0;
	@%p78 bra 	$L__BB10_49;
	bra.uni 	$L__BB10_47;
$L__BB10_49:
	add.s64 	%rd18, %rd7, %rd101;
	mov.b32 	%r254, 0;
	bra.uni 	$L__BB10_42;
$L__BB10_50:
	mul.wide.s32 	%rd55, %r247, 4;
	add.s64 	%rd20, %rd13, %rd55;
	ld.global.u32 	%r173, [%rd20];
	setp.eq.s32 	%p13, %r173, 0;
	@%p13 bra 	$L__BB10_58;
	add.s64 	%rd57, %rd12, %rd55;
	ld.global.f32 	%f15, [%rd57];
	st.global.f32 	[%rd11], %f15;
	add.s64 	%rd58, %rd10, %rd55;
	ld.global.u32 	%r174, [%rd58];
	st.global.u32 	[%rd9], %r174;
	ld.global.u32 	%r175, [%rd20];
	st.global.u32 	[%rd8], %r175;
	setp.lt.s32 	%p14, %r175, 1;
	@%p14 bra 	$L__BB10_58;
	add.s64 	%rd21, %rd7, %rd55;
	mov.b32 	%r265, 0;
$L__BB10_53:
	ld.global.u32 	%r178, [%rd21];
	add.s32 	%r179, %r178, %r265;
	mul.wide.s32 	%rd60, %r179, 4;
	add.s64 	%rd61, %rd6, %rd60;
	ld.global.u32 	%r180, [%rd61];
	mul.wide.s32 	%rd62, %r180, 4;
	add.s64 	%rd63, %rd5, %rd62;
	ld.global.s32 	%rd22, [%rd63];
	add.s64 	%rd64, %rd4, %rd62;
	ld.global.u32 	%r87, [%rd64];
	setp.lt.s32 	%p15, %r87, 1;
	mov.b32 	%r177, -1;
	mov.u32 	%r268, %r177;
	@%p15 bra 	$L__BB10_57;
	add.s32 	%r266, %r87, -1;
	mov.b32 	%r267, 0;
$L__BB10_55:
	sub.s32 	%r182, %r266, %r267;
	shr.u32 	%r183, %r182, 31;
	add.s32 	%r184, %r182, %r183;
	shr.s32 	%r185, %r184, 1;
	add.s32 	%r268, %r185, %r267;
	cvt.s64.s32 	%rd65, %r268;
	add.s64 	%rd66, %rd65, %rd22;
	shl.b64 	%rd67, %rd66, 2;
	add.s64 	%rd68, %rd3, %rd67;
	ld.global.u32 	%r92, [%rd68];
	setp.eq.s32 	%p16, %r92, %r247;
	@%p16 bra 	$L__BB10_57;
	setp.lt.s32 	%p17, %r92, %r247;
	add.s32 	%r187, %r268, 1;
	add.s32 	%r188, %r268, -1;
	selp.b32 	%r267, %r187, %r267, %p17;
	selp.b32 	%r266, %r266, %r188, %p17;
	setp.le.s32 	%p18, %r267, %r266;
	mov.u32 	%r268, %r177;
	@%p18 bra 	$L__BB10_55;
$L__BB10_57:
	cvt.u32.u64 	%r189, %rd22;
	add.s32 	%r190, %r268, %r189;
	mul.wide.s32 	%rd69, %r190, 4;
	add.s64 	%rd70, %rd2, %rd69;
	mov.b32 	%r191, 0;
	st.global.u32 	[%rd70], %r191;
	add.s32 	%r265, %r265, 1;
	ld.global.u32 	%r192, [%rd20];
	setp.lt.s32 	%p19, %r265, %r192;
	@%p19 bra 	$L__BB10_53;
$L__BB10_58:
	add.s32 	%r247, %r247, %r44;
	setp.lt.s32 	%p20, %r247, %r98;
	@%p20 bra 	$L__BB10_50;
$L__BB10_59:
	ret;

}
	// .globl	finalize_shuffle
.visible .entry finalize_shuffle(
	.param .u64 .ptr .align 1 finalize_shuffle_param_0,
	.param .u32 finalize_shuffle_param_1,
	.param .u64 .ptr .align 1 finalize_shuffle_param_2,
	.param .u64 .ptr .align 1 finalize_shuffle_param_3,
	.param .u64 .ptr .align 1 finalize_shuffle_param_4
)
{
	.reg .pred 	%p<10>;
	.reg .b32 	%r<45>;
	.reg .b64 	%rd<18>;

	ld.param.u32 	%r18, [finalize_shuffle_param_1];
	ld.param.u64 	%rd7, [finalize_shuffle_param_2];
	ld.param.u64 	%rd8, [finalize_shuffle_param_3];
	ld.param.u64 	%rd9, [finalize_shuffle_param_4];
	mov.u32 	%r19, %tid.x;
	mov.u32 	%r20, %ctaid.x;
	mov.u32 	%r1, %ntid.x;
	mad.lo.s32 	%r41, %r20, %r1, %r19;
	setp.ge.s32 	%p1, %r41, %r18;
	@%p1 bra 	$L__BB11_12;
	mov.u32 	%r21, %nctaid.x;
	mul.lo.s32 	%r3, %r1, %r21;
	cvta.to.global.u64 	%rd1, %rd7;
	cvta.to.global.u64 	%rd2, %rd8;
	cvta.to.global.u64 	%rd3, %rd9;
$L__BB11_2:
	mul.wide.s32 	%rd10, %r41, 4;
	add.s64 	%rd11, %rd1, %rd10;
	ld.global.u32 	%r5, [%rd11];
	add.s64 	%rd12, %rd2, %rd10;
	ld.global.u32 	%r6, [%rd12];
	setp.lt.s32 	%p2, %r5, 2;
	@%p2 bra 	$L__BB11_11;
	shr.u32 	%r22, %r5, 1;
	mul.wide.s32 	%rd13, %r6, 4;
	add.s64 	%rd4, %rd9, %rd13;
	add.s32 	%r43, %r22, -1;
$L__BB11_4:
	{ // callseq 10, 0
	.param .b64 param0;
	st.param.b64 	[param0], %rd4;
	.param .b32 param1;
	st.param.b32 	[param1], %r43;
	.param .b32 param2;
	st.param.b32 	[param2], %r5;
	call.uni 
	_Z7heapifyPiii, 
	(
	param0, 
	param1, 
	param2
	);
	} // callseq 10
	add.s32 	%r14, %r43, -1;
	add.s32 	%r23, %r43, 1;
	setp.gt.u32 	%p3, %r23, 1;
	mov.u32 	%r43, %r14;
	@%p3 bra 	$L__BB11_4;
	add.s64 	%rd5, %rd3, %rd13;
	add.s32 	%r8, %r5, -2;
	and.b32  	%r9, %r5, 3;
	setp.eq.s32 	%p4, %r9, 1;
	mov.u32 	%r42, %r5;
	@%p4 bra 	$L__BB11_9;
	add.s32 	%r42, %r5, -1;
	mul.wide.u32 	%rd15, %r5, 4;
	add.s64 	%rd6, %rd5, %rd15;
	ld.global.u32 	%r24, [%rd5];
	ld.global.u32 	%r25, [%rd6+-4];
	st.global.u32 	[%rd5], %r25;
	st.global.u32 	[%rd6+-4], %r24;
	{ // callseq 11, 0
	.param .b64 param0;
	st.param.b64 	[param0], %rd4;
	.param .b32 param1;
	st.param.b32 	[param1], 0;
	.param .b32 param2;
	st.param.b32 	[param2], %r42;
	call.uni 
	_Z7heapifyPiii, 
	(
	param0, 
	param1, 
	param2
	);
	} // callseq 11
	setp.eq.s32 	%p5, %r9, 2;
	@%p5 bra 	$L__BB11_9;
	ld.global.u32 	%r26, [%rd5];
	ld.global.u32 	%r27, [%rd6+-8];
	st.global.u32 	[%rd5], %r27;
	st.global.u32 	[%rd6+-8], %r26;
	{ // callseq 12, 0
	.param .b64 param0;
	st.param.b64 	[param0], %rd4;
	.param .b32 param1;
	st.param.b32 	[param1], 0;
	.param .b32 param2;
	st.param.b32 	[param2], %r8;
	call.uni 
	_Z7heapifyPiii, 
	(
	param0, 
	param1, 
	param2
	);
	} // callseq 12
	setp.eq.s32 	%p6, %r9, 3;
	mov.u32 	%r42, %r8;
	@%p6 bra 	$L__BB11_9;
	add.s32 	%r42, %r5, -3;
	ld.global.u32 	%r28, [%rd5];
	ld.global.u32 	%r29, [%rd6+-12];
	st.global.u32 	[%rd5], %r29;
	st.global.u32 	[%rd6+-12], %r28;
	{ // callseq 13, 0
	.param .b64 param0;
	st.param.b64 	[param0], %rd4;
	.param .b32 param1;
	st.param.b32 	[param1], 0;
	.param .b32 param2;
	st.param.b32 	[param2], %r42;
	call.uni 
	_Z7heapifyPiii, 
	(
	param0, 
	param1, 
	param2
	);
	} // callseq 13
$L__BB11_9:
	setp.lt.u32 	%p7, %r8, 3;
	@%p7 bra 	$L__BB11_11;
$L__BB11_10:
	add.s32 	%r30, %r42, -1;
	mul.wide.s32 	%rd16, %r42, 4;
	add.s64 	%rd17, %rd5, %rd16;
	ld.global.u32 	%r31, [%rd5];
	ld.global.u32 	%r32, [%rd17+-4];
	st.global.u32 	[%rd5], %r32;
	st.global.u32 	[%rd17+-4], %r31;
	{ // callseq 14, 0
	.param .b64 param0;
	st.param.b64 	[param0], %rd4;
	.param .b32 param1;
	st.param.b32 	[param1], 0;
	.param .b32 param2;
	st.param.b32 	[param2], %r30;
	call.uni 
	_Z7heapifyPiii, 
	(
	param0, 
	param1, 
	param2
	);
	} // callseq 14
	add.s32 	%r33, %r42, -2;
	ld.global.u32 	%r34, [%rd5];
	ld.global.u32 	%r35, [%rd17+-8];
	st.global.u32 	[%rd5], %r35;
	st.global.u32 	[%rd17+-8], %r34;
	{ // callseq 15, 0
	.param .b64 param0;
	st.param.b64 	[param0], %rd4;
	.param .b32 param1;
	st.param.b32 	[param1], 0;
	.param .b32 param2;
	st.param.b32 	[param2], %r33;
	call.uni 
	_Z7heapifyPiii, 
	(
	param0, 
	param1, 
	param2
	);
	} // callseq 15
	add.s32 	%r36, %r42, -3;
	ld.global.u32 	%r37, [%rd5];
	ld.global.u32 	%r38, [%rd17+-12];
	st.global.u32 	[%rd5], %r38;
	st.global.u32 	[%rd17+-12], %r37;
	{ // callseq 16, 0
	.param .b64 param0;
	st.param.b64 	[param0], %rd4;
	.param .b32 param1;
	st.param.b32 	[param1], 0;
	.param .b32 param2;
	st.param.b32 	[param2], %r36;
	call.uni 
	_Z7heapifyPiii, 
	(
	param0, 
	param1, 
	param2
	);
	} // callseq 16
	add.s32 	%r16, %r42, -4;
	ld.global.u32 	%r39, [%rd5];
	ld.global.u32 	%r40, [%rd17+-16];
	st.global.u32 	[%rd5], %r40;
	st.global.u32 	[%rd17+-16], %r39;
	{ // callseq 17, 0
	.param .b64 param0;
	st.param.b64 	[param0], %rd4;
	.param .b32 param1;
	st.param.b32 	[param1], 0;
	.param .b32 param2;
	st.param.b32 	[param2], %r16;
	call.uni 
	_Z7heapifyPiii, 
	(
	param0, 
	param1, 
	param2
	);
	} // callseq 17
	setp.gt.u32 	%p8, %r42, 5;
	mov.u32 	%r42, %r16;
	@%p8 bra 	$L__BB11_10;
$L__BB11_11:
	add.s32 	%r41, %r41, %r3;
	setp.lt.s32 	%p9, %r41, %r18;
	@%p9 bra 	$L__BB11_2;
$L__BB11_12:
	ret;

}
	// .globl	validate_partition
.visible .entry validate_partition(
	.param .u32 validate_partition_param_0,
	.param .u32 validate_partition_param_1,
	.param .u64 .ptr .align 1 validate_partition_param_2,
	.param .u64 .ptr .align 1 validate_partition_param_3
)
{
	.reg .pred 	%p<6>;
	.reg .b32 	%r<10>;
	.reg .b64 	%rd<7>;

	ld.param.u32 	%r5, [validate_partition_param_0];
	ld.param.u32 	%r6, [validate_partition_param_1];
	ld.param.u64 	%rd2, [validate_partition_param_2];
	ld.param.u64 	%rd3, [validate_partition_param_3];
	mov.u32 	%r9, %tid.x;
	setp.ge.s32 	%p1, %r9, %r5;
	@%p1 bra 	$L__BB12_5;
	mov.u32 	%r2, %ntid.x;
	cvta.to.global.u64 	%rd1, %rd2;
$L__BB12_2:
	mul.wide.s32 	%rd4, %r9, 4;
	add.s64 	%rd5, %rd1, %rd4;
	ld.global.u32 	%r7, [%rd5];
	setp.gt.s32 	%p2, %r7, -1;
	setp.lt.s32 	%p3, %r7, %r6;
	and.pred  	%p4, %p2, %p3;
	@%p4 bra 	$L__BB12_4;
	cvta.to.global.u64 	%rd6, %rd3;
	atom.global.or.b32 	%r8, [%rd6], 1;
	bra.uni 	$L__BB12_5;
$L__BB12_4:
	add.s32 	%r9, %r9, %r2;
	setp.lt.s32 	%p5, %r9, %r5;
	@%p5 bra 	$L__BB12_2;
$L__BB12_5:
	ret;

}
	// .globl	calc_connectivity_metric
.visible .entry calc_connectivity_metric(
	.param .u32 calc_connectivity_metric_param_0,
	.param .u64 .ptr .align 1 calc_connectivity_metric_param_1,
	.param .u64 .ptr .align 1 calc_connectivity_metric_param_2,
	.param .u64 .ptr .align 1 calc_connectivity_metric_param_3,
	.param .u64 .ptr .align 1 calc_connectivity_metric_param_4
)
{
	.reg .pred 	%p<13>;
	.reg .b32 	%r<99>;
	.reg .b64 	%rd<172>;

	ld.param.u32 	%r22, [calc_connectivity_metric_param_0];
	ld.param.u64 	%rd21, [calc_connectivity_metric_param_1];
	ld.param.u64 	%rd23, [calc_connectivity_metric_param_2];
	ld.param.u64 	%rd24, [calc_connectivity_metric_param_3];
	ld.param.u64 	%rd22, [calc_connectivity_metric_param_4];
	cvta.to.global.u64 	%rd1, %rd24;
	cvta.to.global.u64 	%rd2, %rd23;
	mov.u32 	%r23, %tid.x;
	mov.u32 	%r24, %ctaid.x;
	mov.u32 	%r1, %ntid.x;
	mad.lo.s32 	%r93, %r24, %r1, %r23;
	setp.ge.s32 	%p1, %r93, %r22;
	@%p1 bra 	$L__BB13_17;
	mov.u32 	%r25, %nctaid.x;
	mul.lo.s32 	%r3, %r1, %r25;
	add.s64 	%rd3, %rd2, 32;
	cvta.to.global.u64 	%rd4, %rd21;
	cvta.to.global.u64 	%rd5, %rd22;
$L__BB13_2:
	mul.wide.s32 	%rd26, %r93, 4;
	add.s64 	%rd27, %rd4, %rd26;
	ld.global.u32 	%r96, [%rd27];
	ld.global.u32 	%r6, [%rd27+4];
	setp.ge.s32 	%p2, %r96, %r6;
	mov.b64 	%rd171, 0;
	@%p2 bra 	$L__BB13_16;
	sub.s32 	%r7, %r6, %r96;
	and.b32  	%r8, %r7, 15;
	sub.s32 	%r26, %r96, %r6;
	setp.gt.u32 	%p3, %r26, -16;
	mov.b64 	%rd171, 0;
	@%p3 bra 	$L__BB13_6;
	and.b32  	%r27, %r7, -16;
	neg.s32 	%r94, %r27;
	mov.b64 	%rd171, 0;
$L__BB13_5:
	.pragma "nounroll";
	mul.wide.s32 	%rd31, %r96, 4;
	add.s64 	%rd32, %rd3, %rd31;
	ld.global.u32 	%r28, [%rd32+-32];
	mul.wide.s32 	%rd33, %r28, 4;
	add.s64 	%rd34, %rd1, %rd33;
	ld.global.u32 	%r29, [%rd34];
	mov.b64 	%rd35, 1;
	shl.b64 	%rd36, %rd35, %r29;
	or.b64  	%rd37, %rd36, %rd171;
	ld.global.u32 	%r30, [%rd32+-28];
	mul.wide.s32 	%rd38, %r30, 4;
	add.s64 	%rd39, %rd1, %rd38;
	ld.global.u32 	%r31, [%rd39];
	shl.b64 	%rd40, %rd35, %r31;
	or.b64  	%rd41, %rd40, %rd37;
	ld.global.u32 	%r32, [%rd32+-24];
	mul.wide.s32 	%rd42, %r32, 4;
	add.s64 	%rd43, %rd1, %rd42;
	ld.global.u32 	%r33, [%rd43];
	shl.b64 	%rd44, %rd35, %r33;
	or.b64  	%rd45, %rd44, %rd41;
	ld.global.u32 	%r34, [%rd32+-20];
	mul.wide.s32 	%rd46, %r34, 4;
	add.s64 	%rd47, %rd1, %rd46;
	ld.global.u32 	%r35, [%rd47];
	shl.b64 	%rd48, %rd35, %r35;
	or.b64  	%rd49, %rd48, %rd45;
	ld.global.u32 	%r36, [%rd32+-16];
	mul.wide.s32 	%rd50, %r36, 4;
	add.s64 	%rd51, %rd1, %rd50;
	ld.global.u32 	%r37, [%rd51];
	shl.b64 	%rd52, %rd35, %r37;
	or.b64  	%rd53, %rd52, %rd49;
	ld.global.u32 	%r38, [%rd32+-12];
	mul.wide.s32 	%rd54, %r38, 4;
	add.s64 	%rd55, %rd1, %rd54;
	ld.global.u32 	%r39, [%rd55];
	shl.b64 	%rd56, %rd35, %r39;
	or.b64  	%rd57, %rd56, %rd53;
	ld.global.u32 	%r40, [%rd32+-8];
	mul.wide.s32 	%rd58, %r40, 4;
	add.s64 	%rd59, %rd1, %rd58;
	ld.global.u32 	%r41, [%rd59];
	shl.b64 	%rd60, %rd35, %r41;
	or.b64  	%rd61, %rd60, %rd57;
	ld.global.u32 	%r42, [%rd32+-4];
	mul.wide.s32 	%rd62, %r42, 4;
	add.s64 	%rd63, %rd1, %rd62;
	ld.global.u32 	%r43, [%rd63];
	shl.b64 	%rd64, %rd35, %r43;
	or.b64  	%rd65, %rd64, %rd61;
	ld.global.u32 	%r44, [%rd32];
	mul.wide.s32 	%rd66, %r44, 4;
	add.s64 	%rd67, %rd1, %rd66;
	ld.global.u32 	%r45, [%rd67];
	shl.b64 	%rd68, %rd35, %r45;
	or.b64  	%rd69, %rd68, %rd65;
	ld.global.u32 	%r46, [%rd32+4];
	mul.wide.s32 	%rd70, %r46, 4;
	add.s64 	%rd71, %rd1, %rd70;
	ld.global.u32 	%r47, [%rd71];
	shl.b64 	%rd72, %rd35, %r47;
	or.b64  	%rd73, %rd72, %rd69;
	ld.global.u32 	%r48, [%rd32+8];
	mul.wide.s32 	%rd74, %r48, 4;
	add.s64 	%rd75, %rd1, %rd74;
	ld.global.u32 	%r49, [%rd75];
	shl.b64 	%rd76, %rd35, %r49;
	or.b64  	%rd77, %rd76, %rd73;
	ld.global.u32 	%r50, [%rd32+12];
	mul.wide.s32 	%rd78, %r50, 4;
	add.s64 	%rd79, %rd1, %rd78;
	ld.global.u32 	%r51, [%rd79];
	shl.b64 	%rd80, %rd35, %r51;
	or.b64  	%rd81, %rd80, %rd77;
	ld.global.u32 	%r52, [%rd32+16];
	mul.wide.s32 	%rd82, %r52, 4;
	add.s64 	%rd83, %rd1, %rd82;
	ld.global.u32 	%r53, [%rd83];
	shl.b64 	%rd84, %rd35, %r53;
	or.b64  	%rd85, %rd84, %rd81;
	ld.global.u32 	%r54, [%rd32+20];
	mul.wide.s32 	%rd86, %r54, 4;
	add.s64 	%rd87, %rd1, %rd86;
	ld.global.u32 	%r55, [%rd87];
	shl.b64 	%rd88, %rd35, %r55;
	or.b64  	%rd89, %rd88, %rd85;
	ld.global.u32 	%r56, [%rd32+24];
	mul.wide.s32 	%rd90, %r56, 4;
	add.s64 	%rd91, %rd1, %rd90;
	ld.global.u32 	%r57, [%rd91];
	shl.b64 	%rd92, %rd35, %r57;
	or.b64  	%rd93, %rd92, %rd89;
	ld.global.u32 	%r58, [%rd32+28];
	mul.wide.s32 	%rd94, %r58, 4;
	add.s64 	%rd95, %rd1, %rd94;
	ld.global.u32 	%r59, [%rd95];
	shl.b64 	%rd96, %rd35, %r59;
	or.b64  	%rd171, %rd96, %rd93;
	add.s32 	%r96, %r96, 16;
	add.s32 	%r94, %r94, 16;
	setp.ne.s32 	%p4, %r94, 0;
	@%p4 bra 	$L__BB13_5;
$L__BB13_6:
	setp.eq.s32 	%p5, %r8, 0;
	@%p5 bra 	$L__BB13_16;
	and.b32  	%r15, %r7, 7;
	setp.lt.u32 	%p6, %r8, 8;
	@%p6 bra 	$L__BB13_9;
	mul.wide.s32 	%rd98, %r96, 4;
	add.s64 	%rd99, %rd2, %rd98;
	ld.global.u32 	%r60, [%rd99];
	mul.wide.s32 	%rd100, %r60, 4;
	add.s64 	%rd101, %rd1, %rd100;
	ld.global.u32 	%r61, [%rd101];
	mov.b64 	%rd102, 1;
	shl.b64 	%rd103, %rd102, %r61;
	ld.global.u32 	%r62, [%rd99+4];
	mul.wide.s32 	%rd104, %r62, 4;
	add.s64 	%rd105, %rd1, %rd104;
	ld.global.u32 	%r63, [%rd105];
	shl.b64 	%rd106, %rd102, %r63;
	or.b64  	%rd107, %rd103, %rd106;
	ld.global.u32 	%r64, [%rd99+8];
	mul.wide.s32 	%rd108, %r64, 4;
	add.s64 	%rd109, %rd1, %rd108;
	ld.global.u32 	%r65, [%rd109];
	shl.b64 	%rd110, %rd102, %r65;
	or.b64  	%rd111, %rd107, %rd110;
	ld.global.u32 	%r66, [%rd99+12];
	mul.wide.s32 	%rd112, %r66, 4;
	add.s64 	%rd113, %rd1, %rd112;
	ld.global.u32 	%r67, [%rd113];
	shl.b64 	%rd114, %rd102, %r67;
	or.b64  	%rd115, %rd111, %rd114;
	ld.global.u32 	%r68, [%rd99+16];
	mul.wide.s32 	%rd116, %r68, 4;
	add.s64 	%rd117, %rd1, %rd116;
	ld.global.u32 	%r69, [%rd117];
	shl.b64 	%rd118, %rd102, %r69;
	or.b64  	%rd119, %rd115, %rd118;
	ld.global.u32 	%r70, [%rd99+20];
	mul.wide.s32 	%rd120, %r70, 4;
	add.s64 	%rd121, %rd1, %rd120;
	ld.global.u32 	%r71, [%rd121];
	shl.b64 	%rd122, %rd102, %r71;
	or.b64  	%rd123, %rd119, %rd122;
	ld.global.u32 	%r72, [%rd99+24];
	mul.wide.s32 	%rd124, %r72, 4;
	add.s64 	%rd125, %rd1, %rd124;
	ld.global.u32 	%r73, [%rd125];
	shl.b64 	%rd126, %rd102, %r73;
	or.b64  	%rd127, %rd123, %rd126;
	ld.global.u32 	%r74, [%rd99+28];
	mul.wide.s32 	%rd128, %r74, 4;
	add.s64 	%rd129, %rd1, %rd128;
	ld.global.u32 	%r75, [%rd129];
	shl.b64 	%rd130, %rd102, %r75;
	or.b64  	%rd131, %rd127, %rd130;
	or.b64  	%rd171, %rd131, %rd171;
	add.s32 	%r96, %r96, 8;
$L__BB13_9:
	setp.eq.s32 	%p7, %r15, 0;
	@%p7 bra 	$L__BB13_16;
	and.b32  	%r18, %r7, 3;
	setp.lt.u32 	%p8, %r15, 4;
	@%p8 bra 	$L__BB13_12;
	mul.wide.s32 	%rd133, %r96, 4;
	add.s64 	%rd134, %rd2, %rd133;
	ld.global.u32 	%r76, [%rd134];
	mul.wide.s32 	%rd135, %r76, 4;
	add.s64 	%rd136, %rd1, %rd135;
	ld.global.u32 	%r77, [%rd136];
	mov.b64 	%rd137, 1;
	shl.b64 	%rd138, %rd137, %r77;
	ld.global.u32 	%r78, [%rd134+4];
	mul.wide.s32 	%rd139, %r78, 4;
	add.s64 	%rd140, %rd1, %rd139;
	ld.global.u32 	%r79, [%rd140];
	shl.b64 	%rd141, %rd137, %r79;
	or.b64  	%rd142, %rd138, %rd141;
	ld.global.u32 	%r80, [%rd134+8];
	mul.wide.s32 	%rd143, %r80, 4;
	add.s64 	%rd144, %rd1, %rd143;
	ld.global.u32 	%r81, [%rd144];
	shl.b64 	%rd145, %rd137, %r81;
	or.b64  	%rd146, %rd142, %rd145;
	ld.global.u32 	%r82, [%rd134+12];
	mul.wide.s32 	%rd147, %r82, 4;
	add.s64 	%rd148, %rd1, %rd147;
	ld.global.u32 	%r83, [%rd148];
	shl.b64 	%rd149, %rd137, %r83;
	or.b64  	%rd150, %rd146, %rd149;
	or.b64  	%rd171, %rd150, %rd171;
	add.s32 	%r96, %r96, 4;
$L__BB13_12:
	setp.eq.s32 	%p9, %r18, 0;
	@%p9 bra 	$L__BB13_16;
	mul.wide.s32 	%rd151, %r96, 4;
	add.s64 	%rd16, %rd2, %rd151;
	ld.global.u32 	%r84, [%rd16];
	mul.wide.s32 	%rd152, %r84, 4;
	add.s64 	%rd153, %rd1, %rd152;
	ld.global.u32 	%r85, [%rd153];
	mov.b64 	%rd154, 1;
	shl.b64 	%rd155, %rd154, %r85;
	or.b64  	%rd171, %rd155, %rd171;
	setp.eq.s32 	%p10, %r18, 1;
	@%p10 bra 	$L__BB13_16;
	ld.global.u32 	%r86, [%rd16+4];
	mul.wide.s32 	%rd156, %r86, 4;
	add.s64 	%rd157, %rd1, %rd156;
	ld.global.u32 	%r87, [%rd157];
	mov.b64 	%rd158, 1;
	shl.b64 	%rd159, %rd158, %r87;
	or.b64  	%rd171, %rd159, %rd171;
	setp.eq.s32 	%p11, %r18, 2;
	@%p11 bra 	$L__BB13_16;
	ld.global.u32 	%r88, [%rd16+8];
	mul.wide.s32 	%rd160, %r88, 4;
	add.s64 	%rd161, %rd1, %rd160;
	ld.global.u32 	%r89, [%rd161];
	mov.b64 	%rd162, 1;
	shl.b64 	%rd163, %rd162, %r89;
	or.b64  	%rd171, %rd163, %rd171;
$L__BB13_16:
	popc.b64 	%r90, %rd171;
	add.s32 	%r91, %r90, -1;
	atom.global.add.u32 	%r92, [%rd5], %r91;
	add.s32 	%r93, %r93, %r3;
	setp.lt.s32 	%p12, %r93, %r22;
	@%p12 bra 	$L__BB13_2;
$L__BB13_17:
	ret;

}
	// .globl	count_nodes_in_part
.visible .entry count_nodes_in_part(
	.param .u32 count_nodes_in_part_param_0,
	.param .u32 count_nodes_in_part_param_1,
	.param .u64 .ptr .align 1 count_nodes_in_part_param_2,
	.param .u64 .ptr .align 1 count_nodes_in_part_param_3
)
{
	.reg .pred 	%p<3>;
	.reg .b32 	%r<13>;
	.reg .b64 	%rd<9>;

	ld.param.u32 	%r6, [count_nodes_in_part_param_0];
	ld.param.u64 	%rd3, [count_nodes_in_part_param_2];
	ld.param.u64 	%rd4, [count_nodes_in_part_param_3];
	mov.u32 	%r7, %tid.x;
	mov.u32 	%r8, %ctaid.x;
	mov.u32 	%r1, %ntid.x;
	mad.lo.s32 	%r12, %r8, %r1, %r7;
	setp.ge.s32 	%p1, %r12, %r6;
	@%p1 bra 	$L__BB14_3;
	mov.u32 	%r9, %nctaid.x;
	mul.lo.s32 	%r3, %r1, %r9;
	cvta.to.global.u64 	%rd1, %rd3;
	cvta.to.global.u64 	%rd2, %rd4;
$L__BB14_2:
	mul.wide.s32 	%rd5, %r12, 4;
	add.s64 	%rd6, %rd1, %rd5;
	ld.global.u32 	%r10, [%rd6];
	mul.wide.s32 	%rd7, %r10, 4;
	add.s64 	%rd8, %rd2, %rd7;
	atom.global.add.u32 	%r11, [%rd8], 1;
	add.s32 	%r12, %r12, %r3;
	setp.lt.s32 	%p2, %r12, %r6;
	@%p2 bra 	$L__BB14_2;
$L__BB14_3:
	ret;

}


// ===== COMPILED SASS (sm_100) =====

	.target	sm_100

	.elftype	@"ET_EXEC"


//--------------------- .note.nv.tkinfo           --------------------------
	.section	.note.nv.tkinfo,"",@"SHT_NOTE"
	.sectionflags	@"SHF_NOTE_NV_TKINFO"
	.tkinfo
        /*0018*/ 	.word	0x00000002
        /*0030*/ 	.string	""
        /*0030*/ 	.string	"ptxas"
        /*0030*/ 	.string	"Cuda compilation tools, release 13.0, V13.0.88"
        /*0030*/ 	.string	"Build cuda_13.0.r13.0/compiler.36424714_0"
        /*0030*/ 	.string	"-arch sm_100 -m 64 "



//--------------------- .note.nv.cuinfo           --------------------------
	.section	.note.nv.cuinfo,"",@"SHT_NOTE"
	.sectionflags	@"SHF_NOTE_NV_CUINFO"
        /*0018*/ 	.short	0x0002
        /*001a*/ 	.short	0x0064
        /*001c*/ 	.short	0x0082
	.zero		2


//--------------------- .nv.info                  --------------------------
	.section	.nv.info,"",@"SHT_CUDA_INFO"
	.align	4


	//----- nvinfo : EIATTR_REGCOUNT
	.align		4
        /*0000*/ 	.byte	0x04, 0x2f
        /*0002*/ 	.short	(.L_10 - .L_9)
	.align		4
.L_9:
        /*0004*/ 	.word	index@(generate_hyperedge_sizes)
        /*0008*/ 	.word	0x0000001f


	//----- nvinfo : EIATTR_FRAME_SIZE
	.align		4
.L_10:
        /*000c*/ 	.byte	0x04, 0x11
        /*000e*/ 	.short	(.L_12 - .L_11)
	.align		4
.L_11:
        /*0010*/ 	.word	index@($__internal_3_$__cuda_sm20_rcp_rn_f32_slowpath)
        /*0014*/ 	.word	0x00000030


	//----- nvinfo : EIATTR_FRAME_SIZE
	.align		4
.L_12:
        /*0018*/ 	.byte	0x04, 0x11
        /*001a*/ 	.short	(.L_14 - .L_13)
	.align		4
.L_13:
        /*001c*/ 	.word	index@(generate_hyperedge_sizes)
        /*0020*/ 	.word	0x00000030


	//----- nvinfo : EIATTR_REGCOUNT
	.align		4
.L_14:
        /*0024*/ 	.byte	0x04, 0x2f
        /*0026*/ 	.short	(.L_16 - .L_15)
	.align		4
.L_15:
        /*0028*/ 	.word	index@(generate_node_weights)
        /*002c*/ 	.word	0x0000001f


	//----- nvinfo : EIATTR_FRAME_SIZE
	.align		4
.L_16:
        /*0030*/ 	.byte	0x04, 0x11
        /*0032*/ 	.short	(.L_18 - .L_17)
	.align		4
.L_17:
        /*0034*/ 	.word	index@($__internal_2_$__cuda_sm20_rcp_rn_f32_slowpath)
        /*0038*/ 	.word	0x00000030


	//----- nvinfo : EIATTR_FRAME_SIZE
	.align		4
.L_18:
        /*003c*/ 	.byte	0x04, 0x11
        /*003e*/ 	.short	(.L_20 - .L_19)
	.align		4
.L_19:
        /*0040*/ 	.word	index@(generate_node_weights)
        /*0044*/ 	.word	0x00000030


	//----- nvinfo : EIATTR_REGCOUNT
	.align		4
.L_20:
        /*0048*/ 	.byte	0x04, 0x2f
        /*004a*/ 	.short	(.L_22 - .L_21)
	.align		4
.L_21:
        /*004c*/ 	.word	index@(finalize_hyperedge_sizes)
        /*0050*/ 	.word	0x00000014


	//----- nvinfo : EIATTR_FRAME_SIZE
	.align		4
.L_22:
        /*0054*/ 	.byte	0x04, 0x11
        /*0056*/ 	.short	(.L_24 - .L_23)
	.align		4
.L_23:
        /*0058*/ 	.word	index@(finalize_hyperedge_sizes)
        /*005c*/ 	.word	0x00000000


	//----- nvinfo : EIATTR_REGCOUNT
	.align		4
.L_24:
        /*0060*/ 	.byte	0x04, 0x2f
        /*0062*/ 	.short	(.L_26 - .L_25)
	.align		4
.L_25:
        /*0064*/ 	.word	index@(generate_hyperedges)
        /*0068*/ 	.word	0x00000020


	//----- nvinfo : EIATTR_FRAME_SIZE
	.align		4
.L_26:
        /*006c*/ 	.byte	0x04, 0x11
        /*006e*/ 	.short	(.L_28 - .L_27)
	.align		4
.L_27:
        /*0070*/ 	.word	index@($__internal_1_$__cuda_sm3x_div_rn_noftz_f32_slowpath)
        /*0074*/ 	.word	0x00003eb0


	//----- nvinfo : EIATTR_FRAME_SIZE
	.align		4
.L_28:
        /*0078*/ 	.byte	0x04, 0x11
        /*007a*/ 	.short	(.L_30 - .L_29)
	.align		4
.L_29:
        /*007c*/ 	.word	index@($__internal_0_$__cuda_sm20_rcp_rn_f32_slowpath)
        /*0080*/ 	.word	0x00003eb0


	//----- nvinfo : EIATTR_FRAME_SIZE
	.align		4
.L_30:
        /*0084*/ 	.byte	0x04, 0x11
        /*0086*/ 	.short	(.L_32 - .L_31)
	.align		4
.L_31:
        /*0088*/ 	.word	index@($generate_hyperedges$_Z7heapifyPiii)
        /*008c*/ 	.word	0x00003eb0


	//----- nvinfo : EIATTR_FRAME_SIZE
	.align		4
.L_32:
        /*0090*/ 	.byte	0x04, 0x11
        /*0092*/ 	.short	(.L_34 - .L_33)
	.align		4
.L_33:
        /*0094*/ 	.word	index@($generate_hyperedges$_Z7heapifyP11TrackedNodeii)
        /*0098*/ 	.word	0x00003eb0


	//----- nvinfo : EIATTR_FRAME_SIZE
	.align		4
.L_34:
        /*009c*/ 	.byte	0x04, 0x11
        /*009e*/ 	.short	(.L_36 - .L_35)
	.align		4
.L_35:
        /*00a0*/ 	.word	index@(generate_hyperedges)
        /*00a4*/ 	.word	0x00003eb0


	//----- nvinfo : EIATTR_REGCOUNT
	.align		4
.L_36:
        /*00a8*/ 	.byte	0x04, 0x2f
        /*00aa*/ 	.short	(.L_38 - .L_37)
	.align		4
.L_37:
        /*00ac*/ 	.word	index@(finalize_hyperedges)
        /*00b0*/ 	.word	0x00000013


	//----- nvinfo : EIATTR_FRAME_SIZE
	.align		4
.L_38:
        /*00b4*/ 	.byte	0x04, 0x11
        /*00b6*/ 	.short	(.L_40 - .L_39)
	.align		4
.L_39:
        /*00b8*/ 	.word	index@(finalize_hyperedges)
        /*00bc*/ 	.word	0x00000000


	//----- nvinfo : EIATTR_REGCOUNT
	.align		4
.L_40:
        /*00c0*/ 	.byte	0x04, 0x2f
        /*00c2*/ 	.short	(.L_42 - .L_41)
	.align		4
.L_41:
        /*00c4*/ 	.word	index@(initialize_partitioning)
        /*00c8*/ 	.word	0x00000019


	//----- nvinfo : EIATTR_FRAME_SIZE
	.align		4
.L_42:
        /*00cc*/ 	.byte	0x04, 0x11
        /*00ce*/ 	.short	(.L_44 - .L_43)
	.align		4
.L_43:
        /*00d0*/ 	.word	index@(initialize_partitioning)
        /*00d4*/ 	.word	0x00000000


	//----- nvinfo : EIATTR_REGCOUNT
	.align		4
.L_44:
        /*00d8*/ 	.byte	0x04, 0x2f
        /*00da*/ 	.short	(.L_46 - .L_45)
	.align		4
.L_45:
        /*00dc*/ 	.word	index@(greedy_bipartition)
        /*00e0*/ 	.word	0x00000017


	//----- nvinfo : EIATTR_FRAME_SIZE
	.align		4
.L_46:
        /*00e4*/ 	.byte	0x04, 0x11
        /*00e6*/ 	.short	(.L_48 - .L_47)
	.align		4
.L_47:
        /*00e8*/ 	.word	index@(greedy_bipartition)
        /*00ec*/ 	.word	0x00000000


	//----- nvinfo : EIATTR_REGCOUNT
	.align		4
.L_48:
        /*00f0*/ 	.byte	0x04, 0x2f
        /*00f2*/ 	.short	(.L_50 - .L_49)
	.align		4
.L_49:
        /*00f4*/ 	.word	index@(finalize_bipartition)
        /*00f8*/ 	.word	0x0000000c


	//----- nvinfo : EIATTR_FRAME_SIZE
	.align		4
.L_50:
        /*00fc*/ 	.byte	0x04, 0x11
        /*00fe*/ 	.short	(.L_52 - .L_51)
	.align		4
.L_51:
        /*0100*/ 	.word	index@(finalize_bipartition)
        /*0104*/ 	.word	0x00000000


	//----- nvinfo : EIATTR_REGCOUNT
	.align		4
.L_52:
        /*0108*/ 	.byte	0x04, 0x2f
        /*010a*/ 	.short	(.L_54 - .L_53)
	.align		4
.L_53:
        /*010c*/ 	.word	index@(shuffle_nodes)
        /*0110*/ 	.word	0x00000018


	//----- nvinfo : EIATTR_FRAME_SIZE
	.align		4
.L_54:
        /*0114*/ 	.byte	0x04, 0x11
        /*0116*/ 	.short	(.L_56 - .L_55)
	.align		4
.L_55:
        /*0118*/ 	.word	index@(shuffle_nodes)
        /*011c*/ 	.word	0x00000000


	//----- nvinfo : EIATTR_REGCOUNT
	.align		4
.L_56:
        /*0120*/ 	.byte	0x04, 0x2f
        /*0122*/ 	.short	(.L_58 - .L_57)
	.align		4
.L_57:
        /*0124*/ 	.word	index@(finalize_shuffle)
        /*0128*/ 	.word	0x00000020


	//----- nvinfo : EIATTR_FRAME_SIZE
	.align		4
.L_58:
        /*012c*/ 	.byte	0x04, 0x11
        /*012e*/ 	.short	(.L_60 - .L_59)
	.align		4
.L_59:
        /*0130*/ 	.word	index@($finalize_shuffle$_Z7heapifyPiii)
        /*0134*/ 	.word	0x00000000


	//----- nvinfo : EIATTR_FRAME_SIZE
	.align		4
.L_60:
        /*0138*/ 	.byte	0x04, 0x11
        /*013a*/ 	.short	(.L_62 - .L_61)
	.align		4
.L_61:
        /*013c*/ 	.word	index@(finalize_shuffle)
        /*0140*/ 	.word	0x00000000


	//----- nvinfo : EIATTR_REGCOUNT
	.align		4
.L_62:
        /*0144*/ 	.byte	0x04, 0x2f
        /*0146*/ 	.short	(.L_64 - .L_63)
	.align		4
.L_63:
        /*0148*/ 	.word	index@(validate_partition)
        /*014c*/ 	.word	0x0000000a


	//----- nvinfo : EIATTR_FRAME_SIZE
	.align		4
.L_64:
        /*0150*/ 	.byte	0x04, 0x11
        /*0152*/ 	.short	(.L_66 - .L_65)
	.align		4
.L_65:
        /*0154*/ 	.word	index@(validate_partition)
        /*0158*/ 	.word	0x00000000


	//----- nvinfo : EIATTR_REGCOUNT
	.align		4
.L_66:
        /*015c*/ 	.byte	0x04, 0x2f
        /*015e*/ 	.short	(.L_68 - .L_67)
	.align		4
.L_67:
        /*0160*/ 	.word	index@(calc_connectivity_metric)
        /*0164*/ 	.word	0x00000020


	//----- nvinfo : EIATTR_FRAME_SIZE
	.align		4
.L_68:
        /*0168*/ 	.byte	0x04, 0x11
        /*016a*/ 	.short	(.L_70 - .L_69)
	.align		4
.L_69:
        /*016c*/ 	.word	index@(calc_connectivity_metric)
        /*0170*/ 	.word	0x00000000


	//----- nvinfo : EIATTR_REGCOUNT
	.align		4
.L_70:
        /*0174*/ 	.byte	0x04, 0x2f
        /*0176*/ 	.short	(.L_72 - .L_71)
	.align		4
.L_71:
        /*0178*/ 	.word	index@(count_nodes_in_part)
        /*017c*/ 	.word	0x00000010


	//----- nvinfo : EIATTR_FRAME_SIZE
	.align		4
.L_72:
        /*0180*/ 	.byte	0x04, 0x11
        /*0182*/ 	.short	(.L_74 - .L_73)
	.align		4
.L_73:
        /*0184*/ 	.word	index@(count_nodes_in_part)
        /*0188*/ 	.word	0x00000000


	//----- nvinfo : EIATTR_MIN_STACK_SIZE
	.align		4
.L_74:
        /*018c*/ 	.byte	0x04, 0x12
        /*018e*/ 	.short	(.L_76 - .L_75)
	.align		4
.L_75:
        /*0190*/ 	.word	index@(count_nodes_in_part)
        /*0194*/ 	.word	0x00000000


	//----- nvinfo : EIATTR_MIN_STACK_SIZE
	.align		4
.L_76:
        /*0198*/ 	.byte	0x04, 0x12
        /*019a*/ 	.short	(.L_78 - .L_77)
	.align		4
.L_77:
        /*019c*/ 	.word	index@(calc_connectivity_metric)
        /*01a0*/ 	.word	0x00000000


	//----- nvinfo : EIATTR_MIN_STACK_SIZE
	.align		4
.L_78:
        /*01a4*/ 	.byte	0x04, 0x12
        /*01a6*/ 	.short	(.L_80 - .L_79)
	.align		4
.L_79:
        /*01a8*/ 	.word	index@(validate_partition)
        /*01ac*/ 	.word	0x00000000


	//----- nvinfo : EIATTR_MIN_STACK_SIZE
	.align		4
.L_80:
        /*01b0*/ 	.byte	0x04, 0x12
        /*01b2*/ 	.short	(.L_82 - .L_81)
	.align		4
.L_81:
        /*01b4*/ 	.word	index@(finalize_shuffle)
        /*01b8*/ 	.word	0x00000000


	//----- nvinfo : EIATTR_MIN_STACK_SIZE
	.align		4
.L_82:
        /*01bc*/ 	.byte	0x04, 0x12
        /*01be*/ 	.short	(.L_84 - .L_83)
	.align		4
.L_83:
        /*01c0*/ 	.word	index@(shuffle_nodes)
        /*01c4*/ 	.word	0x00000000


	//----- nvinfo : EIATTR_MIN_STACK_SIZE
	.align		4
.L_84:
        /*01c8*/ 	.byte	0x04, 0x12
        /*01ca*/ 	.short	(.L_86 - .L_85)
	.align		4
.L_85:
        /*01cc*/ 	.word	index@(finalize_bipartition)
        /*01d0*/ 	.word	0x00000000


	//----- nvinfo : EIATTR_MIN_STACK_SIZE
	.align		4
.L_86:
        /*01d4*/ 	.byte	0x04, 0x12
        /*01d6*/ 	.short	(.L_88 - .L_87)
	.align		4
.L_87:
        /*01d8*/ 	.word	index@(greedy_bipartition)
        /*01dc*/ 	.word	0x00000000


	//----- nvinfo : EIATTR_MIN_STACK_SIZE
	.align		4
.L_88:
        /*01e0*/ 	.byte	0x04, 0x12
        /*01e2*/ 	.short	(.L_90 - .L_89)
	.align		4
.L_89:
        /*01e4*/ 	.word	index@(initialize_partitioning)
        /*01e8*/ 	.word	0x00000000


	//----- nvinfo : EIATTR_MIN_STACK_SIZE
	.align		4
.L_90:
        /*01ec*/ 	.byte	0x04, 0x12
        /*01ee*/ 	.short	(.L_92 - .L_91)
	.align		4
.L_91:
        /*01f0*/ 	.word	index@(finalize_hyperedges)
        /*01f4*/ 	.word	0x00000000


	//----- nvinfo : EIATTR_MIN_STACK_SIZE
	.align		4
.L_92:
        /*01f8*/ 	.byte	0x04, 0x12
        /*01fa*/ 	.short	(.L_94 - .L_93)
	.align		4
.L_93:
        /*01fc*/ 	.word	index@(generate_hyperedges)
        /*0200*/ 	.word	0x00003eb0


	//----- nvinfo : EIATTR_MIN_STACK_SIZE
	.align		4
.L_94:
        /*0204*/ 	.byte	0x04, 0x12
        /*0206*/ 	.short	(.L_96 - .L_95)
	.align		4
.L_95:
        /*0208*/ 	.word	index@(finalize_hyperedge_sizes)
        /*020c*/ 	.word	0x00000000


	//----- nvinfo : EIATTR_MIN_STACK_SIZE
	.align		4
.L_96:
        /*0210*/ 	.byte	0x04, 0x12
        /*0212*/ 	.short	(.L_98 - .L_97)
	.align		4
.L_97:
        /*0214*/ 	.word	index@(generate_node_weights)
        /*0218*/ 	.word	0x00000030


	//----- nvinfo : EIATTR_MIN_STACK_SIZE
	.align		4
.L_98:
        /*021c*/ 	.byte	0x04, 0x12
        /*021e*/ 	.short	(.L_100 - .L_99)
	.align		4
.L_99:
        /*0220*/ 	.word	index@(generate_hyperedge_sizes)
        /*0224*/ 	.word	0x00000030
.L_100:


//--------------------- .nv.compat                --------------------------
	.section	.nv.compat,"",@"SHT_CUDA_COMPAT_INFO"
	.align	4
        /*0000*/ 	.byte	0x02, 0x09, 0x00, 0x00, 0x02, 0x02, 0x01, 0x00, 0x02, 0x05, 0x05, 0x00, 0x03, 0x07, 0x01, 0x01
        /*0010*/ 	.byte	0x02, 0x03, 0x00, 0x00, 0x02, 0x06, 0x01, 0x00, 0x04, 0x0b, 0x08, 0x00, 0x01, 0x00, 0x00, 0x00
        /*0020*/ 	.byte	0x00, 0x00, 0x00, 0x00


//--------------------- .nv.info.count_nodes_in_part --------------------------
	.section	.nv.info.count_nodes_in_part,"",@"SHT_CUDA_INFO"
	.sectionflags	@""
	.align	4


	//----- nvinfo : EIATTR_CUDA_API_VERSION
	.align		4
        /*0000*/ 	.byte	0x04, 0x37
        /*0002*/ 	.short	(.L_102 - .L_101)
.L_101:
        /*0004*/ 	.word	0x00000082


	//----- nvinfo : EIATTR_KPARAM_INFO
	.align		4
.L_102:
        /*0008*/ 	.byte	0x04, 0x17
        /*000a*/ 	.short	(.L_104 - .L_103)
.L_103:
        /*000c*/ 	.word	0x00000000
        /*0010*/ 	.short	0x0003
        /*0012*/ 	.short	0x0010
        /*0014*/ 	.byte	0x00, 0xf5, 0x21, 0x00


	//----- nvinfo : EIATTR_KPARAM_INFO
	.align		4
.L_104:
        /*0018*/ 	.byte	0x04, 0x17
        /*001a*/ 	.short	(.L_106 - .L_105)
.L_105:
        /*001c*/ 	.word	0x00000000
        /*0020*/ 	.short	0x0002
        /*0022*/ 	.short	0x0008
        /*0024*/ 	.byte	0x00, 0xf5, 0x21, 0x00


	//----- nvinfo : EIATTR_KPARAM_INFO
	.align		4
.L_106:
        /*0028*/ 	.byte	0x04, 0x17
        /*002a*/ 	.short	(.L_108 - .L_107)
.L_107:
        /*002c*/ 	.word	0x00000000
        /*0030*/ 	.short	0x0001
        /*0032*/ 	.short	0x0004
        /*0034*/ 	.byte	0x00, 0xf0, 0x11, 0x00


	//----- nvinfo : EIATTR_KPARAM_INFO
	.align		4
.L_108:
        /*0038*/ 	.byte	0x04, 0x17
        /*003a*/ 	.short	(.L_110 - .L_109)
.L_109:
        /*003c*/ 	.word	0x00000000
        /*0040*/ 	.short	0x0000
        /*0042*/ 	.short	0x0000
        /*0044*/ 	.byte	0x00, 0xf0, 0x11, 0x00


	//----- nvinfo : EIATTR_SPARSE_MMA_MASK
	.align		4
.L_110:
        /*0048*/ 	.byte	0x03, 0x50
        /*004a*/ 	.short	0x0000


	//----- nvinfo : EIATTR_MAXREG_COUNT
	.align		4
        /*004c*/ 	.byte	0x03, 0x1b
        /*004e*/ 	.short	0x00ff


	//----- nvinfo : EIATTR_MERCURY_ISA_VERSION
	.align		4
        /*0050*/ 	.byte	0x03, 0x5f
        /*0052*/ 	.short	0x0101


	//----- nvinfo : EIATTR_VRC_CTA_INIT_COUNT
	.align		4
        /*0054*/ 	.byte	0x02, 0x4a
	.zero		1
	.zero		1


	//----- nvinfo : EIATTR_EXIT_INSTR_OFFSETS
	.align		4
        /*0058*/ 	.byte	0x04, 0x1c
        /*005a*/ 	.short	(.L_112 - .L_111)


	//   ....[0]....
.L_111:
        /*005c*/ 	.word	0x00000070


	//   ....[1]....
        /*0060*/ 	.word	0x00000150


	//----- nvinfo : EIATTR_CRS_STACK_SIZE
	.align		4
.L_112:
        /*0064*/ 	.byte	0x04, 0x1e
        /*0066*/ 	.short	(.L_114 - .L_113)
.L_113:
        /*0068*/ 	.word	0x00000000


	//----- nvinfo : EIATTR_CBANK_PARAM_SIZE
	.align		4
.L_114:
        /*006c*/ 	.byte	0x03, 0x19
        /*006e*/ 	.short	0x0018


	//----- nvinfo : EIATTR_PARAM_CBANK
	.align		4
        /*0070*/ 	.byte	0x04, 0x0a
        /*0072*/ 	.short	(.L_116 - .L_115)
	.align		4
.L_115:
        /*0074*/ 	.word	index@(.nv.constant0.count_nodes_in_part)
        /*0078*/ 	.short	0x0380
        /*007a*/ 	.short	0x0018


	//----- nvinfo : EIATTR_SW_WAR
	.align		4
.L_116:
        /*007c*/ 	.byte	0x04, 0x36
        /*007e*/ 	.short	(.L_118 - .L_117)
.L_117:
        /*0080*/ 	.word	0x00000008
.L_118:


//--------------------- .nv.info.calc_connectivity_metric --------------------------
	.section	.nv.info.calc_connectivity_metric,"",@"SHT_CUDA_INFO"
	.sectionflags	@""
	.align	4


	//----- nvinfo : EIATTR_CUDA_API_VERSION
	.align		4
        /*0000*/ 	.byte	0x04, 0x37
        /*0002*/ 	.short	(.L_120 - .L_119)
.L_119:
        /*0004*/ 	.word	0x00000082


	//----- nvinfo : EIATTR_KPARAM_INFO
	.align		4
.L_120:
        /*0008*/ 	.byte	0x04, 0x17
        /*000a*/ 	.short	(.L_122 - .L_121)
.L_121:
        /*000c*/ 	.word	0x00000000
        /*0010*/ 	.short	0x0004
        /*0012*/ 	.short	0x0020
        /*0014*/ 	.byte	0x00, 0xf5, 0x21, 0x00


	//----- nvinfo : EIATTR_KPARAM_INFO
	.align		4
.L_122:
        /*0018*/ 	.byte	0x04, 0x17
        /*001a*/ 	.short	(.L_124 - .L_123)
.L_123:
        /*001c*/ 	.word	0x00000000
        /*0020*/ 	.short	0x0003
        /*0022*/ 	.short	0x0018
        /*0024*/ 	.byte	0x00, 0xf5, 0x21, 0x00


	//----- nvinfo : EIATTR_KPARAM_INFO
	.align		4
.L_124:
        /*0028*/ 	.byte	0x04, 0x17
        /*002a*/ 	.short	(.L_126 - .L_125)
.L_125:
        /*002c*/ 	.word	0x00000000
        /*0030*/ 	.short	0x0002
        /*0032*/ 	.short	0x0010
        /*0034*/ 	.byte	0x00, 0xf5, 0x21, 0x00


	//----- nvinfo : EIATTR_KPARAM_INFO
	.align		4
.L_126:
        /*0038*/ 	.byte	0x04, 0x17
        /*003a*/ 	.short	(.L_128 - .L_127)
.L_127:
        /*003c*/ 	.word	0x00000000
        /*0040*/ 	.short	0x0001
        /*0042*/ 	.short	0x0008
        /*0044*/ 	.byte	0x00, 0xf5, 0x21, 0x00


	//----- nvinfo : EIATTR_KPARAM_INFO
	.align		4
.L_128:
        /*0048*/ 	.byte	0x04, 0x17
        /*004a*/ 	.short	(.L_130 - .L_129)
.L_129:
        /*004c*/ 	.word	0x00000000
        /*0050*/ 	.short	0x0000
        /*0052*/ 	.short	0x0000
        /*0054*/ 	.byte	0x00, 0xf0, 0x11, 0x00


	//----- nvinfo : EIATTR_SPARSE_MMA_MASK
	.align		4
.L_130:
        /*0058*/ 	.byte	0x03, 0x50
        /*005a*/ 	.short	0x0000


	//----- nvinfo : EIATTR_MAXREG_COUNT
	.align		4
        /*005c*/ 	.byte	0x03, 0x1b
        /*005e*/ 	.short	0x00ff


	//----- nvinfo : EIATTR_MERCURY_ISA_VERSION
	.align		4
        /*0060*/ 	.byte	0x03, 0x5f
        /*0062*/ 	.short	0x0101


	//----- nvinfo : EIATTR_INT_WARP_WIDE_INSTR_OFFSETS
	.align		4
        /*0064*/ 	.byte	0x04, 0x31
        /*0066*/ 	.short	(.L_132 - .L_131)


	//   ....[0]....
.L_131:
        /*0068*/ 	.word	0x000010f0


	//   ....[1]....
        /*006c*/ 	.word	0x00001140


	//----- nvinfo : EIATTR_VRC_CTA_INIT_COUNT
	.align		4
.L_132:
        /*0070*/ 	.byte	0x02, 0x4a
	.zero		1
	.zero		1


	//----- nvinfo : EIATTR_EXIT_INSTR_OFFSETS
	.align		4
        /*0074*/ 	.byte	0x04, 0x1c
        /*0076*/ 	.short	(.L_134 - .L_133)


	//   ....[0]....
.L_133:
        /*0078*/ 	.word	0x00000070


	//   ....[1]....
        /*007c*/ 	.word	0x000011c0


	//----- nvinfo : EIATTR_CRS_STACK_SIZE
	.align		4
.L_134:
        /*0080*/ 	.byte	0x04, 0x1e
        /*0082*/ 	.short	(.L_136 - .L_135)
.L_135:
        /*0084*/ 	.word	0x00000000


	//----- nvinfo : EIATTR_CBANK_PARAM_SIZE
	.align		4
.L_136:
        /*0088*/ 	.byte	0x03, 0x19
        /*008a*/ 	.short	0x0028


	//----- nvinfo : EIATTR_PARAM_CBANK
	.align		4
        /*008c*/ 	.byte	0x04, 0x0a
        /*008e*/ 	.short	(.L_138 - .L_137)
	.align		4
.L_137:
        /*0090*/ 	.word	index@(.nv.constant0.calc_connectivity_metric)
        /*0094*/ 	.short	0x0380
        /*0096*/ 	.short	0x0028


	//----- nvinfo : EIATTR_SW_WAR
	.align		4
.L_138:
        /*0098*/ 	.byte	0x04, 0x36
        /*009a*/ 	.short	(.L_140 - .L_139)
.L_139:
        /*009c*/ 	.word	0x00000008
.L_140:


//--------------------- .nv.info.validate_partition --------------------------
	.section	.nv.info.validate_partition,"",@"SHT_CUDA_INFO"
	.sectionflags	@""
	.align	4


	//----- nvinfo : EIATTR_CUDA_API_VERSION
	.align		4
        /*0000*/ 	.byte	0x04, 0x37
        /*0002*/ 	.short	(.L_142 - .L_141)
.L_141:
        /*0004*/ 	.word	0x00000082


	//----- nvinfo : EIATTR_KPARAM_INFO
	.align		4
.L_142:
        /*0008*/ 	.byte	0x04, 0x17
        /*000a*/ 	.short	(.L_144 - .L_143)
.L_143:
        /*000c*/ 	.word	0x00000000
        /*0010*/ 	.short	0x0003
        /*0012*/ 	.short	0x0010
        /*0014*/ 	.byte	0x00, 0xf5, 0x21, 0x00


	//----- nvinfo : EIATTR_KPARAM_INFO
	.align		4
.L_144:
        /*0018*/ 	.byte	0x04, 0x17
        /*001a*/ 	.short	(.L_146 - .L_145)
.L_145:
        /*001c*/ 	.word	0x00000000
        /*0020*/ 	.short	0x0002
        /*0022*/ 	.short	0x0008
        /*0024*/ 	.byte	0x00, 0xf5, 0x21, 0x00


	//----- nvinfo : EIATTR_KPARAM_INFO
	.align		4
.L_146:
        /*0028*/ 	.byte	0x04, 0x17
        /*002a*/ 	.short	(.L_148 - .L_147)
.L_147:
        /*002c*/ 	.word	0x00000000
        /*0030*/ 	.short	0x0001
        /*0032*/ 	.short	0x0004
        /*0034*/ 	.byte	0x00, 0xf0, 0x11, 0x00


	//----- nvinfo : EIATTR_KPARAM_INFO
	.align		4
.L_148:
        /*0038*/ 	.byte	0x04, 0x17
        /*003a*/ 	.short	(.L_150 - .L_149)
.L_149:
        /*003c*/ 	.word	0x00000000
        /*0040*/ 	.short	0x0000
        /*0042*/ 	.short	0x0000
        /*0044*/ 	.byte	0x00, 0xf0, 0x11, 0x00


	//----- nvinfo : EIATTR_SPARSE_MMA_MASK
	.align		4
.L_150:
        /*0048*/ 	.byte	0x03, 0x50
        /*004a*/ 	.short	0x0000


	//----- nvinfo : EIATTR_MAXREG_COUNT
	.align		4
        /*004c*/ 	.byte	0x03, 0x1b
        /*004e*/ 	.short	0x00ff


	//----- nvinfo : EIATTR_MERCURY_ISA_VERSION
	.align		4
        /*0050*/ 	.byte	0x03, 0x5f
        /*0052*/ 	.short	0x0101


	//----- nvinfo : EIATTR_INT_WARP_WIDE_INSTR_OFFSETS
	.align		4
        /*0054*/ 	.byte	0x04, 0x31
        /*0056*/ 	.short	(.L_152 - .L_151)


	//   ....[0]....
.L_151:
        /*0058*/ 	.word	0x00000180


	//   ....[1]....
        /*005c*/ 	.word	0x00000190


	//----- nvinfo : EIATTR_VRC_CTA_INIT_COUNT
	.align		4
.L_152:
        /*0060*/ 	.byte	0x02, 0x4a
	.zero		1
	.zero		1


	//----- nvinfo : EIATTR_EXIT_INSTR_OFFSETS
	.align		4
        /*0064*/ 	.byte	0x04, 0x1c
        /*0066*/ 	.short	(.L_154 - .L_153)


	//   ....[0]....
.L_153:
        /*0068*/ 	.word	0x00000040


	//   ....[1]....
        /*006c*/ 	.word	0x00000130


	//   ....[2]....
        /*0070*/ 	.word	0x000001e0


	//----- nvinfo : EIATTR_CRS_STACK_SIZE
	.align		4
.L_154:
        /*0074*/ 	.byte	0x04, 0x1e
        /*0076*/ 	.short	(.L_156 - .L_155)
.L_155:
        /*0078*/ 	.word	0x00000000


	//----- nvinfo : EIATTR_CBANK_PARAM_SIZE
	.align		4
.L_156:
        /*007c*/ 	.byte	0x03, 0x19
        /*007e*/ 	.short	0x0018


	//----- nvinfo : EIATTR_PARAM_CBANK
	.align		4
        /*0080*/ 	.byte	0x04, 0x0a
        /*0082*/ 	.short	(.L_158 - .L_157)
	.align		4
.L_157:
        /*0084*/ 	.word	index@(.nv.constant0.validate_partition)
        /*0088*/ 	.short	0x0380
        /*008a*/ 	.short	0x0018


	//----- nvinfo : EIATTR_SW_WAR
	.align		4
.L_158:
        /*008c*/ 	.byte	0x04, 0x36
        /*008e*/ 	.short	(.L_160 - .L_159)
.L_159:
        /*0090*/ 	.word	0x00000008
.L_160:


//--------------------- .nv.info.finalize_shuffle --------------------------
	.section	.nv.info.finalize_shuffle,"",@"SHT_CUDA_INFO"
	.sectionflags	@""
	.align	4


	//----- nvinfo : EIATTR_CUDA_API_VERSION
	.align		4
        /*0000*/ 	.byte	0x04, 0x37
        /*0002*/ 	.short	(.L_162 - .L_161)
.L_161:
        /*0004*/ 	.word	0x00000082


	//----- nvinfo : EIATTR_KPARAM_INFO
	.align		4
.L_162:
        /*0008*/ 	.byte	0x04, 0x17
        /*000a*/ 	.short	(.L_164 - .L_163)
.L_163:
        /*000c*/ 	.word	0x00000000
        /*0010*/ 	.short	0x0004
        /*0012*/ 	.short	0x0020
        /*0014*/ 	.byte	0x00, 0xf5, 0x21, 0x00


	//----- nvinfo : EIATTR_KPARAM_INFO
	.align		4
.L_164:
        /*0018*/ 	.byte	0x04, 0x17
        /*001a*/ 	.short	(.L_166 - .L_165)
.L_165:
        /*001c*/ 	.word	0x00000000
        /*0020*/ 	.short	0x0003
        /*0022*/ 	.short	0x0018
        /*0024*/ 	.byte	0x00, 0xf5, 0x21, 0x00


	//----- nvinfo : EIATTR_KPARAM_INFO
	.align		4
.L_166:
        /*0028*/ 	.byte	0x04, 0x17
        /*002a*/ 	.short	(.L_168 - .L_167)
.L_167:
        /*002c*/ 	.word	0x00000000
        /*0030*/ 	.short	0x0002
        /*0032*/ 	.short	0x0010
        /*0034*/ 	.byte	0x00, 0xf5, 0x21, 0x00


	//----- nvinfo : EIATTR_KPARAM_INFO
	.align		4
.L_168:
        /*0038*/ 	.byte	0x04, 0x17
        /*003a*/ 	.short	(.L_170 - .L_169)
.L_169:
        /*003c*/ 	.word	0x00000000
        /*0040*/ 	.short	0x0001
        /*0042*/ 	.short	0x0008
        /*0044*/ 	.byte	0x00, 0xf0, 0x11, 0x00


	//----- nvinfo : EIATTR_KPARAM_INFO
	.align		4
.L_170:
        /*0048*/ 	.byte	0x04, 0x17
        /*004a*/ 	.short	(.L_172 - .L_171)
.L_171:
        /*004c*/ 	.word	0x00000000
        /*0050*/ 	.short	0x0000
        /*0052*/ 	.short	0x0000
        /*0054*/ 	.byte	0x00, 0xf5, 0x21, 0x00


	//----- nvinfo : EIATTR_SPARSE_MMA_MASK
	.align		4
.L_172:
        /*0058*/ 	.byte	0x03, 0x50
        /*005a*/ 	.short	0x0000


	//----- nvinfo : EIATTR_MAXREG_COUNT
	.align		4
        /*005c*/ 	.byte	0x03, 0x1b
        /*005e*/ 	.short	0x00ff


	//----- nvinfo : EIATTR_MERCURY_ISA_VERSION
	.align		4
        /*0060*/ 	.byte	0x03, 0x5f
        /*0062*/ 	.short	0x0101


	//----- nvinfo : EIATTR_VRC_CTA_INIT_COUNT
	.align		4
        /*0064*/ 	.byte	0x02, 0x4a
	.zero		1
	.zero		1


	//----- nvinfo : EIATTR_EXIT_INSTR_OFFSETS
	.align		4
        /*0068*/ 	.byte	0x04, 0x1c
        /*006a*/ 	.short	(.L_174 - .L_173)


	//   ....[0]....
.L_173:
        /*006c*/ 	.word	0x00000070


	//   ....[1]....
        /*0070*/ 	.word	0x00000930


	//----- nvinfo : EIATTR_CRS_STACK_SIZE
	.align		4
.L_174:
        /*0074*/ 	.byte	0x04, 0x1e
        /*0076*/ 	.short	(.L_176 - .L_175)
.L_175:
        /*0078*/ 	.word	0x00000000


	//----- nvinfo : EIATTR_CBANK_PARAM_SIZE
	.align		4
.L_176:
        /*007c*/ 	.byte	0x03, 0x19
        /*007e*/ 	.short	0x0028


	//----- nvinfo : EIATTR_PARAM_CBANK
	.align		4
        /*0080*/ 	.byte	0x04, 0x0a
        /*0082*/ 	.short	(.L_178 - .L_177)
	.align		4
.L_177:
        /*0084*/ 	.word	index@(.nv.constant0.finalize_shuffle)
        /*0088*/ 	.short	0x0380
        /*008a*/ 	.short	0x0028


	//----- nvinfo : EIATTR_SW_WAR
	.align		4
.L_178:
        /*008c*/ 	.byte	0x04, 0x36
        /*008e*/ 	.short	(.L_180 - .L_179)
.L_179:
        /*0090*/ 	.word	0x00000008
.L_180:


//--------------------- .nv.info.shuffle_nodes    --------------------------
	.section	.nv.info.shuffle_nodes,"",@"SHT_CUDA_INFO"
	.sectionflags	@""
	.align	4


	//----- nvinfo : EIATTR_CUDA_API_VERSION
	.align		4
        /*0000*/ 	.byte	0x04, 0x37
        /*0002*/ 	.short	(.L_182 - .L_181)
.L_181:
        /*0004*/ 	.word	0x00000082


	//----- nvinfo : EIATTR_KPARAM_INFO
	.align		4
.L_182:
        /*0008*/ 	.byte	0x04, 0x17
        /*000a*/ 	.short	(.L_184 - .L_183)
.L_183:
        /*000c*/ 	.word	0x00000000
        /*0010*/ 	.short	0x0010
        /*0012*/ 	.short	0x0080
        /*0014*/ 	.byte	0x00, 0xf5, 0x21, 0x00


	//----- nvinfo : EIATTR_KPARAM_INFO
	.align		4
.L_184:
        /*0018*/ 	.byte	0x04, 0x17
        /*001a*/ 	.short	(.L_186 - .L_185)
.L_185:
        /*001c*/ 	.word	0x00000000
        /*0020*/ 	.short	0x000f
        /*0022*/ 	.short	0x0078
        /*0024*/ 	.byte	0x00, 0xf5, 0x21, 0x00


	//----- nvinfo : EIATTR_KPARAM_INFO
	.align		4
.L_186:
        /*0028*/ 	.byte	0x04, 0x17
        /*002a*/ 	.short	(.L_188 - .L_187)
.L_187:
        /*002c*/ 	.word	0x00000000
        /*0030*/ 	.short	0x000e
        /*0032*/ 	.short	0x0070
        /*0034*/ 	.byte	0x00, 0xf5, 0x21, 0x00


	//----- nvinfo : EIATTR_KPARAM_INFO
	.align		4
.L_188:
        /*0038*/ 	.byte	0x04, 0x17
        /*003a*/ 	.short	(.L_190 - .L_189)
.L_189:
        /*003c*/ 	.word	0x00000000
        /*0040*/ 	.short	0x000d
        /*0042*/ 	.short	0x0068
        /*0044*/ 	.byte	0x00, 0xf5, 0x21, 0x00


	//----- nvinfo : EIATTR_KPARAM_INFO
	.align		4
.L_190:
        /*0048*/ 	.byte	0x04, 0x17
        /*004a*/ 	.short	(.L_192 - .L_191)
.L_191:
        /*004c*/ 	.word	0x00000000
        /*0050*/ 	.short	0x000c
        /*0052*/ 	.short	0x0060
        /*0054*/ 	.byte	0x00, 0xf5, 0x21, 0x00


	//----- nvinfo : EIATTR_KPARAM_INFO
	.align		4
.L_192:
        /*0058*/ 	.byte	0x04, 0x17
        /*005a*/ 	.short	(.L_194 - .L_193)
.L_193:
        /*005c*/ 	.word	0x00000000
        /*0060*/ 	.short	0x000b
        /*0062*/ 	.short	0x0058
        /*0064*/ 	.byte	0x00, 0xf5, 0x21, 0x00


	//----- nvinfo : EIATTR_KPARAM_INFO
	.align		4
.L_194:
        /*0068*/ 	.byte	0x04, 0x17
        /*006a*/ 	.short	(.L_196 - .L_195)
.L_195:
        /*006c*/ 	.word	0x00000000
        /*0070*/ 	.short	0x000a
        /*0072*/ 	.short	0x0050
        /*0074*/ 	.byte	0x00, 0xf5, 0x21, 0x00


	//----- nvinfo : EIATTR_KPARAM_INFO
	.align		4
.L_196:
        /*0078*/ 	.byte	0x04, 0x17
        /*007a*/ 	.short	(.L_198 - .L_197)
.L_197:
        /*007c*/ 	.word	0x00000000
        /*0080*/ 	.short	0x0009
        /*0082*/ 	.short	0x0048
        /*0084*/ 	.byte	0x00, 0xf5, 0x21, 0x00


	//----- nvinfo : EIATTR_KPARAM_INFO
	.align		4
.L_198:
        /*0088*/ 	.byte	0x04, 0x17
        /*008a*/ 	.short	(.L_200 - .L_199)
.L_199:
        /*008c*/ 	.word	0x00000000
        /*0090*/ 	.short	0x0008
        /*0092*/ 	.short	0x0040
        /*0094*/ 	.byte	0x00, 0xf5, 0x21, 0x00


	//----- nvinfo : EIATTR_KPARAM_INFO
	.align		4
.L_200:
        /*0098*/ 	.byte	0x04, 0x17
        /*009a*/ 	.short	(.L_202 - .L_201)
.L_201:
        /*009c*/ 	.word	0x00000000
        /*00a0*/ 	.short	0x0007
        /*00a2*/ 	.short	0x0038
        /*00a4*/ 	.byte	0x00, 0xf5, 0x21, 0x00


	//----- nvinfo : EIATTR_KPARAM_INFO
	.align		4
.L_202:
        /*00a8*/ 	.byte	0x04, 0x17
        /*00aa*/ 	.short	(.L_204 - .L_203)
.L_203:
        /*00ac*/ 	.word	0x00000000
        /*00b0*/ 	.short	0x0006
        /*00b2*/ 	.short	0x0030
        /*00b4*/ 	.byte	0x00, 0xf5, 0x21, 0x00


	//----- nvinfo : EIATTR_KPARAM_INFO
	.align		4
.L_204:
        /*00b8*/ 	.byte	0x04, 0x17
        /*00ba*/ 	.short	(.L_206 - .L_205)
.L_205:
        /*00bc*/ 	.word	0x00000000
        /*00c0*/ 	.short	0x0005
        /*00c2*/ 	.short	0x0028
        /*00c4*/ 	.byte	0x00, 0xf5, 0x21, 0x00


	//----- nvinfo : EIATTR_KPARAM_INFO
	.align		4
.L_206:
        /*00c8*/ 	.byte	0x04, 0x17
        /*00ca*/ 	.short	(.L_208 - .L_207)
.L_207:
        /*00cc*/ 	.word	0x00000000
        /*00d0*/ 	.short	0x0004
        /*00d2*/ 	.short	0x0020
        /*00d4*/ 	.byte	0x00, 0xf5, 0x21, 0x00


	//----- nvinfo : EIATTR_KPARAM_INFO
	.align		4
.L_208:
        /*00d8*/ 	.byte	0x04, 0x17
        /*00da*/ 	.short	(.L_210 - .L_209)
.L_209:
        /*00dc*/ 	.word	0x00000000
        /*00e0*/ 	.short	0x0003
        /*00e2*/ 	.short	0x0018
        /*00e4*/ 	.byte	0x00, 0xf5, 0x21, 0x00


	//----- nvinfo : EIATTR_KPARAM_INFO
	.align		4
.L_210:
        /*00e8*/ 	.byte	0x04, 0x17
        /*00ea*/ 	.short	(.L_212 - .L_211)
.L_211:
        /*00ec*/ 	.word	0x00000000
        /*00f0*/ 	.short	0x0002
        /*00f2*/ 	.short	0x0010
        /*00f4*/ 	.byte	0x00, 0xf5, 0x21, 0x00


	//----- nvinfo : EIATTR_KPARAM_INFO
	.align		4
.L_212:
        /*00f8*/ 	.byte	0x04, 0x17
        /*00fa*/ 	.short	(.L_214 - .L_213)
.L_213:
        /*00fc*/ 	.word	0x00000000
        /*0100*/ 	.short	0x0001
        /*0102*/ 	.short	0x0008
        /*0104*/ 	.byte	0x00, 0xf0, 0x11, 0x00


	//----- nvinfo : EIATTR_KPARAM_INFO
	.align		4
.L_214:
        /*0108*/ 	.byte	0x04, 0x17
        /*010a*/ 	.short	(.L_216 - .L_215)
.L_215:
        /*010c*/ 	.word	0x00000000
        /*0110*/ 	.short	0x0000
        /*0112*/ 	.short	0x0000
        /*0114*/ 	.byte	0x00, 0xf5, 0x21, 0x00


	//----- nvinfo : EIATTR_SPARSE_MMA_MASK
	.align		4
.L_216:
        /*0118*/ 	.byte	0x03, 0x50
        /*011a*/ 	.short	0x0000


	//----- nvinfo : EIATTR_MAXREG_COUNT
	.align		4
        /*011c*/ 	.byte	0x03, 0x1b
        /*011e*/ 	.short	0x00ff


	//----- nvinfo : EIATTR_MERCURY_ISA_VERSION
	.align		4
        /*0120*/ 	.byte	0x03, 0x5f
        /*0122*/ 	.short	0x0101


	//----- nvinfo : EIATTR_VRC_CTA_INIT_COUNT
	.align		4
        /*0124*/ 	.byte	0x02, 0x4a
	.zero		1
	.zero		1


	//----- nvinfo : EIATTR_EXIT_INSTR_OFFSETS
	.align		4
        /*0128*/ 	.byte	0x04, 0x1c
        /*012a*/ 	.short	(.L_218 - .L_217)


	//   ....[0]....
.L_217:
        /*012c*/ 	.word	0x00000940


	//   ....[1]....
        /*0130*/ 	.word	0x00000e60


	//   ....[2]....
        /*0134*/ 	.word	0x00001d00


	//----- nvinfo : EIATTR_CRS_STACK_SIZE
	.align		4
.L_218:
        /*0138*/ 	.byte	0x04, 0x1e
        /*013a*/ 	.short	(.L_220 - .L_219)
.L_219:
        /*013c*/ 	.word	0x00000000


	//----- nvinfo : EIATTR_CBANK_PARAM_SIZE
	.align		4
.L_220:
        /*0140*/ 	.byte	0x03, 0x19
        /*0142*/ 	.short	0x0088


	//----- nvinfo : EIATTR_PARAM_CBANK
	.align		4
        /*0144*/ 	.byte	0x04, 0x0a
        /*0146*/ 	.short	(.L_222 - .L_221)
	.align		4
.L_221:
        /*0148*/ 	.word	index@(.nv.constant0.shuffle_nodes)
        /*014c*/ 	.short	0x0380
        /*014e*/ 	.short	0x0088


	//----- nvinfo : EIATTR_SW_WAR
	.align		4
.L_222:
        /*0150*/ 	.byte	0x04, 0x36
        /*0152*/ 	.short	(.L_224 - .L_223)
.L_223:
        /*0154*/ 	.word	0x00000008
.L_224:


//--------------------- .nv.info.finalize_bipartition --------------------------
	.section	.nv.info.finalize_bipartition,"",@"SHT_CUDA_INFO"
	.sectionflags	@""
	.align	4


	//----- nvinfo : EIATTR_CUDA_API_VERSION
	.align		4
        /*0000*/ 	.byte	0x04, 0x37
        /*0002*/ 	.short	(.L_226 - .L_225)
.L_225:
        /*0004*/ 	.word	0x00000082


	//----- nvinfo : EIATTR_KPARAM_INFO
	.align		4
.L_226:
        /*0008*/ 	.byte	0x04, 0x17
        /*000a*/ 	.short	(.L_228 - .L_227)
.L_227:
        /*000c*/ 	.word	0x00000000
        /*0010*/ 	.short	0x0002
        /*0012*/ 	.short	0x0008
        /*0014*/ 	.byte	0x00, 0xf5, 0x21, 0x00


	//----- nvinfo : EIATTR_KPARAM_INFO
	.align		4
.L_228:
        /*0018*/ 	.byte	0x04, 0x17
        /*001a*/ 	.short	(.L_230 - .L_229)
.L_229:
        /*001c*/ 	.word	0x00000000
        /*0020*/ 	.short	0x0001
        /*0022*/ 	.short	0x0004
        /*0024*/ 	.byte	0x00, 0xf0, 0x11, 0x00


	//----- nvinfo : EIATTR_KPARAM_INFO
	.align		4
.L_230:
        /*0028*/ 	.byte	0x04, 0x17
        /*002a*/ 	.short	(.L_232 - .L_231)
.L_231:
        /*002c*/ 	.word	0x00000000
        /*0030*/ 	.short	0x0000
        /*0032*/ 	.short	0x0000
        /*0034*/ 	.byte	0x00, 0xf0, 0x11, 0x00


	//----- nvinfo : EIATTR_SPARSE_MMA_MASK
	.align		4
.L_232:
        /*0038*/ 	.byte	0x03, 0x50
        /*003a*/ 	.short	0x0000


	//----- nvinfo : EIATTR_MAXREG_COUNT
	.align		4
        /*003c*/ 	.byte	0x03, 0x1b
        /*003e*/ 	.short	0x00ff


	//----- nvinfo : EIATTR_MERCURY_ISA_VERSION
	.align		4
        /*0040*/ 	.byte	0x03, 0x5f
        /*0042*/ 	.short	0x0101


	//----- nvinfo : EIATTR_VRC_CTA_INIT_COUNT
	.align		4
        /*0044*/ 	.byte	0x02, 0x4a
	.zero		1
	.zero		1


	//----- nvinfo : EIATTR_EXIT_INSTR_OFFSETS
	.align		4
        /*0048*/ 	.byte	0x04, 0x1c
        /*004a*/ 	.short	(.L_234 - .L_233)


	//   ....[0]....
.L_233:
        /*004c*/ 	.word	0x00000040


	//   ....[1]....
        /*0050*/ 	.word	0x00000120


	//----- nvinfo : EIATTR_CRS_STACK_SIZE
	.align		4
.L_234:
        /*0054*/ 	.byte	0x04, 0x1e
        /*0056*/ 	.short	(.L_236 - .L_235)
.L_235:
        /*0058*/ 	.word	0x00000000


	//----- nvinfo : EIATTR_CBANK_PARAM_SIZE
	.align		4
.L_236:
        /*005c*/ 	.byte	0x03, 0x19
        /*005e*/ 	.short	0x0010


	//----- nvinfo : EIATTR_PARAM_CBANK
	.align		4
        /*0060*/ 	.byte	0x04, 0x0a
        /*0062*/ 	.short	(.L_238 - .L_237)
	.align		4
.L_237:
        /*0064*/ 	.word	index@(.nv.constant0.finalize_bipartition)
        /*0068*/ 	.short	0x0380
        /*006a*/ 	.short	0x0010


	//----- nvinfo : EIATTR_SW_WAR
	.align		4
.L_238:
        /*006c*/ 	.byte	0x04, 0x36
        /*006e*/ 	.short	(.L_240 - .L_239)
.L_239:
        /*0070*/ 	.word	0x00000008
.L_240:


//--------------------- .nv.info.greedy_bipartition --------------------------
	.section	.nv.info.greedy_bipartition,"",@"SHT_CUDA_INFO"
	.sectionflags	@""
	.align	4


	//----- nvinfo : EIATTR_CUDA_API_VERSION
	.align		4
        /*0000*/ 	.byte	0x04, 0x37
        /*0002*/ 	.short	(.L_242 - .L_241)
.L_241:
        /*0004*/ 	.word	0x00000082


	//----- nvinfo : EIATTR_KPARAM_INFO
	.align		4
.L_242:
        /*0008*/ 	.byte	0x04, 0x17
        /*000a*/ 	.short	(.L_244 - .L_243)
.L_243:
        /*000c*/ 	.word	0x00000000
        /*0010*/ 	.short	0x000a
        /*0012*/ 	.short	0x0048
        /*0014*/ 	.byte	0x00, 0xf5, 0x21, 0x00


	//----- nvinfo : EIATTR_KPARAM_INFO
	.align		4
.L_244:
        /*0018*/ 	.byte	0x04, 0x17
        /*001a*/ 	.short	(.L_246 - .L_245)
.L_245:
        /*001c*/ 	.word	0x00000000
        /*0020*/ 	.short	0x0009
        /*0022*/ 	.short	0x0040
        /*0024*/ 	.byte	0x00, 0xf5, 0x21, 0x00


	//----- nvinfo : EIATTR_KPARAM_INFO
	.align		4
.L_246:
        /*0028*/ 	.byte	0x04, 0x17
        /*002a*/ 	.short	(.L_248 - .L_247)
.L_247:
        /*002c*/ 	.word	0x00000000
        /*0030*/ 	.short	0x0008
        /*0032*/ 	.short	0x0038
        /*0034*/ 	.byte	0x00, 0xf5, 0x21, 0x00


	//----- nvinfo : EIATTR_KPARAM_INFO
	.align		4
.L_248:
        /*0038*/ 	.byte	0x04, 0x17
        /*003a*/ 	.short	(.L_250 - .L_249)
.L_249:
        /*003c*/ 	.word	0x00000000
        /*0040*/ 	.short	0x0007
        /*0042*/ 	.short	0x0030
        /*0044*/ 	.byte	0x00, 0xf5, 0x21, 0x00


	//----- nvinfo : EIATTR_KPARAM_INFO
	.align		4
.L_250:
        /*0048*/ 	.byte	0x04, 0x17
        /*004a*/ 	.short	(.L_252 - .L_251)
.L_251:
        /*004c*/ 	.word	0x00000000
        /*0050*/ 	.short	0x0006
        /*0052*/ 	.short	0x0028
        /*0054*/ 	.byte	0x00, 0xf5, 0x21, 0x00


	//----- nvinfo : EIATTR_KPARAM_INFO
	.align		4
.L_252:
        /*0058*/ 	.byte	0x04, 0x17
        /*005a*/ 	.short	(.L_254 - .L_253)
.L_253:
        /*005c*/ 	.word	0x00000000
        /*0060*/ 	.short	0x0005
        /*0062*/ 	.short	0x0020
        /*0064*/ 	.byte	0x00, 0xf5, 0x21, 0x00


	//----- nvinfo : EIATTR_KPARAM_INFO
	.align		4
.L_254:
        /*0068*/ 	.byte	0x04, 0x17
        /*006a*/ 	.short	(.L_256 - .L_255)
.L_255:
        /*006c*/ 	.word	0x00000000
        /*0070*/ 	.short	0x0004
        /*0072*/ 	.short	0x0018
        /*0074*/ 	.byte	0x00, 0xf5, 0x21, 0x00


	//----- nvinfo : EIATTR_KPARAM_INFO
	.align		4
.L_256:
        /*0078*/ 	.byte	0x04, 0x17
        /*007a*/ 	.short	(.L_258 - .L_257)
.L_257:
        /*007c*/ 	.word	0x00000000
        /*0080*/ 	.short	0x0003
        /*0082*/ 	.short	0x0010
        /*0084*/ 	.byte	0x00, 0xf5, 0x21, 0x00


	//----- nvinfo : EIATTR_KPARAM_INFO
	.align		4
.L_258:
        /*0088*/ 	.byte	0x04, 0x17
        /*008a*/ 	.short	(.L_260 - .L_259)
.L_259:
        /*008c*/ 	.word	0x00000000
        /*0090*/ 	.short	0x0002
        /*0092*/ 	.short	0x0008
        /*0094*/ 	.byte	0x00, 0xf0, 0x11, 0x00


	//----- nvinfo : EIATTR_KPARAM_INFO
	.align		4
.L_260:
        /*0098*/ 	.byte	0x04, 0x17
        /*009a*/ 	.short	(.L_262 - .L_261)
.L_261:
        /*009c*/ 	.word	0x00000000
        /*00a0*/ 	.short	0x0001
        /*00a2*/ 	.short	0x0004
        /*00a4*/ 	.byte	0x00, 0xf0, 0x11, 0x00


	//----- nvinfo : EIATTR_KPARAM_INFO
	.align		4
.L_262:
        /*00a8*/ 	.byte	0x04, 0x17
        /*00aa*/ 	.short	(.L_264 - .L_263)
.L_263:
        /*00ac*/ 	.word	0x00000000
        /*00b0*/ 	.short	0x0000
        /*00b2*/ 	.short	0x0000
        /*00b4*/ 	.byte	0x00, 0xf0, 0x11, 0x00


	//----- nvinfo : EIATTR_SPARSE_MMA_MASK
	.align		4
.L_264:
        /*00b8*/ 	.byte	0x03, 0x50
        /*00ba*/ 	.short	0x0000


	//----- nvinfo : EIATTR_MAXREG_COUNT
	.align		4
        /*00bc*/ 	.byte	0x03, 0x1b
        /*00be*/ 	.short	0x00ff


	//----- nvinfo : EIATTR_NUM_BARRIERS
	.align		4
        /*00c0*/ 	.byte	0x02, 0x4c
        /*00c2*/ 	.byte	0x01
	.zero		1


	//----- nvinfo : EIATTR_MERCURY_ISA_VERSION
	.align		4
        /*00c4*/ 	.byte	0x03, 0x5f
        /*00c6*/ 	.short	0x0101


	//----- nvinfo : EIATTR_UNUSED_LOAD_BYTE_OFFSET
	.align		4
        /*00c8*/ 	.byte	0x04, 0x44
        /*00ca*/ 	.short	(.L_266 - .L_265)


	//   ....[0]....
.L_265:
        /*00cc*/ 	.word	0x00000920
        /*00d0*/ 	.word	0x0000fff0


	//----- nvinfo : EIATTR_VRC_CTA_INIT_COUNT
	.align		4
.L_266:
        /*00d4*/ 	.byte	0x02, 0x4a
	.zero		1
	.zero		1


	//----- nvinfo : EIATTR_EXIT_INSTR_OFFSETS
	.align		4
        /*00d8*/ 	.byte	0x04, 0x1c
        /*00da*/ 	.short	(.L_268 - .L_267)


	//   ....[0]....
.L_267:
        /*00dc*/ 	.word	0x000002c0


	//   ....[1]....
        /*00e0*/ 	.word	0x00000380


	//   ....[2]....
        /*00e4*/ 	.word	0x00000cc0


	//----- nvinfo : EIATTR_CRS_STACK_SIZE
	.align		4
.L_268:
        /*00e8*/ 	.byte	0x04, 0x1e
        /*00ea*/ 	.short	(.L_270 - .L_269)
.L_269:
        /*00ec*/ 	.word	0x00000000


	//----- nvinfo : EIATTR_CBANK_PARAM_SIZE
	.align		4
.L_270:
        /*00f0*/ 	.byte	0x03, 0x19
        /*00f2*/ 	.short	0x0050


	//----- nvinfo : EIATTR_PARAM_CBANK
	.align		4
        /*00f4*/ 	.byte	0x04, 0x0a
        /*00f6*/ 	.short	(.L_272 - .L_271)
	.align		4
.L_271:
        /*00f8*/ 	.word	index@(.nv.constant0.greedy_bipartition)
        /*00fc*/ 	.short	0x0380
        /*00fe*/ 	.short	0x0050


	//----- nvinfo : EIATTR_SW_WAR
	.align		4
.L_272:
        /*0100*/ 	.byte	0x04, 0x36
        /*0102*/ 	.short	(.L_274 - .L_273)
.L_273:
        /*0104*/ 	.word	0x00000008
.L_274:


//--------------------- .nv.info.initialize_partitioning --------------------------
	.section	.nv.info.initialize_partitioning,"",@"SHT_CUDA_INFO"
	.sectionflags	@""
	.align	4


	//----- nvinfo : EIATTR_CUDA_API_VERSION
	.align		4
        /*0000*/ 	.byte	0x04, 0x37
        /*0002*/ 	.short	(.L_276 - .L_275)
.L_275:
        /*0004*/ 	.word	0x00000082


	//----- nvinfo : EIATTR_KPARAM_INFO
	.align		4
.L_276:
        /*0008*/ 	.byte	0x04, 0x17
        /*000a*/ 	.short	(.L_278 - .L_277)
.L_277:
        /*000c*/ 	.word	0x00000000
        /*0010*/ 	.short	0x0003
        /*0012*/ 	.short	0x0018
        /*0014*/ 	.byte	0x00, 0xf5, 0x21, 0x00


	//----- nvinfo : EIATTR_KPARAM_INFO
	.align		4
.L_278:
        /*0018*/ 	.byte	0x04, 0x17
        /*001a*/ 	.short	(.L_280 - .L_279)
.L_279:
        /*001c*/ 	.word	0x00000000
        /*0020*/ 	.short	0x0002
        /*0022*/ 	.short	0x0010
        /*0024*/ 	.byte	0x00, 0xf5, 0x21, 0x00


	//----- nvinfo : EIATTR_KPARAM_INFO
	.align		4
.L_280:
        /*0028*/ 	.byte	0x04, 0x17
        /*002a*/ 	.short	(.L_282 - .L_281)
.L_281:
        /*002c*/ 	.word	0x00000000
        /*0030*/ 	.short	0x0001
        /*0032*/ 	.short	0x0008
        /*0034*/ 	.byte	0x00, 0xf5, 0x21, 0x00


	//----- nvinfo : EIATTR_KPARAM_INFO
	.align		4
.L_282:
        /*0038*/ 	.byte	0x04, 0x17
        /*003a*/ 	.short	(.L_284 - .L_283)
.L_283:
        /*003c*/ 	.word	0x00000000
        /*0040*/ 	.short	0x0000
        /*0042*/ 	.short	0x0000
        /*0044*/ 	.byte	0x00, 0xf0, 0x11, 0x00


	//----- nvinfo : EIATTR_SPARSE_MMA_MASK
	.align		4
.L_284:
        /*0048*/ 	.byte	0x03, 0x50
        /*004a*/ 	.short	0x0000


	//----- nvinfo : EIATTR_MAXREG_COUNT
	.align		4
        /*004c*/ 	.byte	0x03, 0x1b
        /*004e*/ 	.short	0x00ff


	//----- nvinfo : EIATTR_MERCURY_ISA_VERSION
	.align		4
        /*0050*/ 	.byte	0x03, 0x5f
        /*0052*/ 	.short	0x0101


	//----- nvinfo : EIATTR_VRC_CTA_INIT_COUNT
	.align		4
        /*0054*/ 	.byte	0x02, 0x4a
	.zero		1
	.zero		1


	//----- nvinfo : EIATTR_EXIT_INSTR_OFFSETS
	.align		4
        /*0058*/ 	.byte	0x04, 0x1c
        /*005a*/ 	.short	(.L_286 - .L_285)


	//   ....[0]....
.L_285:
        /*005c*/ 	.word	0x00000c60


	//   ....[1]....
        /*0060*/ 	.word	0x00000d30


	//   ....[2]....
        /*0064*/ 	.word	0x000014f0


	//----- nvinfo : EIATTR_CRS_STACK_SIZE
	.align		4
.L_286:
        /*0068*/ 	.byte	0x04, 0x1e
        /*006a*/ 	.short	(.L_288 - .L_287)
.L_287:
        /*006c*/ 	.word	0x00000000


	//----- nvinfo : EIATTR_CBANK_PARAM_SIZE
	.align		4
.L_288:
        /*0070*/ 	.byte	0x03, 0x19
        /*0072*/ 	.short	0x0020


	//----- nvinfo : EIATTR_PARAM_CBANK
	.align		4
        /*0074*/ 	.byte	0x04, 0x0a
        /*0076*/ 	.short	(.L_290 - .L_289)
	.align		4
.L_289:
        /*0078*/ 	.word	index@(.nv.constant0.initialize_partitioning)
        /*007c*/ 	.short	0x0380
        /*007e*/ 	.short	0x0020


	//----- nvinfo : EIATTR_SW_WAR
	.align		4
.L_290:
        /*0080*/ 	.byte	0x04, 0x36
        /*0082*/ 	.short	(.L_292 - .L_291)
.L_291:
        /*0084*/ 	.word	0x00000008
.L_292:


//--------------------- .nv.info.finalize_hyperedges --------------------------
	.section	.nv.info.finalize_hyperedges,"",@"SHT_CUDA_INFO"
	.sectionflags	@""
	.align	4


	//----- nvinfo : EIATTR_CUDA_API_VERSION
	.align		4
        /*0000*/ 	.byte	0x04, 0x37
        /*0002*/ 	.short	(.L_294 - .L_293)
.L_293:
        /*0004*/ 	.word	0x00000082


	//----- nvinfo : EIATTR_KPARAM_INFO
	.align		4
.L_294:
        /*0008*/ 	.byte	0x04, 0x17
        /*000a*/ 	.short	(.L_296 - .L_295)
.L_295:
        /*000c*/ 	.word	0x00000000
        /*0010*/ 	.short	0x0007
        /*0012*/ 	.short	0x0030
        /*0014*/ 	.byte	0x00, 0xf5, 0x21, 0x00


	//----- nvinfo : EIATTR_KPARAM_INFO
	.align		4
.L_296:
        /*0018*/ 	.byte	0x04, 0x17
        /*001a*/ 	.short	(.L_298 - .L_297)
.L_297:
        /*001c*/ 	.word	0x00000000
        /*0020*/ 	.short	0x0006
        /*0022*/ 	.short	0x0028
        /*0024*/ 	.byte	0x00, 0xf5, 0x21, 0x00


	//----- nvinfo : EIATTR_KPARAM_INFO
	.align		4
.L_298:
        /*0028*/ 	.byte	0x04, 0x17
        /*002a*/ 	.short	(.L_300 - .L_299)
.L_299:
        /*002c*/ 	.word	0x00000000
        /*0030*/ 	.short	0x0005
        /*0032*/ 	.short	0x0020
        /*0034*/ 	.byte	0x00, 0xf5, 0x21, 0x00


	//----- nvinfo : EIATTR_KPARAM_INFO
	.align		4
.L_300:
        /*0038*/ 	.byte	0x04, 0x17
        /*003a*/ 	.short	(.L_302 - .L_301)
.L_301:
        /*003c*/ 	.word	0x00000000
        /*0040*/ 	.short	0x0004
        /*0042*/ 	.short	0x0018
        /*0044*/ 	.byte	0x00, 0xf5, 0x21, 0x00


	//----- nvinfo : EIATTR_KPARAM_INFO
	.align		4
.L_302:
        /*0048*/ 	.byte	0x04, 0x17
        /*004a*/ 	.short	(.L_304 - .L_303)
.L_303:
        /*004c*/ 	.word	0x00000000
        /*0050*/ 	.short	0x0003
        /*0052*/ 	.short	0x0010
        /*0054*/ 	.byte	0x00, 0xf5, 0x21, 0x00


	//----- nvinfo : EIATTR_KPARAM_INFO
	.align		4
.L_304:
        /*0058*/ 	.byte	0x04, 0x17
        /*005a*/ 	.short	(.L_306 - .L_305)
.L_305:
        /*005c*/ 	.word	0x00000000
        /*0060*/ 	.short	0x0002
        /*0062*/ 	.short	0x0008
        /*0064*/ 	.byte	0x00, 0xf5, 0x21, 0x00


	//----- nvinfo : EIATTR_KPARAM_INFO
	.align		4
.L_306:
        /*0068*/ 	.byte	0x04, 0x17
        /*006a*/ 	.short	(.L_308 - .L_307)
.L_307:
        /*006c*/ 	.word	0x00000000
        /*0070*/ 	.short	0x0001
        /*0072*/ 	.short	0x0004
        /*0074*/ 	.byte	0x00, 0xf0, 0x11, 0x00


	//----- nvinfo : EIATTR_KPARAM_INFO
	.align		4
.L_308:
        /*0078*/ 	.byte	0x04, 0x17
        /*007a*/ 	.short	(.L_310 - .L_309)
.L_309:
        /*007c*/ 	.word	0x00000000
        /*0080*/ 	.short	0x0000
        /*0082*/ 	.short	0x0000
        /*0084*/ 	.byte	0x00, 0xf0, 0x11, 0x00


	//----- nvinfo : EIATTR_SPARSE_MMA_MASK
	.align		4
.L_310:
        /*0088*/ 	.byte	0x03, 0x50
        /*008a*/ 	.short	0x0000


	//----- nvinfo : EIATTR_MAXREG_COUNT
	.align		4
        /*008c*/ 	.byte	0x03, 0x1b
        /*008e*/ 	.short	0x00ff


	//----- nvinfo : EIATTR_NUM_BARRIERS
	.align		4
        /*0090*/ 	.byte	0x02, 0x4c
        /*0092*/ 	.byte	0x01
	.zero		1


	//----- nvinfo : EIATTR_MERCURY_ISA_VERSION
	.align		4
        /*0094*/ 	.byte	0x03, 0x5f
        /*0096*/ 	.short	0x0101


	//----- nvinfo : EIATTR_VRC_CTA_INIT_COUNT
	.align		4
        /*0098*/ 	.byte	0x02, 0x4a
	.zero		1
	.zero		1


	//----- nvinfo : EIATTR_EXIT_INSTR_OFFSETS
	.align		4
        /*009c*/ 	.byte	0x04, 0x1c
        /*009e*/ 	.short	(.L_312 - .L_311)


	//   ....[0]....
.L_311:
        /*00a0*/ 	.word	0x000009e0


	//   ....[1]....
        /*00a4*/ 	.word	0x00000a10


	//   ....[2]....
        /*00a8*/ 	.word	0x00000df0


	//----- nvinfo : EIATTR_CRS_STACK_SIZE
	.align		4
.L_312:
        /*00ac*/ 	.byte	0x04, 0x1e
        /*00ae*/ 	.short	(.L_314 - .L_313)
.L_313:
        /*00b0*/ 	.word	0x00000000


	//----- nvinfo : EIATTR_CBANK_PARAM_SIZE
	.align		4
.L_314:
        /*00b4*/ 	.byte	0x03, 0x19
        /*00b6*/ 	.short	0x0038


	//----- nvinfo : EIATTR_PARAM_CBANK
	.align		4
        /*00b8*/ 	.byte	0x04, 0x0a
        /*00ba*/ 	.short	(.L_316 - .L_315)
	.align		4
.L_315:
        /*00bc*/ 	.word	index@(.nv.constant0.finalize_hyperedges)
        /*00c0*/ 	.short	0x0380
        /*00c2*/ 	.short	0x0038


	//----- nvinfo : EIATTR_SW_WAR
	.align		4
.L_316:
        /*00c4*/ 	.byte	0x04, 0x36
        /*00c6*/ 	.short	(.L_318 - .L_317)
.L_317:
        /*00c8*/ 	.word	0x00000008
.L_318:


//--------------------- .nv.info.generate_hyperedges --------------------------
	.section	.nv.info.generate_hyperedges,"",@"SHT_CUDA_INFO"
	.sectionflags	@""
	.align	4


	//----- nvinfo : EIATTR_CUDA_API_VERSION
	.align		4
        /*0000*/ 	.byte	0x04, 0x37
        /*0002*/ 	.short	(.L_320 - .L_319)
.L_319:
        /*0004*/ 	.word	0x00000082


	//----- nvinfo : EIATTR_KPARAM_INFO
	.align		4
.L_320:
        /*0008*/ 	.byte	0x04, 0x17
        /*000a*/ 	.short	(.L_322 - .L_321)
.L_321:
        /*000c*/ 	.word	0x00000000
        /*0010*/ 	.short	0x0009
        /*0012*/ 	.short	0x0040
        /*0014*/ 	.byte	0x00, 0xf5, 0x21, 0x00


	//----- nvinfo : EIATTR_KPARAM_INFO
	.align		4
.L_322:
        /*0018*/ 	.byte	0x04, 0x17
        /*001a*/ 	.short	(.L_324 - .L_323)
.L_323:
        /*001c*/ 	.word	0x00000000
        /*0020*/ 	.short	0x0008
        /*0022*/ 	.short	0x0038
        /*0024*/ 	.byte	0x00, 0xf5, 0x21, 0x00


	//----- nvinfo : EIATTR_KPARAM_INFO
	.align		4
.L_324:
        /*0028*/ 	.byte	0x04, 0x17
        /*002a*/ 	.short	(.L_326 - .L_325)
.L_325:
        /*002c*/ 	.word	0x00000000
        /*0030*/ 	.short	0x0007
        /*0032*/ 	.short	0x0030
        /*0034*/ 	.byte	0x00, 0xf5, 0x21, 0x00


	//----- nvinfo : EIATTR_KPARAM_INFO
	.align		4
.L_326:
        /*0038*/ 	.byte	0x04, 0x17
        /*003a*/ 	.short	(.L_328 - .L_327)
.L_327:
        /*003c*/ 	.word	0x00000000
        /*0040*/ 	.short	0x0006
        /*0042*/ 	.short	0x0028
        /*0044*/ 	.byte	0x00, 0xf5, 0x21, 0x00


	//----- nvinfo : EIATTR_KPARAM_INFO
	.align		4
.L_328:
        /*0048*/ 	.byte	0x04, 0x17
        /*004a*/ 	.short	(.L_330 - .L_329)
.L_329:
        /*004c*/ 	.word	0x00000000
        /*0050*/ 	.short	0x0005
        /*0052*/ 	.short	0x0020
        /*0054*/ 	.byte	0x00, 0xf5, 0x21, 0x00


	//----- nvinfo : EIATTR_KPARAM_INFO
	.align		4
.L_330:
        /*0058*/ 	.byte	0x04, 0x17
        /*005a*/ 	.short	(.L_332 - .L_331)
.L_331:
        /*005c*/ 	.word	0x00000000
        /*0060*/ 	.short	0x0004
        /*0062*/ 	.short	0x0018
        /*0064*/ 	.byte	0x00, 0xf5, 0x21, 0x00


	//----- nvinfo : EIATTR_KPARAM_INFO
	.align		4
.L_332:
        /*0068*/ 	.byte	0x04, 0x17
        /*006a*/ 	.short	(.L_334 - .L_333)
.L_333:
        /*006c*/ 	.word	0x00000000
        /*0070*/ 	.short	0x0003
        /*0072*/ 	.short	0x0010
        /*0074*/ 	.byte	0x00, 0xf0, 0x11, 0x00


	//----- nvinfo : EIATTR_KPARAM_INFO
	.align		4
.L_334:
        /*0078*/ 	.byte	0x04, 0x17
        /*007a*/ 	.short	(.L_336 - .L_335)
.L_335:
        /*007c*/ 	.word	0x00000000
        /*0080*/ 	.short	0x0002
        /*0082*/ 	.short	0x000c
        /*0084*/ 	.byte	0x00, 0xf0, 0x11, 0x00


	//----- nvinfo : EIATTR_KPARAM_INFO
	.align		4
.L_336:
        /*0088*/ 	.byte	0x04, 0x17
        /*008a*/ 	.short	(.L_338 - .L_337)
.L_337:
        /*008c*/ 	.word	0x00000000
        /*0090*/ 	.short	0x0001
        /*0092*/ 	.short	0x0008
        /*0094*/ 	.byte	0x00, 0xf0, 0x11, 0x00


	//----- nvinfo : EIATTR_KPARAM_INFO
	.align		4
.L_338:
        /*0098*/ 	.byte	0x04, 0x17
        /*009a*/ 	.short	(.L_340 - .L_339)
.L_339:
        /*009c*/ 	.word	0x00000000
        /*00a0*/ 	.short	0x0000
        /*00a2*/ 	.short	0x0000
        /*00a4*/ 	.byte	0x00, 0xf5, 0x21, 0x00


	//----- nvinfo : EIATTR_SPARSE_MMA_MASK
	.align		4
.L_340:
        /*00a8*/ 	.byte	0x03, 0x50
        /*00aa*/ 	.short	0x0000


	//----- nvinfo : EIATTR_MAXREG_COUNT
	.align		4
        /*00ac*/ 	.byte	0x03, 0x1b
        /*00ae*/ 	.short	0x00ff


	//----- nvinfo : EIATTR_MERCURY_ISA_VERSION
	.align		4
        /*00b0*/ 	.byte	0x03, 0x5f
        /*00b2*/ 	.short	0x0101


	//----- nvinfo : EIATTR_VRC_CTA_INIT_COUNT
	.align		4
        /*00b4*/ 	.byte	0x02, 0x4a
	.zero		1
	.zero		1


	//----- nvinfo : EIATTR_EXIT_INSTR_OFFSETS
	.align		4
        /*00b8*/ 	.byte	0x04, 0x1c
        /*00ba*/ 	.short	(.L_342 - .L_341)


	//   ....[0]....
.L_341:
        /*00bc*/ 	.word	0x000000a0


	//   ....[1]....
        /*00c0*/ 	.word	0x000063c0


	//----- nvinfo : EIATTR_CRS_STACK_SIZE
	.align		4
.L_342:
        /*00c4*/ 	.byte	0x04, 0x1e
        /*00c6*/ 	.short	(.L_344 - .L_343)
.L_343:
        /*00c8*/ 	.word	0x00000000


	//----- nvinfo : EIATTR_CBANK_PARAM_SIZE
	.align		4
.L_344:
        /*00cc*/ 	.byte	0x03, 0x19
        /*00ce*/ 	.short	0x0048


	//----- nvinfo : EIATTR_PARAM_CBANK
	.align		4
        /*00d0*/ 	.byte	0x04, 0x0a
        /*00d2*/ 	.short	(.L_346 - .L_345)
	.align		4
.L_345:
        /*00d4*/ 	.word	index@(.nv.constant0.generate_hyperedges)
        /*00d8*/ 	.short	0x0380
        /*00da*/ 	.short	0x0048


	//----- nvinfo : EIATTR_SW_WAR
	.align		4
.L_346:
        /*00dc*/ 	.byte	0x04, 0x36
        /*00de*/ 	.short	(.L_348 - .L_347)
.L_347:
        /*00e0*/ 	.word	0x00000008
.L_348:


//--------------------- .nv.info.finalize_hyperedge_sizes --------------------------
	.section	.nv.info.finalize_hyperedge_sizes,"",@"SHT_CUDA_INFO"
	.sectionflags	@""
	.align	4


	//----- nvinfo : EIATTR_CUDA_API_VERSION
	.align		4
        /*0000*/ 	.byte	0x04, 0x37
        /*0002*/ 	.short	(.L_350 - .L_349)
.L_349:
        /*0004*/ 	.word	0x00000082


	//----- nvinfo : EIATTR_KPARAM_INFO
	.align		4
.L_350:
        /*0008*/ 	.byte	0x04, 0x17
        /*000a*/ 	.short	(.L_352 - .L_351)
.L_351:
        /*000c*/ 	.word	0x00000000
        /*0010*/ 	.short	0x0003
        /*0012*/ 	.short	0x0018
        /*0014*/ 	.byte	0x00, 0xf5, 0x21, 0x00


	//----- nvinfo : EIATTR_KPARAM_INFO
	.align		4
.L_352:
        /*0018*/ 	.byte	0x04, 0x17
        /*001a*/ 	.short	(.L_354 - .L_353)
.L_353:
        /*001c*/ 	.word	0x00000000
        /*0020*/ 	.short	0x0002
        /*0022*/ 	.short	0x0010
        /*0024*/ 	.byte	0x00, 0xf5, 0x21, 0x00


	//----- nvinfo : EIATTR_KPARAM_INFO
	.align		4
.L_354:
        /*0028*/ 	.byte	0x04, 0x17
        /*002a*/ 	.short	(.L_356 - .L_355)
.L_355:
        /*002c*/ 	.word	0x00000000
        /*0030*/ 	.short	0x0001
        /*0032*/ 	.short	0x0008
        /*0034*/ 	.byte	0x00, 0xf5, 0x21, 0x00


	//----- nvinfo : EIATTR_KPARAM_INFO
	.align		4
.L_356:
        /*0038*/ 	.byte	0x04, 0x17
        /*003a*/ 	.short	(.L_358 - .L_357)
.L_357:
        /*003c*/ 	.word	0x00000000
        /*0040*/ 	.short	0x0000
        /*0042*/ 	.short	0x0000
        /*0044*/ 	.byte	0x00, 0xf0, 0x11, 0x00


	//----- nvinfo : EIATTR_SPARSE_MMA_MASK
	.align		4
.L_358:
        /*0048*/ 	.byte	0x03, 0x50
        /*004a*/ 	.short	0x0000


	//----- nvinfo : EIATTR_MAXREG_COUNT
	.align		4
        /*004c*/ 	.byte	0x03, 0x1b
        /*004e*/ 	.short	0x00ff


	//----- nvinfo : EIATTR_MERCURY_ISA_VERSION
	.align		4
        /*0050*/ 	.byte	0x03, 0x5f
        /*0052*/ 	.short	0x0101


	//----- nvinfo : EIATTR_VRC_CTA_INIT_COUNT
	.align		4
        /*0054*/ 	.byte	0x02, 0x4a
	.zero		1
	.zero		1


	//----- nvinfo : EIATTR_EXIT_INSTR_OFFSETS
	.align		4
        /*0058*/ 	.byte	0x04, 0x1c
        /*005a*/ 	.short	(.L_360 - .L_359)


	//   ....[0]....
.L_359:
        /*005c*/ 	.word	0x00000ab0


	//----- nvinfo : EIATTR_CBANK_PARAM_SIZE
	.align		4
.L_360:
        /*0060*/ 	.byte	0x03, 0x19
        /*0062*/ 	.short	0x0020


	//----- nvinfo : EIATTR_PARAM_CBANK
	.align		4
        /*0064*/ 	.byte	0x04, 0x0a
        /*0066*/ 	.short	(.L_362 - .L_361)
	.align		4
.L_361:
        /*0068*/ 	.word	index@(.nv.constant0.finalize_hyperedge_sizes)
        /*006c*/ 	.short	0x0380
        /*006e*/ 	.short	0x0020


	//----- nvinfo : EIATTR_SW_WAR
	.align		4
.L_362:
        /*0070*/ 	.byte	0x04, 0x36
        /*0072*/ 	.short	(.L_364 - .L_363)
.L_363:
        /*0074*/ 	.word	0x00000008
.L_364:


//--------------------- .nv.info.generate_node_weights --------------------------
	.section	.nv.info.generate_node_weights,"",@"SHT_CUDA_INFO"
	.sectionflags	@""
	.align	4


	//----- nvinfo : EIATTR_CUDA_API_VERSION
	.align		4
        /*0000*/ 	.byte	0x04, 0x37
        /*0002*/ 	.short	(.L_366 - .L_365)
.L_365:
        /*0004*/ 	.word	0x00000082


	//----- nvinfo : EIATTR_KPARAM_INFO
	.align		4
.L_366:
        /*0008*/ 	.byte	0x04, 0x17
        /*000a*/ 	.short	(.L_368 - .L_367)
.L_367:
        /*000c*/ 	.word	0x00000000
        /*0010*/ 	.short	0x0005
        /*0012*/ 	.short	0x0018
        /*0014*/ 	.byte	0x00, 0xf5, 0x21, 0x00


	//----- nvinfo : EIATTR_KPARAM_INFO
	.align		4
.L_368:
        /*0018*/ 	.byte	0x04, 0x17
        /*001a*/ 	.short	(.L_370 - .L_369)
.L_369:
        /*001c*/ 	.word	0x00000000
        /*0020*/ 	.short	0x0004
        /*0022*/ 	.short	0x0014
        /*0024*/ 	.byte	0x00, 0xf0, 0x11, 0x00


	//----- nvinfo : EIATTR_KPARAM_INFO
	.align		4
.L_370:
        /*0028*/ 	.byte	0x04, 0x17
        /*002a*/ 	.short	(.L_372 - .L_371)
.L_371:
        /*002c*/ 	.word	0x00000000
        /*0030*/ 	.short	0x0003
        /*0032*/ 	.short	0x0010
        /*0034*/ 	.byte	0x00, 0xf0, 0x11, 0x00


	//----- nvinfo : EIATTR_KPARAM_INFO
	.align		4
.L_372:
        /*0038*/ 	.byte	0x04, 0x17
        /*003a*/ 	.short	(.L_374 - .L_373)
.L_373:
        /*003c*/ 	.word	0x00000000
        /*0040*/ 	.short	0x0002
        /*0042*/ 	.short	0x000c
        /*0044*/ 	.byte	0x00, 0xf0, 0x11, 0x00


	//----- nvinfo : EIATTR_KPARAM_INFO
	.align		4
.L_374:
        /*0048*/ 	.byte	0x04, 0x17
        /*004a*/ 	.short	(.L_376 - .L_375)
.L_375:
        /*004c*/ 	.word	0x00000000
        /*0050*/ 	.short	0x0001
        /*0052*/ 	.short	0x0008
        /*0054*/ 	.byte	0x00, 0xf0, 0x11, 0x00


	//----- nvinfo : EIATTR_KPARAM_INFO
	.align		4
.L_376:
        /*0058*/ 	.byte	0x04, 0x17
        /*005a*/ 	.short	(.L_378 - .L_377)
.L_377:
        /*005c*/ 	.word	0x00000000
        /*0060*/ 	.short	0x0000
        /*0062*/ 	.short	0x0000
        /*0064*/ 	.byte	0x00, 0xf5, 0x21, 0x00


	//----- nvinfo : EIATTR_SPARSE_MMA_MASK
	.align		4
.L_378:
        /*0068*/ 	.byte	0x03, 0x50
        /*006a*/ 	.short	0x0000


	//----- nvinfo : EIATTR_MAXREG_COUNT
	.align		4
        /*006c*/ 	.byte	0x03, 0x1b
        /*006e*/ 	.short	0x00ff


	//----- nvinfo : EIATTR_MERCURY_ISA_VERSION
	.align		4
        /*0070*/ 	.byte	0x03, 0x5f
        /*0072*/ 	.short	0x0101


	//----- nvinfo : EIATTR_VRC_CTA_INIT_COUNT
	.align		4
        /*0074*/ 	.byte	0x02, 0x4a
	.zero		1
	.zero		1


	//----- nvinfo : EIATTR_EXIT_INSTR_OFFSETS
	.align		4
        /*0078*/ 	.byte	0x04, 0x1c
        /*007a*/ 	.short	(.L_380 - .L_379)


	//   ....[0]....
.L_379:
        /*007c*/ 	.word	0x00000080


	//   ....[1]....
        /*0080*/ 	.word	0x00003a40


	//----- nvinfo : EIATTR_CRS_STACK_SIZE
	.align		4
.L_380:
        /*0084*/ 	.byte	0x04, 0x1e
        /*0086*/ 	.short	(.L_382 - .L_381)
.L_381:
        /*0088*/ 	.word	0x00000000


	//----- nvinfo : EIATTR_CBANK_PARAM_SIZE
	.align		4
.L_382:
        /*008c*/ 	.byte	0x03, 0x19
        /*008e*/ 	.short	0x0020


	//----- nvinfo : EIATTR_PARAM_CBANK
	.align		4
        /*0090*/ 	.byte	0x04, 0x0a
        /*0092*/ 	.short	(.L_384 - .L_383)
	.align		4
.L_383:
        /*0094*/ 	.word	index@(.nv.constant0.generate_node_weights)
        /*0098*/ 	.short	0x0380
        /*009a*/ 	.short	0x0020


	//----- nvinfo : EIATTR_SW_WAR
	.align		4
.L_384:
        /*009c*/ 	.byte	0x04, 0x36
        /*009e*/ 	.short	(.L_386 - .L_385)
.L_385:
        /*00a0*/ 	.word	0x00000008
.L_386:


//--------------------- .nv.info.generate_hyperedge_sizes --------------------------
	.section	.nv.info.generate_hyperedge_sizes,"",@"SHT_CUDA_INFO"
	.sectionflags	@""
	.align	4


	//----- nvinfo : EIATTR_CUDA_API_VERSION
	.align		4
        /*0000*/ 	.byte	0x04, 0x37
        /*0002*/ 	.short	(.L_388 - .L_387)
.L_387:
        /*0004*/ 	.word	0x00000082


	//----- nvinfo : EIATTR_KPARAM_INFO
	.align		4
.L_388:
        /*0008*/ 	.byte	0x04, 0x17
        /*000a*/ 	.short	(.L_390 - .L_389)
.L_389:
        /*000c*/ 	.word	0x00000000
        /*0010*/ 	.short	0x0005
        /*0012*/ 	.short	0x0018
        /*0014*/ 	.byte	0x00, 0xf5, 0x21, 0x00


	//----- nvinfo : EIATTR_KPARAM_INFO
	.align		4
.L_390:
        /*0018*/ 	.byte	0x04, 0x17
        /*001a*/ 	.short	(.L_392 - .L_391)
.L_391:
        /*001c*/ 	.word	0x00000000
        /*0020*/ 	.short	0x0004
        /*0022*/ 	.short	0x0014
        /*0024*/ 	.byte	0x00, 0xf0, 0x11, 0x00


	//----- nvinfo : EIATTR_KPARAM_INFO
	.align		4
.L_392:
        /*0028*/ 	.byte	0x04, 0x17
        /*002a*/ 	.short	(.L_394 - .L_393)
.L_393:
        /*002c*/ 	.word	0x00000000
        /*0030*/ 	.short	0x0003
        /*0032*/ 	.short	0x0010
        /*0034*/ 	.byte	0x00, 0xf0, 0x11, 0x00


	//----- nvinfo : EIATTR_KPARAM_INFO
	.align		4
.L_394:
        /*0038*/ 	.byte	0x04, 0x17
        /*003a*/ 	.short	(.L_396 - .L_395)
.L_395:
        /*003c*/ 	.word	0x00000000
        /*0040*/ 	.short	0x0002
        /*0042*/ 	.short	0x000c
        /*0044*/ 	.byte	0x00, 0xf0, 0x11, 0x00


	//----- nvinfo : EIATTR_KPARAM_INFO
	.align		4
.L_396:
        /*0048*/ 	.byte	0x04, 0x17
        /*004a*/ 	.short	(.L_398 - .L_397)
.L_397:
        /*004c*/ 	.word	0x00000000
        /*0050*/ 	.short	0x0001
        /*0052*/ 	.short	0x0008
        /*0054*/ 	.byte	0x00, 0xf0, 0x11, 0x00


	//----- nvinfo : EIATTR_KPARAM_INFO
	.align		4
.L_398:
        /*0058*/ 	.byte	0x04, 0x17
        /*005a*/ 	.short	(.L_400 - .L_399)
.L_399:
        /*005c*/ 	.word	0x00000000
        /*0060*/ 	.short	0x0000
        /*0062*/ 	.short	0x0000
        /*0064*/ 	.byte	0x00, 0xf5, 0x21, 0x00


	//----- nvinfo : EIATTR_SPARSE_MMA_MASK
	.align		4
.L_400:
        /*0068*/ 	.byte	0x03, 0x50
        /*006a*/ 	.short	0x0000


	//----- nvinfo : EIATTR_MAXREG_COUNT
	.align		4
        /*006c*/ 	.byte	0x03, 0x1b
        /*006e*/ 	.short	0x00ff


	//----- nvinfo : EIATTR_MERCURY_ISA_VERSION
	.align		4
        /*0070*/ 	.byte	0x03, 0x5f
        /*0072*/ 	.short	0x0101


	//----- nvinfo : EIATTR_VRC_CTA_INIT_COUNT
	.align		4
        /*0074*/ 	.byte	0x02, 0x4a
	.zero		1
	.zero		1


	//----- nvinfo : EIATTR_EXIT_INSTR_OFFSETS
	.align		4
        /*0078*/ 	.byte	0x04, 0x1c
        /*007a*/ 	.short	(.L_402 - .L_401)


	//   ....[0]....
.L_401:
        /*007c*/ 	.word	0x00000080


	//   ....[1]....
        /*0080*/ 	.word	0x00003930


	//----- nvinfo : EIATTR_CRS_STACK_SIZE
	.align		4
.L_402:
        /*0084*/ 	.byte	0x04, 0x1e
        /*0086*/ 	.short	(.L_404 - .L_403)
.L_403:
        /*0088*/ 	.word	0x00000000


	//----- nvinfo : EIATTR_CBANK_PARAM_SIZE
	.align		4
.L_404:
        /*008c*/ 	.byte	0x03, 0x19
        /*008e*/ 	.short	0x0020


	//----- nvinfo : EIATTR_PARAM_CBANK
	.align		4
        /*0090*/ 	.byte	0x04, 0x0a
        /*0092*/ 	.short	(.L_406 - .L_405)
	.align		4
.L_405:
        /*0094*/ 	.word	index@(.nv.constant0.generate_hyperedge_sizes)
        /*0098*/ 	.short	0x0380
        /*009a*/ 	.short	0x0020


	//----- nvinfo : EIATTR_SW_WAR
	.align		4
.L_406:
        /*009c*/ 	.byte	0x04, 0x36
        /*009e*/ 	.short	(.L_408 - .L_407)
.L_407:
        /*00a0*/ 	.word	0x00000008
.L_408:


//--------------------- .nv.callgraph             --------------------------
	.section	.nv.callgraph,"",@"SHT_CUDA_CALLGRAPH"
	.align	4
	.sectionentsize	8
	.align		4
        /*0000*/ 	.word	0x00000000
	.align		4
        /*0004*/ 	.word	0xffffffff
	.align		4
        /*0008*/ 	.word	0x00000000
	.align		4
        /*000c*/ 	.word	0xfffffffe
	.align		4
        /*0010*/ 	.word	0x00000000
	.align		4
        /*0014*/ 	.word	0xfffffffd
	.align		4
        /*0018*/ 	.word	0x00000000
	.align		4
        /*001c*/ 	.word	0xfffffffc


//--------------------- .nv.constant4             --------------------------
	.section	.nv.constant4,"a",@progbits
	.align	8
	.align		8
.nv.constant4:
        /*0000*/ 	.dword	precalc_xorwow_matrix
	.align		8
        /*0008*/ 	.dword	precalc_xorwow_offset_matrix
	.align		8
        /*0010*/ 	.dword	mrg32k3aM1
	.align		8
        /*0018*/ 	.dword	mrg32k3aM2
	.align		8
        /*0020*/ 	.dword	mrg32k3aM1SubSeq
	.align		8
        /*0028*/ 	.dword	mrg32k3aM2SubSeq
	.align		8
        /*0030*/ 	.dword	mrg32k3aM1Seq
	.align		8
        /*0038*/ 	.dword	mrg32k3aM2Seq


//--------------------- .nv.constant3             --------------------------
	.section	.nv.constant3,"a",@progbits
	.align	8
.nv.constant3:
	.type		__cr_lgamma_table,@object
	.size		__cr_lgamma_table,(.L_8 - __cr_lgamma_table)
__cr_lgamma_table:
        /*0000*/ 	.byte	0x00, 0x00, 0x00, 0x00, 0x00, 0x00, 0x00, 0x00, 0x00, 0x00, 0x00, 0x00, 0x00, 0x00, 0x00, 0x00
        /*0010*/ 	.byte	0xef, 0x39, 0xfa, 0xfe, 0x42, 0x2e, 0xe6, 0x3f, 0x02, 0x20, 0x2a, 0xfa, 0x0b, 0xab, 0xfc, 0x3f
        /*0020*/ 	.byte	0xf9, 0x2c, 0x92, 0x7c, 0xa7, 0x6c, 0x09, 0x40, 0xc9, 0x79, 0x44, 0x3c, 0x64, 0x26, 0x13, 0x40
        /*0030*/ 	.byte	0xca, 0x01, 0xcf, 0x3a, 0x27, 0x51, 0x1a, 0x40, 0x30, 0xcc, 0x2d, 0xf3, 0xe1, 0x0c, 0x21, 0x40
        /*0040*/ 	.byte	0x0d, 0xb7, 0xfc, 0x82, 0x8e, 0x35, 0x25, 0x40
.L_8:


//--------------------- .text.count_nodes_in_part --------------------------
	.section	.text.count_nodes_in_part,"ax",@progbits
	.align	128
        .global         count_nodes_in_part
        .type           count_nodes_in_part,@function
        .size           count_nodes_in_part,(.L_x_286 - count_nodes_in_part)
        .other          count_nodes_in_part,@"STO_CUDA_ENTRY STV_DEFAULT"
count_nodes_in_part:
.text.count_nodes_in_part:
[----:B------:R-:W-:Y:S01]  /*0000*/  LDC R1, c[0x0][0x37c] ;  /* 0x0000df00ff017b82 */ /* 0x000fe20000000800 */
[----:B------:R-:W0:Y:S07]  /*0010*/  S2R R0, SR_TID.X ;  /* 0x0000000000007919 */ /* 0x000e2e0000002100 */
[----:B------:R-:W0:Y:S01]  /*0020*/  S2UR UR4, SR_CTAID.X ;  /* 0x00000000000479c3 */ /* 0x000e220000002500 */
[----:B------:R-:W1:Y:S07]  /*0030*/  LDCU UR5, c[0x0][0x380] ;  /* 0x00007000ff0577ac */ /* 0x000e6e0008000800 */
[----:B------:R-:W0:Y:S02]  /*0040*/  LDC R11, c[0x0][0x360] ;  /* 0x0000d800ff0b7b82 */ /* 0x000e240000000800 */
[----:B0-----:R-:W-:-:S05]  /*0050*/  IMAD R0, R11, UR4, R0 ;  /* 0x000000040b007c24 */ /* 0x001fca000f8e0200 */
[----:B-1----:R-:W-:-:S13]  /*0060*/  ISETP.GE.AND P0, PT, R0, UR5, PT ;  /* 0x0000000500007c0c */ /* 0x002fda000bf06270 */
[----:B------:R-:W-:Y:S05]  /*0070*/  @P0 EXIT ;  /* 0x000000000000094d */ /* 0x000fea0003800000 */
[----:B------:R-:W0:Y:S01]  /*0080*/  LDC.64 R6, c[0x0][0x388] ;  /* 0x0000e200ff067b82 */ /* 0x000e220000000a00 */
[----:B------:R-:W1:Y:S01]  /*0090*/  LDCU UR4, c[0x0][0x370] ;  /* 0x00006e00ff0477ac */ /* 0x000e620008000800 */
[----:B------:R-:W2:Y:S06]  /*00a0*/  LDCU.64 UR6, c[0x0][0x358] ;  /* 0x00006b00ff0677ac */ /* 0x000eac0008000a00 */
[----:B------:R-:W3:Y:S01]  /*00b0*/  LDC.64 R8, c[0x0][0x390] ;  /* 0x0000e400ff087b82 */ /* 0x000ee20000000a00 */
[----:B-1----:R-:W-:-:S07]  /*00c0*/  IMAD R11, R11, UR4, RZ ;  /* 0x000000040b0b7c24 */ /* 0x002fce000f8e02ff */
.L_x_0:
[----:B0-----:R-:W-:-:S06]  /*00d0*/  IMAD.WIDE R2, R0, 0x4, R6 ;  /* 0x0000000400027825 */ /* 0x001fcc00078e0206 */
[----:B--2---:R-:W3:Y:S01]  /*00e0*/  LDG.E R3, desc[UR6][R2.64] ;  /* 0x0000000602037981 */ /* 0x004ee2000c1e1900 */
[----:B------:R-:W-:Y:S01]  /*00f0*/  IADD3 R0, PT, PT, R11, R0, RZ ;  /* 0x000000000b007210 */ /* 0x000fe20007ffe0ff */
[----:B-1----:R-:W-:-:S03]  /*0100*/  HFMA2 R13, -RZ, RZ, 0, 5.9604644775390625e-08 ;  /* 0x00000001ff0d7431 */ /* 0x002fc600000001ff */
[----:B------:R-:W-:Y:S01]  /*0110*/  ISETP.GE.AND P0, PT, R0, UR5, PT ;  /* 0x0000000500007c0c */ /* 0x000fe2000bf06270 */
[----:B---3--:R-:W-:-:S05]  /*0120*/  IMAD.WIDE R4, R3, 0x4, R8 ;  /* 0x0000000403047825 */ /* 0x008fca00078e0208 */
[----:B------:R1:W-:Y:S07]  /*0130*/  REDG.E.ADD.STRONG.GPU desc[UR6][R4.64], R13 ;  /* 0x0000000d0400798e */ /* 0x0003ee000c12e106 */
[----:B------:R-:W-:Y:S05]  /*0140*/  @!P0 BRA `(.L_x_0) ;  /* 0xfffffffc00e08947 */ /* 0x000fea000383ffff */
[----:B------:R-:W-:Y:S05]  /*0150*/  EXIT ;  /* 0x000000000000794d */ /* 0x000fea0003800000 */
.L_x_1:
[----:B------:R-:W-:-:S00]  /*0160*/  BRA `(.L_x_1) ;  /* 0xfffffffc00fc7947 */ /* 0x000fc0000383ffff */
[----:B------:R-:W-:-:S00]  /*0170*/  NOP ;  /* 0x0000000000007918 */ /* 0x000fc00000000000 */
        /* <DEDUP_REMOVED lines=8> */
.L_x_286:


//--------------------- .text.calc_connectivity_metric --------------------------
	.section	.text.calc_connectivity_metric,"ax",@progbits
	.align	128
        .global         calc_connectivity_metric
        .type           calc_connectivity_metric,@function
        .size           calc_connectivity_metric,(.L_x_287 - calc_connectivity_metric)
        .other          calc_connectivity_metric,@"STO_CUDA_ENTRY STV_DEFAULT"
calc_connectivity_metric:
.text.calc_connectivity_metric:
        /* <DEDUP_REMOVED lines=8> */
[----:B------:R-:W0:Y:S01]  /*0080*/  LDCU.64 UR6, c[0x0][0x390] ;  /* 0x00007200ff0677ac */ /* 0x000e220008000a00 */
[----:B------:R-:W1:Y:S01]  /*0090*/  LDCU UR4, c[0x0][0x370] ;  /* 0x00006e00ff0477ac */ /* 0x000e620008000800 */
[----:B------:R-:W2:Y:S01]  /*00a0*/  LDCU.64 UR8, c[0x0][0x358] ;  /* 0x00006b00ff0877ac */ /* 0x000ea20008000a00 */
[----:B0-----:R-:W-:Y:S01]  /*00b0*/  UIADD3 UR5, UP0, UPT, UR6, 0x20, URZ ;  /* 0x0000002006057890 */ /* 0x001fe2000ff1e0ff */
[----:B-1----:R-:W-:-:S03]  /*00c0*/  IMAD R3, R3, UR4, RZ ;  /* 0x0000000403037c24 */ /* 0x002fc6000f8e02ff */
[----:B--2---:R-:W-:-:S12]  /*00d0*/  UIADD3.X UR6, UPT, UPT, URZ, UR7, URZ, UP0, !UPT ;  /* 0x00000007ff067290 */ /* 0x004fd800087fe4ff */
.L_x_11:
[----:B------:R-:W0:Y:S02]  /*00e0*/  LDC.64 R4, c[0x0][0x388] ;  /* 0x0000e200ff047b82 */ /* 0x000e240000000a00 */
[----:B0-----:R-:W-:-:S05]  /*00f0*/  IMAD.WIDE R4, R0, 0x4, R4 ;  /* 0x0000000400047825 */ /* 0x001fca00078e0204 */
[----:B------:R-:W2:Y:S04]  /*0100*/  LDG.E R2, desc[UR8][R4.64] ;  /* 0x0000000804027981 */ /* 0x000ea8000c1e1900 */
[----:B------:R-:W2:Y:S01]  /*0110*/  LDG.E R9, desc[UR8][R4.64+0x4] ;  /* 0x0000040804097981 */ /* 0x000ea2000c1e1900 */
[----:B------:R-:W-:Y:S01]  /*0120*/  BSSY.RECONVERGENT B0, `(.L_x_2) ;  /* 0x00000fa000007945 */ /* 0x000fe20003800200 */
[----:B------:R-:W-:Y:S02]  /*0130*/  IMAD.MOV.U32 R7, RZ, RZ, RZ ;  /* 0x000000ffff077224 */ /* 0x000fe400078e00ff */
[----:B------:R-:W-:Y:S01]  /*0140*/  IMAD.MOV.U32 R26, RZ, RZ, RZ ;  /* 0x000000ffff1a7224 */ /* 0x000fe200078e00ff */
[----:B--2---:R-:W-:-:S13]  /*0150*/  ISETP.GE.AND P0, PT, R2, R9, PT ;  /* 0x000000090200720c */ /* 0x004fda0003f06270 */
[----:B------:R-:W-:Y:S05]  /*0160*/  @P0 BRA `(.L_x_3) ;  /* 0x0000000c00d40947 */ /* 0x000fea0003800000 */
[----:B------:R-:W-:Y:S01]  /*0170*/  IMAD.MOV.U32 R4, RZ, RZ, R2 ;  /* 0x000000ffff047224 */ /* 0x000fe200078e0002 */
[----:B------:R-:W-:Y:S01]  /*0180*/  BSSY.RECONVERGENT B1, `(.L_x_4) ;  /* 0x0000076000017945 */ /* 0x000fe20003800200 */
[----:B------:R-:W-:Y:S02]  /*0190*/  IMAD.MOV.U32 R7, RZ, RZ, RZ ;  /* 0x000000ffff077224 */ /* 0x000fe400078e00ff */
[----:B------:R-:W-:Y:S02]  /*01a0*/  IMAD.IADD R2, R4, 0x1, -R9 ;  /* 0x0000000104027824 */ /* 0x000fe400078e0a09 */
[----:B------:R-:W-:Y:S02]  /*01b0*/  IMAD.IADD R5, R9, 0x1, -R4 ;  /* 0x0000000109057824 */ /* 0x000fe400078e0a04 */
[----:B------:R-:W-:Y:S01]  /*01c0*/  IMAD.MOV.U32 R26, RZ, RZ, RZ ;  /* 0x000000ffff1a7224 */ /* 0x000fe200078e00ff */
[----:B------:R-:W-:Y:S02]  /*01d0*/  ISETP.GT.U32.AND P1, PT, R2, -0x10, PT ;  /* 0xfffffff00200780c */ /* 0x000fe40003f24070 */
[----:B------:R-:W-:-:S04]  /*01e0*/  LOP3.LUT R6, R5, 0xf, RZ, 0xc0, !PT ;  /* 0x0000000f05067812 */ /* 0x000fc800078ec0ff */
[----:B------:R-:W-:-:S07]  /*01f0*/  ISETP.NE.AND P0, PT, R6, RZ, PT ;  /* 0x000000ff0600720c */ /* 0x000fce0003f05270 */
[----:B------:R-:W-:Y:S06]  /*0200*/  @P1 BRA `(.L_x_5) ;  /* 0x0000000400b41947 */ /* 0x000fec0003800000 */
[----:B------:R-:W-:Y:S01]  /*0210*/  LOP3.LUT R8, R5, 0xfffffff0, RZ, 0xc0, !PT ;  /* 0xfffffff005087812 */ /* 0x000fe200078ec0ff */
[----:B------:R-:W-:Y:S02]  /*0220*/  IMAD.MOV.U32 R7, RZ, RZ, RZ ;  /* 0x000000ffff077224 */ /* 0x000fe400078e00ff */
[----:B------:R-:W-:Y:S02]  /*0230*/  IMAD.MOV.U32 R26, RZ, RZ, RZ ;  /* 0x000000ffff1a7224 */ /* 0x000fe400078e00ff */
[----:B------:R-:W-:-:S07]  /*0240*/  IMAD.MOV R8, RZ, RZ, -R8 ;  /* 0x000000ffff087224 */ /* 0x000fce00078e0a08 */
.L_x_6:
[----:B------:R-:W-:Y:S01]  /*0250*/  IMAD.U32 R14, RZ, RZ, UR5 ;  /* 0x00000005ff0e7e24 */ /* 0x000fe2000f8e00ff */
[----:B------:R-:W0:Y:S01]  /*0260*/  LDC.64 R12, c[0x0][0x398] ;  /* 0x0000e600ff0c7b82 */ /* 0x000e220000000a00 */
[----:B------:R-:W-:Y:S02]  /*0270*/  IMAD.U32 R15, RZ, RZ, UR6 ;  /* 0x00000006ff0f7e24 */ /* 0x000fe4000f8e00ff */
[----:B------:R-:W-:-:S05]  /*0280*/  IMAD.WIDE R14, R4, 0x4, R14 ;  /* 0x00000004040e7825 */ /* 0x000fca00078e020e */
[----:B------:R-:W0:Y:S04]  /*0290*/  LDG.E R21, desc[UR8][R14.64+-0x20] ;  /* 0xffffe0080e157981 */ /* 0x000e28000c1e1900 */
[----:B------:R-:W2:Y:S04]  /*02a0*/  LDG.E R11, desc[UR8][R14.64+-0x1c] ;  /* 0xffffe4080e0b7981 */ /* 0x000ea8000c1e1900 */
[----:B------:R-:W3:Y:S04]  /*02b0*/  LDG.E R23, desc[UR8][R14.64+-0x14] ;  /* 0xffffec080e177981 */ /* 0x000ee8000c1e1900 */
[----:B------:R-:W4:Y:S04]  /*02c0*/  LDG.E R17, desc[UR8][R14.64+-0x18] ;  /* 0xffffe8080e117981 */ /* 0x000f28000c1e1900 */
[----:B------:R-:W5:Y:S01]  /*02d0*/  LDG.E R25, desc[UR8][R14.64+-0x10] ;  /* 0xfffff0080e197981 */ /* 0x000f62000c1e1900 */
[----:B------:R-:W-:-:S03]  /*02e0*/  IMAD.MOV.U32 R2, RZ, RZ, 0x1 ;  /* 0x00000001ff027424 */ /* 0x000fc600078e00ff */
[----:B------:R-:W5:Y:S04]  /*02f0*/  LDG.E R29, desc[UR8][R14.64+-0x8] ;  /* 0xfffff8080e1d7981 */ /* 0x000f68000c1e1900 */
[----:B------:R-:W5:Y:S04]  /*0300*/  LDG.E R19, desc[UR8][R14.64+-0x4] ;  /* 0xfffffc080e137981 */ /* 0x000f68000c1e1900 */
[----:B------:R-:W5:Y:S01]  /*0310*/  LDG.E R27, desc[UR8][R14.64+0x1c] ;  /* 0x00001c080e1b7981 */ /* 0x000f62000c1e1900 */
[----:B0-----:R-:W-:-:S04]  /*0320*/  IMAD.WIDE R20, R21, 0x4, R12 ;  /* 0x0000000415147825 */ /* 0x001fc800078e020c */
[--C-:B--2---:R-:W-:Y:S02]  /*0330*/  IMAD.WIDE R10, R11, 0x4, R12.reuse ;  /* 0x000000040b0a7825 */ /* 0x104fe400078e020c */
[----:B------:R-:W2:Y:S02]  /*0340*/  LDG.E R21, desc[UR8][R20.64] ;  /* 0x0000000814157981 */ /* 0x000ea4000c1e1900 */
[--C-:B---3--:R-:W-:Y:S02]  /*0350*/  IMAD.WIDE R22, R23, 0x4, R12.reuse ;  /* 0x0000000417167825 */ /* 0x108fe400078e020c */
[----:B------:R-:W3:Y:S02]  /*0360*/  LDG.E R9, desc[UR8][R10.64] ;  /* 0x000000080a097981 */ /* 0x000ee4000c1e1900 */
[----:B----4-:R-:W-:Y:S02]  /*0370*/  IMAD.WIDE R16, R17, 0x4, R12 ;  /* 0x0000000411107825 */ /* 0x010fe400078e020c */
[----:B------:R-:W4:Y:S04]  /*0380*/  LDG.E R22, desc[UR8][R22.64] ;  /* 0x0000000816167981 */ /* 0x000f28000c1e1900 */
[----:B------:R-:W5:Y:S04]  /*0390*/  LDG.E R18, desc[UR8][R16.64] ;  /* 0x0000000810127981 */ /* 0x000f68000c1e1900 */
[----:B------:R-:W4:Y:S04]  /*03a0*/  LDG.E R11, desc[UR8][R14.64+-0xc] ;  /* 0xfffff4080e0b7981 */ /* 0x000f28000c1e1900 */
[----:B------:R-:W4:Y:S04]  /*03b0*/  LDG.E R23, desc[UR8][R14.64+0x10] ;  /* 0x000010080e177981 */ /* 0x000f28000c1e1900 */
[----:B------:R-:W4:Y:S04]  /*03c0*/  LDG.E R16, desc[UR8][R14.64] ;  /* 0x000000080e107981 */ /* 0x000f28000c1e1900 */
[----:B------:R-:W4:Y:S01]  /*03d0*/  LDG.E R17, desc[UR8][R14.64+0x4] ;  /* 0x000004080e117981 */ /* 0x000f22000c1e1900 */
[----:B--2---:R-:W-:-:S02]  /*03e0*/  SHF.L.U32 R24, R2, R21, RZ ;  /* 0x0000001502187219 */ /* 0x004fc400000006ff */
[C---:B------:R-:W-:Y:S02]  /*03f0*/  SHF.L.U64.HI R21, R2.reuse, R21, RZ ;  /* 0x0000001502157219 */ /* 0x040fe400000102ff */
[CC--:B---3--:R-:W-:Y:S02]  /*0400*/  SHF.L.U32 R20, R2.reuse, R9.reuse, RZ ;  /* 0x0000000902147219 */ /* 0x0c8fe400000006ff */
[----:B------:R-:W-:Y:S02]  /*0410*/  SHF.L.U64.HI R9, R2, R9, RZ ;  /* 0x0000000902097219 */ /* 0x000fe400000102ff */
[----:B------:R-:W-:Y:S02]  /*0420*/  LOP3.LUT R7, R20, R24, R7, 0xfe, !PT ;  /* 0x0000001814077212 */ /* 0x000fe400078efe07 */
[----:B------:R-:W-:Y:S01]  /*0430*/  LOP3.LUT R26, R9, R21, R26, 0xfe, !PT ;  /* 0x00000015091a7212 */ /* 0x000fe200078efe1a */
[----:B------:R-:W2:Y:S01]  /*0440*/  LDG.E R20, desc[UR8][R14.64+0x8] ;  /* 0x000008080e147981 */ /* 0x000ea2000c1e1900 */
[C---:B-----5:R-:W-:Y:S01]  /*0450*/  SHF.L.U32 R9, R2.reuse, R18, RZ ;  /* 0x0000001202097219 */ /* 0x060fe200000006ff */
[----:B------:R-:W-:Y:S01]  /*0460*/  IMAD.WIDE R24, R25, 0x4, R12 ;  /* 0x0000000419187825 */ /* 0x000fe200078e020c */
[----:B----4-:R-:W-:Y:S01]  /*0470*/  SHF.L.U32 R10, R2, R22, RZ ;  /* 0x00000016020a7219 */ /* 0x010fe200000006ff */
[----:B------:R-:W3:Y:S03]  /*0480*/  LDG.E R21, desc[UR8][R14.64+0xc] ;  /* 0x00000c080e157981 */ /* 0x000ee6000c1e1900 */
[----:B------:R-:W-:Y:S01]  /*0490*/  LOP3.LUT R7, R10, R9, R7, 0xfe, !PT ;  /* 0x000000090a077212 */ /* 0x000fe200078efe07 */
[----:B------:R-:W-:Y:S01]  /*04a0*/  IMAD.WIDE R10, R11, 0x4, R12 ;  /* 0x000000040b0a7825 */ /* 0x000fe200078e020c */
[----:B------:R-:W4:Y:S05]  /*04b0*/  LDG.E R9, desc[UR8][R24.64] ;  /* 0x0000000818097981 */ /* 0x000f2a000c1e1900 */
[----:B------:R-:W5:Y:S04]  /*04c0*/  LDG.E R11, desc[UR8][R10.64] ;  /* 0x000000080a0b7981 */ /* 0x000f68000c1e1900 */
[----:B------:R-:W4:Y:S04]  /*04d0*/  LDG.E R25, desc[UR8][R14.64+0x14] ;  /* 0x000014080e197981 */ /* 0x000f28000c1e1900 */
[----:B------:R0:W5:Y:S01]  /*04e0*/  LDG.E R10, desc[UR8][R14.64+0x18] ;  /* 0x000018080e0a7981 */ /* 0x000162000c1e1900 */
[----:B------:R-:W-:-:S02]  /*04f0*/  SHF.L.U64.HI R18, R2, R18, RZ ;  /* 0x0000001202127219 */ /* 0x000fc400000102ff */
[----:B------:R-:W-:Y:S01]  /*0500*/  SHF.L.U64.HI R22, R2, R22, RZ ;  /* 0x0000001602167219 */ /* 0x000fe200000102ff */
[----:B------:R-:W-:-:S03]  /*0510*/  IMAD.WIDE R28, R29, 0x4, R12 ;  /* 0x000000041d1c7825 */ /* 0x000fc600078e020c */
[----:B------:R-:W-:Y:S01]  /*0520*/  LOP3.LUT R26, R22, R18, R26, 0xfe, !PT ;  /* 0x00000012161a7212 */ /* 0x000fe200078efe1a */
[--C-:B------:R-:W-:Y:S02]  /*0530*/  IMAD.WIDE R18, R19, 0x4, R12.reuse ;  /* 0x0000000413127825 */ /* 0x100fe400078e020c */
[----:B------:R-:W5:Y:S02]  /*0540*/  LDG.E R29, desc[UR8][R28.64] ;  /* 0x000000081c1d7981 */ /* 0x000f64000c1e1900 */
[----:B0-----:R-:W-:-:S04]  /*0550*/  IMAD.WIDE R14, R16, 0x4, R12 ;  /* 0x00000004100e7825 */ /* 0x001fc800078e020c */
[--C-:B------:R-:W-:Y:S02]  /*0560*/  IMAD.WIDE R16, R17, 0x4, R12.reuse ;  /* 0x0000000411107825 */ /* 0x100fe400078e020c */
[----:B------:R-:W5:Y:S04]  /*0570*/  LDG.E R15, desc[UR8][R14.64] ;  /* 0x000000080e0f7981 */ /* 0x000f68000c1e1900 */
[----:B------:R2:W5:Y:S04]  /*0580*/  LDG.E R28, desc[UR8][R18.64] ;  /* 0x00000008121c7981 */ /* 0x000568000c1e1900 */
[----:B------:R-:W5:Y:S01]  /*0590*/  LDG.E R17, desc[UR8][R16.64] ;  /* 0x0000000810117981 */ /* 0x000f62000c1e1900 */
[----:B------:R-:W-:-:S06]  /*05a0*/  IMAD.WIDE R22, R23, 0x4, R12 ;  /* 0x0000000417167825 */ /* 0x000fcc00078e020c */
[----:B------:R-:W5:Y:S01]  /*05b0*/  LDG.E R23, desc[UR8][R22.64] ;  /* 0x0000000816177981 */ /* 0x000f62000c1e1900 */
[----:B--2---:R-:W-:-:S04]  /*05c0*/  IMAD.WIDE R18, R20, 0x4, R12 ;  /* 0x0000000414127825 */ /* 0x004fc800078e020c */
[--C-:B---3--:R-:W-:Y:S02]  /*05d0*/  IMAD.WIDE R20, R21, 0x4, R12.reuse ;  /* 0x0000000415147825 */ /* 0x108fe400078e020c */
[----:B------:R0:W2:Y:S04]  /*05e0*/  LDG.E R19, desc[UR8][R18.64] ;  /* 0x0000000812137981 */ /* 0x0000a8000c1e1900 */
[----:B------:R1:W3:Y:S01]  /*05f0*/  LDG.E R14, desc[UR8][R20.64] ;  /* 0x00000008140e7981 */ /* 0x0002e2000c1e1900 */
[--C-:B----4-:R-:W-:Y:S01]  /*0600*/  IMAD.WIDE R24, R25, 0x4, R12.reuse ;  /* 0x0000000419187825 */ /* 0x110fe200078e020c */
[C---:B0-----:R-:W-:Y:S02]  /*0610*/  SHF.L.U32 R18, R2.reuse, R9, RZ ;  /* 0x0000000902127219 */ /* 0x041fe400000006ff */
[----:B-----5:R-:W-:Y:S01]  /*0620*/  SHF.L.U32 R16, R2, R11, RZ ;  /* 0x0000000b02107219 */ /* 0x020fe200000006ff */
[----:B-1----:R-:W-:-:S02]  /*0630*/  IMAD.WIDE R20, R10, 0x4, R12 ;  /* 0x000000040a147825 */ /* 0x002fc400078e020c */
[----:B------:R-:W4:Y:S02]  /*0640*/  LDG.E R25, desc[UR8][R24.64] ;  /* 0x0000000818197981 */ /* 0x000f24000c1e1900 */
[----:B------:R-:W-:Y:S01]  /*0650*/  IMAD.WIDE R12, R27, 0x4, R12 ;  /* 0x000000041b0c7825 */ /* 0x000fe200078e020c */
[----:B------:R-:W-:Y:S02]  /*0660*/  LOP3.LUT R16, R16, R18, R7, 0xfe, !PT ;  /* 0x0000001210107212 */ /* 0x000fe400078efe07 */
[----:B------:R-:W5:Y:S04]  /*0670*/  LDG.E R7, desc[UR8][R20.64] ;  /* 0x0000000814077981 */ /* 0x000f68000c1e1900 */
[----:B------:R3:W5:Y:S01]  /*0680*/  LDG.E R13, desc[UR8][R12.64] ;  /* 0x000000080c0d7981 */ /* 0x000762000c1e1900 */
[----:B------:R-:W-:-:S02]  /*0690*/  SHF.L.U64.HI R9, R2, R9, RZ ;  /* 0x0000000902097219 */ /* 0x000fc400000102ff */
[----:B------:R-:W-:-:S04]  /*06a0*/  SHF.L.U64.HI R11, R2, R11, RZ ;  /* 0x0000000b020b7219 */ /* 0x000fc800000102ff */
[----:B------:R-:W-:Y:S02]  /*06b0*/  LOP3.LUT R26, R11, R9, R26, 0xfe, !PT ;  /* 0x000000090b1a7212 */ /* 0x000fe400078efe1a */
[CC--:B------:R-:W-:Y:S02]  /*06c0*/  SHF.L.U64.HI R11, R2.reuse, R29.reuse, RZ ;  /* 0x0000001d020b7219 */ /* 0x0c0fe400000102ff */
[C---:B------:R-:W-:Y:S02]  /*06d0*/  SHF.L.U32 R29, R2.reuse, R29, RZ ;  /* 0x0000001d021d7219 */ /* 0x040fe400000006ff */
[CC--:B------:R-:W-:Y:S02]  /*06e0*/  SHF.L.U32 R9, R2.reuse, R28.reuse, RZ ;  /* 0x0000001c02097219 */ /* 0x0c0fe400000006ff */
[----:B------:R-:W-:Y:S02]  /*06f0*/  SHF.L.U64.HI R18, R2, R28, RZ ;  /* 0x0000001c02127219 */ /* 0x000fe400000102ff */
[----:B------:R-:W-:-:S02]  /*0700*/  LOP3.LUT R9, R9, R29, R16, 0xfe, !PT ;  /* 0x0000001d09097212 */ /* 0x000fc400078efe10 */
[CC--:B------:R-:W-:Y:S02]  /*0710*/  SHF.L.U64.HI R16, R2.reuse, R15.reuse, RZ ;  /* 0x0000000f02107219 */ /* 0x0c0fe400000102ff */
[C---:B------:R-:W-:Y:S02]  /*0720*/  SHF.L.U32 R15, R2.reuse, R15, RZ ;  /* 0x0000000f020f7219 */ /* 0x040fe400000006ff */
[----:B------:R-:W-:Y:S01]  /*0730*/  SHF.L.U32 R10, R2, R17, RZ ;  /* 0x00000011020a7219 */ /* 0x000fe200000006ff */
[----:B------:R-:W-:Y:S01]  /*0740*/  VIADD R8, R8, 0x10 ;  /* 0x0000001008087836 */ /* 0x000fe20000000000 */
[----:B------:R-:W-:Y:S02]  /*0750*/  LOP3.LUT R18, R18, R11, R26, 0xfe, !PT ;  /* 0x0000000b12127212 */ /* 0x000fe400078efe1a */
[----:B------:R-:W-:Y:S02]  /*0760*/  SHF.L.U64.HI R11, R2, R17, RZ ;  /* 0x00000011020b7219 */ /* 0x000fe400000102ff */
[----:B------:R-:W-:-:S02]  /*0770*/  LOP3.LUT R10, R10, R15, R9, 0xfe, !PT ;  /* 0x0000000f0a0a7212 */ /* 0x000fc400078efe09 */
[----:B------:R-:W-:Y:S02]  /*0780*/  LOP3.LUT R11, R11, R16, R18, 0xfe, !PT ;  /* 0x000000100b0b7212 */ /* 0x000fe400078efe12 */
[----:B------:R-:W-:Y:S01]  /*0790*/  ISETP.NE.AND P1, PT, R8, RZ, PT ;  /* 0x000000ff0800720c */ /* 0x000fe20003f25270 */
[----:B------:R-:W-:Y:S01]  /*07a0*/  VIADD R4, R4, 0x10 ;  /* 0x0000001004047836 */ /* 0x000fe20000000000 */
[CC--:B--2---:R-:W-:Y:S02]  /*07b0*/  SHF.L.U64.HI R9, R2.reuse, R19.reuse, RZ ;  /* 0x0000001302097219 */ /* 0x0c4fe400000102ff */
[C---:B------:R-:W-:Y:S02]  /*07c0*/  SHF.L.U32 R19, R2.reuse, R19, RZ ;  /* 0x0000001302137219 */ /* 0x040fe400000006ff */
[CC--:B---3--:R-:W-:Y:S02]  /*07d0*/  SHF.L.U32 R12, R2.reuse, R14.reuse, RZ ;  /* 0x0000000e020c7219 */ /* 0x0c8fe400000006ff */
[----:B------:R-:W-:-:S02]  /*07e0*/  SHF.L.U64.HI R14, R2, R14, RZ ;  /* 0x0000000e020e7219 */ /* 0x000fc400000102ff */
[----:B------:R-:W-:Y:S02]  /*07f0*/  LOP3.LUT R12, R12, R19, R10, 0xfe, !PT ;  /* 0x000000130c0c7212 */ /* 0x000fe400078efe0a */
[----:B------:R-:W-:Y:S02]  /*0800*/  LOP3.LUT R14, R14, R9, R11, 0xfe, !PT ;  /* 0x000000090e0e7212 */ /* 0x000fe400078efe0b */
[CC--:B------:R-:W-:Y:S02]  /*0810*/  SHF.L.U64.HI R9, R2.reuse, R23.reuse, RZ ;  /* 0x0000001702097219 */ /* 0x0c0fe400000102ff */
[C---:B------:R-:W-:Y:S02]  /*0820*/  SHF.L.U32 R10, R2.reuse, R23, RZ ;  /* 0x00000017020a7219 */ /* 0x040fe400000006ff */
[CC--:B----4-:R-:W-:Y:S02]  /*0830*/  SHF.L.U32 R11, R2.reuse, R25.reuse, RZ ;  /* 0x00000019020b7219 */ /* 0x0d0fe400000006ff */
[----:B------:R-:W-:-:S02]  /*0840*/  SHF.L.U64.HI R26, R2, R25, RZ ;  /* 0x00000019021a7219 */ /* 0x000fc400000102ff */
[----:B------:R-:W-:Y:S02]  /*0850*/  LOP3.LUT R11, R11, R10, R12, 0xfe, !PT ;  /* 0x0000000a0b0b7212 */ /* 0x000fe400078efe0c */
[----:B------:R-:W-:Y:S02]  /*0860*/  LOP3.LUT R26, R26, R9, R14, 0xfe, !PT ;  /* 0x000000091a1a7212 */ /* 0x000fe400078efe0e */
[CC--:B-----5:R-:W-:Y:S02]  /*0870*/  SHF.L.U64.HI R9, R2.reuse, R7.reuse, RZ ;  /* 0x0000000702097219 */ /* 0x0e0fe400000102ff */
[C---:B------:R-:W-:Y:S02]  /*0880*/  SHF.L.U32 R10, R2.reuse, R7, RZ ;  /* 0x00000007020a7219 */ /* 0x040fe400000006ff */
[CC--:B------:R-:W-:Y:S02]  /*0890*/  SHF.L.U32 R7, R2.reuse, R13.reuse, RZ ;  /* 0x0000000d02077219 */ /* 0x0c0fe400000006ff */
[----:B------:R-:W-:-:S02]  /*08a0*/  SHF.L.U64.HI R2, R2, R13, RZ ;  /* 0x0000000d02027219 */ /* 0x000fc400000102ff */
[----:B------:R-:W-:Y:S02]  /*08b0*/  LOP3.LUT R7, R7, R10, R11, 0xfe, !PT ;  /* 0x0000000a07077212 */ /* 0x000fe400078efe0b */
[----:B------:R-:W-:Y:S01]  /*08c0*/  LOP3.LUT R26, R2, R9, R26, 0xfe, !PT ;  /* 0x00000009021a7212 */ /* 0x000fe200078efe1a */
[----:B------:R-:W-:Y:S06]  /*08d0*/  @P1 BRA `(.L_x_6) ;  /* 0xfffffff8005c1947 */ /* 0x000fec000383ffff */
.L_x_5:
[----:B------:R-:W-:Y:S05]  /*08e0*/  BSYNC.RECONVERGENT B1 ;  /* 0x0000000000017941 */ /* 0x000fea0003800200 */
.L_x_4:
[----:B------:R-:W-:Y:S05]  /*08f0*/  @!P0 BRA `(.L_x_3) ;  /* 0x0000000400f08947 */ /* 0x000fea0003800000 */
[----:B------:R-:W-:Y:S01]  /*0900*/  ISETP.GE.U32.AND P0, PT, R6, 0x8, PT ;  /* 0x000000080600780c */ /* 0x000fe20003f06070 */
[----:B------:R-:W-:Y:S01]  /*0910*/  BSSY.RECONVERGENT B1, `(.L_x_7) ;  /* 0x0000039000017945 */ /* 0x000fe20003800200 */
[----:B------:R-:W-:-:S04]  /*0920*/  LOP3.LUT R2, R5, 0x7, RZ, 0xc0, !PT ;  /* 0x0000000705027812 */ /* 0x000fc800078ec0ff */
[----:B------:R-:W-:-:S07]  /*0930*/  ISETP.NE.AND P1, PT, R2, RZ, PT ;  /* 0x000000ff0200720c */ /* 0x000fce0003f25270 */
[----:B------:R-:W-:Y:S06]  /*0940*/  @!P0 BRA `(.L_x_8) ;  /* 0x0000000000d48947 */ /* 0x000fec0003800000 */
[----:B------:R-:W0:Y:S08]  /*0950*/  LDC.64 R28, c[0x0][0x390] ;  /* 0x0000e400ff1c7b82 */ /* 0x000e300000000a00 */
[----:B------:R-:W1:Y:S01]  /*0960*/  LDC.64 R8, c[0x0][0x398] ;  /* 0x0000e600ff087b82 */ /* 0x000e620000000a00 */
[----:B0-----:R-:W-:-:S05]  /*0970*/  IMAD.WIDE R28, R4, 0x4, R28 ;  /* 0x00000004041c7825 */ /* 0x001fca00078e021c */
[----:B------:R-:W1:Y:S04]  /*0980*/  LDG.E R25, desc[UR8][R28.64] ;  /* 0x000000081c197981 */ /* 0x000e68000c1e1900 */
[----:B------:R-:W2:Y:S04]  /*0990*/  LDG.E R19, desc[UR8][R28.64+0x4] ;  /* 0x000004081c137981 */ /* 0x000ea8000c1e1900 */
[----:B------:R-:W3:Y:S04]  /*09a0*/  LDG.E R11, desc[UR8][R28.64+0x8] ;  /* 0x000008081c0b7981 */ /* 0x000ee8000c1e1900 */
[----:B------:R-:W4:Y:S04]  /*09b0*/  LDG.E R13, desc[UR8][R28.64+0xc] ;  /* 0x00000c081c0d7981 */ /* 0x000f28000c1e1900 */
[----:B------:R-:W5:Y:S04]  /*09c0*/  LDG.E R15, desc[UR8][R28.64+0x10] ;  /* 0x000010081c0f7981 */ /* 0x000f68000c1e1900 */
[----:B------:R-:W5:Y:S04]  /*09d0*/  LDG.E R17, desc[UR8][R28.64+0x14] ;  /* 0x000014081c117981 */ /* 0x000f68000c1e1900 */
[----:B------:R-:W5:Y:S04]  /*09e0*/  LDG.E R21, desc[UR8][R28.64+0x18] ;  /* 0x000018081c157981 */ /* 0x000f68000c1e1900 */
[----:B------:R-:W5:Y:S01]  /*09f0*/  LDG.E R23, desc[UR8][R28.64+0x1c] ;  /* 0x00001c081c177981 */ /* 0x000f62000c1e1900 */
[----:B-1----:R-:W-:-:S04]  /*0a00*/  IMAD.WIDE R24, R25, 0x4, R8 ;  /* 0x0000000419187825 */ /* 0x002fc800078e0208 */
[--C-:B--2---:R-:W-:Y:S02]  /*0a10*/  IMAD.WIDE R18, R19, 0x4, R8.reuse ;  /* 0x0000000413127825 */ /* 0x104fe400078e0208 */
[----:B------:R-:W2:Y:S02]  /*0a20*/  LDG.E R24, desc[UR8][R24.64] ;  /* 0x0000000818187981 */ /* 0x000ea4000c1e1900 */
[--C-:B---3--:R-:W-:Y:S02]  /*0a30*/  IMAD.WIDE R10, R11, 0x4, R8.reuse ;  /* 0x000000040b0a7825 */ /* 0x108fe400078e0208 */
[----:B------:R-:W3:Y:S02]  /*0a40*/  LDG.E R18, desc[UR8][R18.64] ;  /* 0x0000000812127981 */ /* 0x000ee4000c1e1900 */
[--C-:B----4-:R-:W-:Y:S02]  /*0a50*/  IMAD.WIDE R12, R13, 0x4, R8.reuse ;  /* 0x000000040d0c7825 */ /* 0x110fe400078e0208 */
[----:B------:R0:W4:Y:S02]  /*0a60*/  LDG.E R10, desc[UR8][R10.64] ;  /* 0x000000080a0a7981 */ /* 0x000124000c1e1900 */
[----:B-----5:R-:W-:-:S02]  /*0a70*/  IMAD.WIDE R14, R15, 0x4, R8 ;  /* 0x000000040f0e7825 */ /* 0x020fc400078e0208 */
[----:B------:R3:W5:Y:S02]  /*0a80*/  LDG.E R12, desc[UR8][R12.64] ;  /* 0x000000080c0c7981 */ /* 0x000764000c1e1900 */
[--C-:B------:R-:W-:Y:S02]  /*0a90*/  IMAD.WIDE R16, R17, 0x4, R8.reuse ;  /* 0x0000000411107825 */ /* 0x100fe400078e0208 */
[----:B------:R-:W5:Y:S02]  /*0aa0*/  LDG.E R14, desc[UR8][R14.64] ;  /* 0x000000080e0e7981 */ /* 0x000f64000c1e1900 */
[--C-:B------:R-:W-:Y:S02]  /*0ab0*/  IMAD.WIDE R20, R21, 0x4, R8.reuse ;  /* 0x0000000415147825 */ /* 0x100fe400078e0208 */
[----:B------:R-:W5:Y:S02]  /*0ac0*/  LDG.E R16, desc[UR8][R16.64] ;  /* 0x0000000810107981 */ /* 0x000f64000c1e1900 */
[----:B------:R-:W-:-:S02]  /*0ad0*/  IMAD.WIDE R8, R23, 0x4, R8 ;  /* 0x0000000417087825 */ /* 0x000fc400078e0208 */
[----:B------:R-:W5:Y:S04]  /*0ae0*/  LDG.E R20, desc[UR8][R20.64] ;  /* 0x0000000814147981 */ /* 0x000f68000c1e1900 */
[----:B------:R1:W5:Y:S01]  /*0af0*/  LDG.E R8, desc[UR8][R8.64] ;  /* 0x0000000808087981 */ /* 0x000362000c1e1900 */
[----:B0-----:R-:W-:Y:S02]  /*0b00*/  IMAD.MOV.U32 R11, RZ, RZ, 0x1 ;  /* 0x00000001ff0b7424 */ /* 0x001fe400078e00ff */
[----:B------:R-:W-:-:S03]  /*0b10*/  VIADD R4, R4, 0x8 ;  /* 0x0000000804047836 */ /* 0x000fc60000000000 */
[CC--:B--2---:R-:W-:Y:S02]  /*0b20*/  SHF.L.U64.HI R22, R11.reuse, R24.reuse, RZ ;  /* 0x000000180b167219 */ /* 0x0c4fe400000102ff */
[C---:B------:R-:W-:Y:S02]  /*0b30*/  SHF.L.U32 R24, R11.reuse, R24, RZ ;  /* 0x000000180b187219 */ /* 0x040fe400000006ff */
[C---:B---3--:R-:W-:Y:S02]  /*0b40*/  SHF.L.U32 R13, R11.reuse, R18, RZ ;  /* 0x000000120b0d7219 */ /* 0x048fe400000006ff */
[C---:B----4-:R-:W-:Y:S02]  /*0b50*/  SHF.L.U32 R6, R11.reuse, R10, RZ ;  /* 0x0000000a0b067219 */ /* 0x050fe400000006ff */
[C---:B------:R-:W-:Y:S02]  /*0b60*/  SHF.L.U64.HI R19, R11.reuse, R18, RZ ;  /* 0x000000120b137219 */ /* 0x040fe400000102ff */
[----:B------:R-:W-:-:S02]  /*0b70*/  SHF.L.U64.HI R10, R11, R10, RZ ;  /* 0x0000000a0b0a7219 */ /* 0x000fc400000102ff */
[----:B------:R-:W-:Y:S02]  /*0b80*/  LOP3.LUT R6, R6, R24, R13, 0xfe, !PT ;  /* 0x0000001806067212 */ /* 0x000fe400078efe0d */
[CC--:B-----5:R-:W-:Y:S02]  /*0b90*/  SHF.L.U64.HI R13, R11.reuse, R12.reuse, RZ ;  /* 0x0000000c0b0d7219 */ /* 0x0e0fe400000102ff */
[C---:B-1----:R-:W-:Y:S02]  /*0ba0*/  SHF.L.U32 R9, R11.reuse, R12, RZ ;  /* 0x0000000c0b097219 */ /* 0x042fe400000006ff */
[C---:B------:R-:W-:Y:S02]  /*0bb0*/  SHF.L.U32 R12, R11.reuse, R14, RZ ;  /* 0x0000000e0b0c7219 */ /* 0x040fe400000006ff */
[----:B------:R-:W-:Y:S02]  /*0bc0*/  LOP3.LUT R10, R10, R22, R19, 0xfe, !PT ;  /* 0x000000160a0a7212 */ /* 0x000fe400078efe13 */
[----:B------:R-:W-:-:S02]  /*0bd0*/  SHF.L.U64.HI R14, R11, R14, RZ ;  /* 0x0000000e0b0e7219 */ /* 0x000fc400000102ff */
[----:B------:R-:W-:Y:S02]  /*0be0*/  LOP3.LUT R12, R12, R6, R9, 0xfe, !PT ;  /* 0x000000060c0c7212 */ /* 0x000fe400078efe09 */
[C---:B------:R-:W-:Y:S02]  /*0bf0*/  SHF.L.U32 R6, R11.reuse, R16, RZ ;  /* 0x000000100b067219 */ /* 0x040fe400000006ff */
[C---:B------:R-:W-:Y:S02]  /*0c00*/  SHF.L.U32 R9, R11.reuse, R20, RZ ;  /* 0x000000140b097219 */ /* 0x040fe400000006ff */
[----:B------:R-:W-:Y:S02]  /*0c10*/  LOP3.LUT R14, R14, R10, R13, 0xfe, !PT ;  /* 0x0000000a0e0e7212 */ /* 0x000fe400078efe0d */
[C---:B------:R-:W-:Y:S02]  /*0c20*/  SHF.L.U64.HI R13, R11.reuse, R16, RZ ;  /* 0x000000100b0d7219 */ /* 0x040fe400000102ff */
[----:B------:R-:W-:-:S02]  /*0c30*/  SHF.L.U64.HI R10, R11, R20, RZ ;  /* 0x000000140b0a7219 */ /* 0x000fc400000102ff */
[----:B------:R-:W-:Y:S02]  /*0c40*/  LOP3.LUT R9, R9, R12, R6, 0xfe, !PT ;  /* 0x0000000c09097212 */ /* 0x000fe400078efe06 */
[C---:B------:R-:W-:Y:S02]  /*0c50*/  SHF.L.U32 R6, R11.reuse, R8, RZ ;  /* 0x000000080b067219 */ /* 0x040fe400000006ff */
[----:B------:R-:W-:Y:S02]  /*0c60*/  LOP3.LUT R10, R10, R14, R13, 0xfe, !PT ;  /* 0x0000000e0a0a7212 */ /* 0x000fe400078efe0d */
[----:B------:R-:W-:Y:S02]  /*0c70*/  SHF.L.U64.HI R11, R11, R8, RZ ;  /* 0x000000080b0b7219 */ /* 0x000fe400000102ff */
[----:B------:R-:W-:Y:S02]  /*0c80*/  LOP3.LUT R7, R7, R9, R6, 0xfe, !PT ;  /* 0x0000000907077212 */ /* 0x000fe400078efe06 */
[----:B------:R-:W-:-:S07]  /*0c90*/  LOP3.LUT R26, R26, R10, R11, 0xfe, !PT ;  /* 0x0000000a1a1a7212 */ /* 0x000fce00078efe0b */
.L_x_8:
[----:B------:R-:W-:Y:S05]  /*0ca0*/  BSYNC.RECONVERGENT B1 ;  /* 0x0000000000017941 */ /* 0x000fea0003800200 */
.L_x_7:
[----:B------:R-:W-:Y:S05]  /*0cb0*/  @!P1 BRA `(.L_x_3) ;  /* 0x0000000400009947 */ /* 0x000fea0003800000 */
[----:B------:R-:W-:Y:S01]  /*0cc0*/  ISETP.GE.U32.AND P0, PT, R2, 0x4, PT ;  /* 0x000000040200780c */ /* 0x000fe20003f06070 */
[----:B------:R-:W-:Y:S01]  /*0cd0*/  BSSY.RECONVERGENT B1, `(.L_x_9) ;  /* 0x0000021000017945 */ /* 0x000fe20003800200 */
[----:B------:R-:W-:-:S04]  /*0ce0*/  LOP3.LUT R5, R5, 0x3, RZ, 0xc0, !PT ;  /* 0x0000000305057812 */ /* 0x000fc800078ec0ff */
[----:B------:R-:W-:-:S07]  /*0cf0*/  ISETP.NE.AND P1, PT, R5, RZ, PT ;  /* 0x000000ff0500720c */ /* 0x000fce0003f25270 */
[----:B------:R-:W-:Y:S06]  /*0d00*/  @!P0 BRA `(.L_x_10) ;  /* 0x0000000000748947 */ /* 0x000fec0003800000 */
[----:B------:R-:W0:Y:S02]  /*0d10*/  LDC.64 R8, c[0x0][0x390] ;  /* 0x0000e400ff087b82 */ /* 0x000e240000000a00 */
[----:B0-----:R-:W-:-:S06]  /*0d20*/  IMAD.WIDE R10, R4, 0x4, R8 ;  /* 0x00000004040a7825 */ /* 0x001fcc00078e0208 */
[----:B------:R-:W0:Y:S01]  /*0d30*/  LDC.64 R8, c[0x0][0x398] ;  /* 0x0000e600ff087b82 */ /* 0x000e220000000a00 */
[----:B------:R-:W0:Y:S04]  /*0d40*/  LDG.E R13, desc[UR8][R10.64] ;  /* 0x000000080a0d7981 */ /* 0x000e28000c1e1900 */
[----:B------:R-:W2:Y:S04]  /*0d50*/  LDG.E R15, desc[UR8][R10.64+0x4] ;  /* 0x000004080a0f7981 */ /* 0x000ea8000c1e1900 */
[----:B------:R-:W3:Y:S04]  /*0d60*/  LDG.E R17, desc[UR8][R10.64+0x8] ;  /* 0x000008080a117981 */ /* 0x000ee8000c1e1900 */
[----:B------:R-:W4:Y:S01]  /*0d70*/  LDG.E R19, desc[UR8][R10.64+0xc] ;  /* 0x00000c080a137981 */ /* 0x000f22000c1e1900 */
[----:B0-----:R-:W-:-:S04]  /*0d80*/  IMAD.WIDE R12, R13, 0x4, R8 ;  /* 0x000000040d0c7825 */ /* 0x001fc800078e0208 */
[--C-:B--2---:R-:W-:Y:S02]  /*0d90*/  IMAD.WIDE R14, R15, 0x4, R8.reuse ;  /* 0x000000040f0e7825 */ /* 0x104fe400078e0208 */
[----:B------:R-:W2:Y:S02]  /*0da0*/  LDG.E R12, desc[UR8][R12.64] ;  /* 0x000000080c0c7981 */ /* 0x000ea4000c1e1900 */
[--C-:B---3--:R-:W-:Y:S02]  /*0db0*/  IMAD.WIDE R16, R17, 0x4, R8.reuse ;  /* 0x0000000411107825 */ /* 0x108fe400078e0208 */
[----:B------:R-:W3:Y:S02]  /*0dc0*/  LDG.E R14, desc[UR8][R14.64] ;  /* 0x000000080e0e7981 */ /* 0x000ee4000c1e1900 */
[----:B----4-:R-:W-:Y:S02]  /*0dd0*/  IMAD.WIDE R8, R19, 0x4, R8 ;  /* 0x0000000413087825 */ /* 0x010fe400078e0208 */
[----:B------:R-:W4:Y:S04]  /*0de0*/  LDG.E R16, desc[UR8][R16.64] ;  /* 0x0000000810107981 */ /* 0x000f28000c1e1900 */
[----:B------:R-:W5:Y:S01]  /*0df0*/  LDG.E R8, desc[UR8][R8.64] ;  /* 0x0000000808087981 */ /* 0x000f62000c1e1900 */
[----:B------:R-:W-:-:S02]  /*0e00*/  IMAD.MOV.U32 R19, RZ, RZ, 0x1 ;  /* 0x00000001ff137424 */ /* 0x000fc400078e00ff */
[----:B------:R-:W-:-:S03]  /*0e10*/  VIADD R4, R4, 0x4 ;  /* 0x0000000404047836 */ /* 0x000fc60000000000 */
[CC--:B--2---:R-:W-:Y:S02]  /*0e20*/  SHF.L.U64.HI R2, R19.reuse, R12.reuse, RZ ;  /* 0x0000000c13027219 */ /* 0x0c4fe400000102ff */
[C---:B------:R-:W-:Y:S02]  /*0e30*/  SHF.L.U32 R6, R19.reuse, R12, RZ ;  /* 0x0000000c13067219 */ /* 0x040fe400000006ff */
[CC--:B---3--:R-:W-:Y:S02]  /*0e40*/  SHF.L.U32 R21, R19.reuse, R14.reuse, RZ ;  /* 0x0000000e13157219 */ /* 0x0c8fe400000006ff */
[C---:B------:R-:W-:Y:S02]  /*0e50*/  SHF.L.U64.HI R11, R19.reuse, R14, RZ ;  /* 0x0000000e130b7219 */ /* 0x040fe400000102ff */
[CC--:B----4-:R-:W-:Y:S02]  /*0e60*/  SHF.L.U32 R18, R19.reuse, R16.reuse, RZ ;  /* 0x0000001013127219 */ /* 0x0d0fe400000006ff */
[----:B------:R-:W-:-:S02]  /*0e70*/  SHF.L.U64.HI R10, R19, R16, RZ ;  /* 0x00000010130a7219 */ /* 0x000fc400000102ff */
[C---:B-----5:R-:W-:Y:S02]  /*0e80*/  SHF.L.U32 R12, R19.reuse, R8, RZ ;  /* 0x00000008130c7219 */ /* 0x060fe400000006ff */
[----:B------:R-:W-:Y:S02]  /*0e90*/  LOP3.LUT R6, R18, R6, R21, 0xfe, !PT ;  /* 0x0000000612067212 */ /* 0x000fe400078efe15 */
[----:B------:R-:W-:Y:S02]  /*0ea0*/  LOP3.LUT R11, R10, R2, R11, 0xfe, !PT ;  /* 0x000000020a0b7212 */ /* 0x000fe400078efe0b */
[----:B------:R-:W-:Y:S02]  /*0eb0*/  SHF.L.U64.HI R8, R19, R8, RZ ;  /* 0x0000000813087219 */ /* 0x000fe400000102ff */
[----:B------:R-:W-:Y:S02]  /*0ec0*/  LOP3.LUT R7, R7, R6, R12, 0xfe, !PT ;  /* 0x0000000607077212 */ /* 0x000fe400078efe0c */
[----:B------:R-:W-:-:S07]  /*0ed0*/  LOP3.LUT R26, R26, R11, R8, 0xfe, !PT ;  /* 0x0000000b1a1a7212 */ /* 0x000fce00078efe08 */
.L_x_10:
[----:B------:R-:W-:Y:S05]  /*0ee0*/  BSYNC.RECONVERGENT B1 ;  /* 0x0000000000017941 */ /* 0x000fea0003800200 */
.L_x_9:
[----:B------:R-:W-:Y:S05]  /*0ef0*/  @!P1 BRA `(.L_x_3) ;  /* 0x0000000000709947 */ /* 0x000fea0003800000 */
[----:B------:R-:W0:Y:S08]  /*0f00*/  LDC.64 R12, c[0x0][0x390] ;  /* 0x0000e400ff0c7b82 */ /* 0x000e300000000a00 */
[----:B------:R-:W1:Y:S01]  /*0f10*/  LDC.64 R8, c[0x0][0x398] ;  /* 0x0000e600ff087b82 */ /* 0x000e620000000a00 */
[----:B0-----:R-:W-:-:S05]  /*0f20*/  IMAD.WIDE R12, R4, 0x4, R12 ;  /* 0x00000004040c7825 */ /* 0x001fca00078e020c */
[----:B------:R-:W1:Y:S01]  /*0f30*/  LDG.E R11, desc[UR8][R12.64] ;  /* 0x000000080c0b7981 */ /* 0x000e62000c1e1900 */
[----:B------:R-:W-:Y:S01]  /*0f40*/  ISETP.NE.AND P0, PT, R5, 0x1, PT ;  /* 0x000000010500780c */ /* 0x000fe20003f05270 */
[----:B-1----:R-:W-:-:S06]  /*0f50*/  IMAD.WIDE R10, R11, 0x4, R8 ;  /* 0x000000040b0a7825 */ /* 0x002fcc00078e0208 */
[----:B------:R-:W2:Y:S01]  /*0f60*/  LDG.E R10, desc[UR8][R10.64] ;  /* 0x000000080a0a7981 */ /* 0x000ea2000c1e1900 */
[----:B------:R-:W-:-:S05]  /*0f70*/  IMAD.MOV.U32 R17, RZ, RZ, 0x1 ;  /* 0x00000001ff117424 */ /* 0x000fca00078e00ff */
[CC--:B--2---:R-:W-:Y:S02]  /*0f80*/  SHF.L.U32 R2, R17.reuse, R10.reuse, RZ ;  /* 0x0000000a11027219 */ /* 0x0c4fe400000006ff */
[----:B------:R-:W-:Y:S02]  /*0f90*/  SHF.L.U64.HI R15, R17, R10, RZ ;  /* 0x0000000a110f7219 */ /* 0x000fe400000102ff */
[----:B------:R-:W-:Y:S02]  /*0fa0*/  LOP3.LUT R7, R2, R7, RZ, 0xfc, !PT ;  /* 0x0000000702077212 */ /* 0x000fe400078efcff */
[----:B------:R-:W-:Y:S01]  /*0fb0*/  LOP3.LUT R26, R15, R26, RZ, 0xfc, !PT ;  /* 0x0000001a0f1a7212 */ /* 0x000fe200078efcff */
[----:B------:R-:W-:Y:S06]  /*0fc0*/  @!P0 BRA `(.L_x_3) ;  /* 0x00000000003c8947 */ /* 0x000fec0003800000 */
[----:B------:R-:W-:Y:S02]  /*0fd0*/  ISETP.NE.AND P0, PT, R5, 0x2, PT ;  /* 0x000000020500780c */ /* 0x000fe40003f05270 */
[----:B------:R-:W2:Y:S11]  /*0fe0*/  LDG.E R5, desc[UR8][R12.64+0x4] ;  /* 0x000004080c057981 */ /* 0x000eb6000c1e1900 */
[----:B------:R-:W3:Y:S01]  /*0ff0*/  @P0 LDG.E R11, desc[UR8][R12.64+0x8] ;  /* 0x000008080c0b0981 */ /* 0x000ee2000c1e1900 */
[----:B--2---:R-:W-:-:S06]  /*1000*/  IMAD.WIDE R4, R5, 0x4, R8 ;  /* 0x0000000405047825 */ /* 0x004fcc00078e0208 */
[----:B------:R-:W2:Y:S01]  /*1010*/  LDG.E R4, desc[UR8][R4.64] ;  /* 0x0000000804047981 */ /* 0x000ea2000c1e1900 */
[----:B---3--:R-:W-:-:S06]  /*1020*/  @P0 IMAD.WIDE R8, R11, 0x4, R8 ;  /* 0x000000040b080825 */ /* 0x008fcc00078e0208 */
[----:B------:R-:W3:Y:S01]  /*1030*/  @P0 LDG.E R8, desc[UR8][R8.64] ;  /* 0x0000000808080981 */ /* 0x000ee2000c1e1900 */
[CC--:B--2---:R-:W-:Y:S02]  /*1040*/  SHF.L.U32 R2, R17.reuse, R4.reuse, RZ ;  /* 0x0000000411027219 */ /* 0x0c4fe400000006ff */
[----:B------:R-:W-:Y:S02]  /*1050*/  SHF.L.U64.HI R11, R17, R4, RZ ;  /* 0x00000004110b7219 */ /* 0x000fe400000102ff */
[----:B------:R-:W-:Y:S02]  /*1060*/  LOP3.LUT R7, R2, R7, RZ, 0xfc, !PT ;  /* 0x0000000702077212 */ /* 0x000fe400078efcff */
[----:B------:R-:W-:Y:S02]  /*1070*/  LOP3.LUT R26, R11, R26, RZ, 0xfc, !PT ;  /* 0x0000001a0b1a7212 */ /* 0x000fe400078efcff */
[CC--:B---3--:R-:W-:Y:S02]  /*1080*/  @P0 SHF.L.U32 R2, R17.reuse, R8.reuse, RZ ;  /* 0x0000000811020219 */ /* 0x0c8fe400000006ff */
[----:B------:R-:W-:-:S02]  /*1090*/  @P0 SHF.L.U64.HI R11, R17, R8, RZ ;  /* 0x00000008110b0219 */ /* 0x000fc400000102ff */
[----:B------:R-:W-:Y:S02]  /*10a0*/  @P0 LOP3.LUT R7, R2, R7, RZ, 0xfc, !PT ;  /* 0x0000000702070212 */ /* 0x000fe400078efcff */
[----:B------:R-:W-:-:S07]  /*10b0*/  @P0 LOP3.LUT R26, R11, R26, RZ, 0xfc, !PT ;  /* 0x0000001a0b1a0212 */ /* 0x000fce00078efcff */
.L_x_3:
[----:B------:R-:W-:Y:S05]  /*10c0*/  BSYNC.RECONVERGENT B0 ;  /* 0x0000000000007941 */ /* 0x000fea0003800200 */
.L_x_2:
[----:B------:R-:W0:Y:S01]  /*10d0*/  S2R R6, SR_LANEID ;  /* 0x0000000000067919 */ /* 0x000e220000000000 */
[----:B------:R-:W-:Y:S01]  /*10e0*/  POPC R7, R7 ;  /* 0x0000000700077309 */ /* 0x000fe20000000000 */
[----:B------:R-:W-:Y:S01]  /*10f0*/  VOTEU.ANY UR4, UPT, PT ;  /* 0x0000000000047886 */ /* 0x000fe200038e0100 */
[----:B------:R-:W1:Y:S01]  /*1100*/  LDC.64 R4, c[0x0][0x3a0] ;  /* 0x0000e800ff047b82 */ /* 0x000e620000000a00 */
[----:B------:R-:W-:-:S05]  /*1110*/  UFLO.U32 UR4, UR4 ;  /* 0x00000004000472bd */ /* 0x000fca00080e0000 */
[----:B------:R-:W2:Y:S02]  /*1120*/  POPC R26, R26 ;  /* 0x0000001a001a7309 */ /* 0x000ea40000000000 */
[----:B--2---:R-:W-:-:S04]  /*1130*/  IADD3 R2, PT, PT, R7, -0x1, R26 ;  /* 0xffffffff07027810 */ /* 0x004fc80007ffe01a */
[----:B------:R-:W2:Y:S01]  /*1140*/  REDUX.SUM UR7, R2 ;  /* 0x00000000020773c4 */ /* 0x000ea2000000c000 */
[----:B0-----:R-:W-:Y:S01]  /*1150*/  ISETP.EQ.U32.AND P0, PT, R6, UR4, PT ;  /* 0x0000000406007c0c */ /* 0x001fe2000bf02070 */
[----:B------:R-:W0:Y:S01]  /*1160*/  LDCU UR4, c[0x0][0x380] ;  /* 0x00007000ff0477ac */ /* 0x000e220008000800 */
[----:B------:R-:W-:Y:S02]  /*1170*/  IMAD.IADD R0, R3, 0x1, R0 ;  /* 0x0000000103007824 */ /* 0x000fe400078e0200 */
[----:B--2---:R-:W-:-:S09]  /*1180*/  IMAD.U32 R9, RZ, RZ, UR7 ;  /* 0x00000007ff097e24 */ /* 0x004fd2000f8e00ff */
[----:B-1----:R1:W-:Y:S01]  /*1190*/  @P0 REDG.E.ADD.STRONG.GPU desc[UR8][R4.64], R9 ;  /* 0x000000090400098e */ /* 0x0023e2000c12e108 */
[----:B0-----:R-:W-:-:S13]  /*11a0*/  ISETP.GE.AND P0, PT, R0, UR4, PT ;  /* 0x0000000400007c0c */ /* 0x001fda000bf06270 */
[----:B-1----:R-:W-:Y:S05]  /*11b0*/  @!P0 BRA `(.L_x_11) ;  /* 0xffffffec00c88947 */ /* 0x002fea000383ffff */
[----:B------:R-:W-:Y:S05]  /*11c0*/  EXIT ;  /* 0x000000000000794d */ /* 0x000fea0003800000 */
.L_x_12:
        /* <DEDUP_REMOVED lines=11> */
.L_x_287:


//--------------------- .text.validate_partition  --------------------------
	.section	.text.validate_partition,"ax",@progbits
	.align	128
        .global         validate_partition
        .type           validate_partition,@function
        .size           validate_partition,(.L_x_288 - validate_partition)
        .other          validate_partition,@"STO_CUDA_ENTRY STV_DEFAULT"
validate_partition:
.text.validate_partition:
[----:B------:R-:W-:Y:S01]  /*0000*/  LDC R1, c[0x0][0x37c] ;  /* 0x0000df00ff017b82 */ /* 0x000fe20000000800 */
[----:B------:R-:W0:Y:S01]  /*0010*/  S2R R7, SR_TID.X ;  /* 0x0000000000077919 */ /* 0x000e220000002100 */
[----:B------:R-:W0:Y:S02]  /*0020*/  LDCU UR4, c[0x0][0x380] ;  /* 0x00007000ff0477ac */ /* 0x000e240008000800 */
[----:B0-----:R-:W-:-:S13]  /*0030*/  ISETP.GE.AND P0, PT, R7, UR4, PT ;  /* 0x0000000407007c0c */ /* 0x001fda000bf06270 */
[----:B------:R-:W-:Y:S05]  /*0040*/  @P0 EXIT ;  /* 0x000000000000094d */ /* 0x000fea0003800000 */
[----:B------:R-:W0:Y:S01]  /*0050*/  LDC.64 R4, c[0x0][0x388] ;  /* 0x0000e200ff047b82 */ /* 0x000e220000000a00 */
[----:B------:R-:W-:Y:S01]  /*0060*/  BSSY.RECONVERGENT B0, `(.L_x_13) ;  /* 0x000000e000007945 */ /* 0x000fe20003800200 */
[----:B------:R-:W1:Y:S01]  /*0070*/  LDCU UR5, c[0x0][0x360] ;  /* 0x00006c00ff0577ac */ /* 0x000e620008000800 */
[----:B------:R-:W2:Y:S01]  /*0080*/  LDCU.64 UR6, c[0x0][0x358] ;  /* 0x00006b00ff0677ac */ /* 0x000ea20008000a00 */
[----:B------:R-:W3:Y:S01]  /*0090*/  LDCU UR9, c[0x0][0x380] ;  /* 0x00007000ff0977ac */ /* 0x000ee20008000800 */
[----:B------:R-:W4:Y:S02]  /*00a0*/  LDCU UR8, c[0x0][0x384] ;  /* 0x00007080ff0877ac */ /* 0x000f240008000800 */
.L_x_15:
[----:B0-----:R-:W-:-:S06]  /*00b0*/  IMAD.WIDE R2, R7, 0x4, R4 ;  /* 0x0000000407027825 */ /* 0x001fcc00078e0204 */
[----:B--2---:R-:W4:Y:S02]  /*00c0*/  LDG.E R2, desc[UR6][R2.64] ;  /* 0x0000000602027981 */ /* 0x004f24000c1e1900 */
[----:B----4-:R-:W-:-:S04]  /*00d0*/  ISETP.GE.AND P0, PT, R2, UR8, PT ;  /* 0x0000000802007c0c */ /* 0x010fc8000bf06270 */
[----:B------:R-:W-:-:S13]  /*00e0*/  ISETP.GT.AND P0, PT, R2, -0x1, !P0 ;  /* 0xffffffff0200780c */ /* 0x000fda0004704270 */
[----:B------:R-:W-:Y:S05]  /*00f0*/  @!P0 BRA `(.L_x_14) ;  /* 0x0000000000108947 */ /* 0x000fea0003800000 */
[----:B-1----:R-:W-:-:S05]  /*0100*/  VIADD R7, R7, UR5 ;  /* 0x0000000507077c36 */ /* 0x002fca0008000000 */
[----:B---3--:R-:W-:-:S13]  /*0110*/  ISETP.GE.AND P0, PT, R7, UR9, PT ;  /* 0x0000000907007c0c */ /* 0x008fda000bf06270 */
[----:B------:R-:W-:Y:S05]  /*0120*/  @!P0 BRA `(.L_x_15) ;  /* 0xfffffffc00e08947 */ /* 0x000fea000383ffff */
[----:B------:R-:W-:Y:S05]  /*0130*/  EXIT ;  /* 0x000000000000794d */ /* 0x000fea0003800000 */
.L_x_14:
[----:B-1-3--:R-:W-:Y:S05]  /*0140*/  BSYNC.RECONVERGENT B0 ;  /* 0x0000000000007941 */ /* 0x00afea0003800200 */
.L_x_13:
[----:B------:R-:W0:Y:S01]  /*0150*/  S2R R4, SR_LANEID ;  /* 0x0000000000047919 */ /* 0x000e220000000000 */
[----:B------:R-:W-:Y:S01]  /*0160*/  IMAD.MOV.U32 R0, RZ, RZ, 0x1 ;  /* 0x00000001ff007424 */ /* 0x000fe200078e00ff */
[----:B------:R-:W1:Y:S01]  /*0170*/  LDC.64 R2, c[0x0][0x390] ;  /* 0x0000e400ff027b82 */ /* 0x000e620000000a00 */
[----:B------:R-:W-:-:S07]  /*0180*/  VOTEU.ANY UR4, UPT, PT ;  /* 0x0000000000047886 */ /* 0x000fce00038e0100 */
[----:B------:R-:W2:Y:S01]  /*0190*/  REDUX.OR UR10, R0 ;  /* 0x00000000000a73c4 */ /* 0x000ea20000004000 */
[----:B------:R-:W-:Y:S01]  /*01a0*/  UFLO.U32 UR4, UR4 ;  /* 0x00000004000472bd */ /* 0x000fe200080e0000 */
[----:B--2---:R-:W-:-:S05]  /*01b0*/  IMAD.U32 R5, RZ, RZ, UR10 ;  /* 0x0000000aff057e24 */ /* 0x004fca000f8e00ff */
[----:B0-----:R-:W-:-:S13]  /*01c0*/  ISETP.EQ.U32.AND P0, PT, R4, UR4, PT ;  /* 0x0000000404007c0c */ /* 0x001fda000bf02070 */
[----:B-1----:R-:W-:Y:S01]  /*01d0*/  @P0 REDG.E.OR.STRONG.GPU desc[UR6][R2.64], R5 ;  /* 0x000000050200098e */ /* 0x002fe2000f12e106 */
[----:B------:R-:W-:Y:S05]  /*01e0*/  EXIT ;  /* 0x000000000000794d */ /* 0x000fea0003800000 */
.L_x_16:
        /* <DEDUP_REMOVED lines=9> */
.L_x_288:


//--------------------- .text.finalize_shuffle    --------------------------
	.section	.text.finalize_shuffle,"ax",@progbits
	.align	128
        .global         finalize_shuffle
        .type           finalize_shuffle,@function
        .size           finalize_shuffle,(.L_x_279 - finalize_shuffle)
        .other          finalize_shuffle,@"STO_CUDA_ENTRY STV_DEFAULT"
finalize_shuffle:
.text.finalize_shuffle:
        /* <DEDUP_REMOVED lines=8> */
[----:B------:R-:W0:Y:S01]  /*0080*/  LDCU UR4, c[0x0][0x370] ;  /* 0x00006e00ff0477ac */ /* 0x000e220008000800 */
[----:B------:R-:W1:Y:S01]  /*0090*/  LDCU.64 UR6, c[0x0][0x358] ;  /* 0x00006b00ff0677ac */ /* 0x000e620008000a00 */
[----:B0-----:R-:W-:-:S07]  /*00a0*/  IMAD R2, R2, UR4, RZ ;  /* 0x0000000402027c24 */ /* 0x001fce000f8e02ff */
.L_x_31:
[----:B------:R-:W0:Y:S01]  /*00b0*/  LDC.64 R4, c[0x0][0x390] ;  /* 0x0000e400ff047b82 */ /* 0x000e220000000a00 */
[----:B------:R-:W2:Y:S07]  /*00c0*/  LDCU UR4, c[0x0][0x388] ;  /* 0x00007100ff0477ac */ /* 0x000eae0008000800 */
[----:B------:R-:W3:Y:S01]  /*00d0*/  LDC.64 R10, c[0x0][0x398] ;  /* 0x0000e600ff0a7b82 */ /* 0x000ee20000000a00 */
[----:B0-----:R-:W-:-:S05]  /*00e0*/  IMAD.WIDE R4, R3, 0x4, R4 ;  /* 0x0000000403047825 */ /* 0x001fca00078e0204 */
[----:B-1----:R-:W4:Y:S01]  /*00f0*/  LDG.E R25, desc[UR6][R4.64] ;  /* 0x0000000604197981 */ /* 0x002f22000c1e1900 */
[----:B------:R-:W-:Y:S01]  /*0100*/  BSSY.RECONVERGENT B0, `(.L_x_17) ;  /* 0x0000081000007945 */ /* 0x000fe20003800200 */
[----:B---3--:R-:W-:-:S04]  /*0110*/  IMAD.WIDE R10, R3, 0x4, R10 ;  /* 0x00000004030a7825 */ /* 0x008fc800078e020a */
[----:B------:R-:W-:-:S05]  /*0120*/  IMAD.IADD R3, R2, 0x1, R3 ;  /* 0x0000000102037824 */ /* 0x000fca00078e0203 */
[----:B--2---:R-:W-:Y:S02]  /*0130*/  ISETP.GE.AND P0, PT, R3, UR4, PT ;  /* 0x0000000403007c0c */ /* 0x004fe4000bf06270 */
[----:B----4-:R-:W-:-:S13]  /*0140*/  ISETP.GE.AND P1, PT, R25, 0x2, PT ;  /* 0x000000021900780c */ /* 0x010fda0003f26270 */
[----:B------:R-:W-:Y:S05]  /*0150*/  @!P1 BRA `(.L_x_18) ;  /* 0x0000000400ec9947 */ /* 0x000fea0003800000 */
[----:B------:R-:W2:Y:S01]  /*0160*/  LDG.E R10, desc[UR6][R10.64] ;  /* 0x000000060a0a7981 */ /* 0x000ea2000c1e1900 */
[----:B------:R-:W2:Y:S01]  /*0170*/  LDC.64 R8, c[0x0][0x3a0] ;  /* 0x0000e800ff087b82 */ /* 0x000ea20000000a00 */
[----:B------:R-:W-:Y:S01]  /*0180*/  BSSY.RECONVERGENT B1, `(.L_x_19) ;  /* 0x000000f000017945 */ /* 0x000fe20003800200 */
[----:B------:R-:W-:Y:S01]  /*0190*/  LEA.HI R5, R25, 0xffffffff, RZ, 0x1f ;  /* 0xffffffff19057811 */ /* 0x000fe200078ff8ff */
[----:B--2---:R-:W-:-:S07]  /*01a0*/  IMAD.WIDE R8, R10, 0x4, R8 ;  /* 0x000000040a087825 */ /* 0x004fce00078e0208 */
.L_x_21:
[----:B------:R-:W-:Y:S01]  /*01b0*/  BSSY.RECONVERGENT B2, `(.L_x_20) ;  /* 0x0000007000027945 */ /* 0x000fe20003800200 */
[----:B------:R-:W-:Y:S01]  /*01c0*/  IMAD.MOV.U32 R14, RZ, RZ, R8 ;  /* 0x000000ffff0e7224 */ /* 0x000fe200078e0008 */
[----:B------:R-:W-:Y:S01]  /*01d0*/  MOV R0, R25 ;  /* 0x0000001900007202 */ /* 0x000fe20000000f00 */
[----:B------:R-:W-:Y:S01]  /*01e0*/  IMAD.MOV.U32 R15, RZ, RZ, R9 ;  /* 0x000000ffff0f7224 */ /* 0x000fe200078e0009 */
[----:B------:R-:W-:Y:S01]  /*01f0*/  MOV R4, 0x220 ;  /* 0x0000022000047802 */ /* 0x000fe20000000f00 */
[----:B------:R-:W-:-:S07]  /*0200*/  IMAD.MOV.U32 R6, RZ, RZ, R5 ;  /* 0x000000ffff067224 */ /* 0x000fce00078e0005 */
[----:B------:R-:W-:Y:S05]  /*0210*/  CALL.REL.NOINC `($finalize_shuffle$_Z7heapifyPiii) ;  /* 0x0000000400c87944 */ /* 0x000fea0003c00000 */
[----:B------:R-:W-:Y:S05]  /*0220*/  BSYNC.RECONVERGENT B2 ;  /* 0x0000000000027941 */ /* 0x000fea0003800200 */
.L_x_20:
[C---:B------:R-:W-:Y:S02]  /*0230*/  VIADD R0, R5.reuse, 0x1 ;  /* 0x0000000105007836 */ /* 0x040fe40000000000 */
[----:B------:R-:W-:-:S03]  /*0240*/  VIADD R5, R5, 0xffffffff ;  /* 0xffffffff05057836 */ /* 0x000fc60000000000 */
[----:B------:R-:W-:-:S13]  /*0250*/  ISETP.GT.U32.AND P1, PT, R0, 0x1, PT ;  /* 0x000000010000780c */ /* 0x000fda0003f24070 */
[----:B------:R-:W-:Y:S05]  /*0260*/  @P1 BRA `(.L_x_21) ;  /* 0xfffffffc00d01947 */ /* 0x000fea000383ffff */
[----:B------:R-:W-:Y:S05]  /*0270*/  BSYNC.RECONVERGENT B1 ;  /* 0x0000000000017941 */ /* 0x000fea0003800200 */
.L_x_19:
[----:B------:R-:W0:Y:S01]  /*0280*/  LDC.64 R4, c[0x0][0x3a0] ;  /* 0x0000e800ff047b82 */ /* 0x000e220000000a00 */
[C---:B------:R-:W-:Y:S01]  /*0290*/  LOP3.LUT R24, R25.reuse, 0x3, RZ, 0xc0, !PT ;  /* 0x0000000319187812 */ /* 0x040fe200078ec0ff */
[----:B------:R-:W-:Y:S01]  /*02a0*/  BSSY.RECONVERGENT B1, `(.L_x_22) ;  /* 0x0000030000017945 */ /* 0x000fe20003800200 */
[----:B------:R-:W-:Y:S02]  /*02b0*/  VIADD R26, R25, 0xfffffffe ;  /* 0xfffffffe191a7836 */ /* 0x000fe40000000000 */
[----:B------:R-:W-:Y:S01]  /*02c0*/  ISETP.NE.AND P1, PT, R24, 0x1, PT ;  /* 0x000000011800780c */ /* 0x000fe20003f25270 */
[----:B0-----:R-:W-:Y:S01]  /*02d0*/  IMAD.WIDE R10, R10, 0x4, R4 ;  /* 0x000000040a0a7825 */ /* 0x001fe200078e0204 */
[----:B------:R-:W-:-:S11]  /*02e0*/  MOV R5, R25 ;  /* 0x0000001900057202 */ /* 0x000fd60000000f00 */
[----:B------:R-:W-:Y:S05]  /*02f0*/  @!P1 BRA `(.L_x_23) ;  /* 0x0000000000a89947 */ /* 0x000fea0003800000 */
[C---:B------:R-:W-:Y:S01]  /*0300*/  IMAD.WIDE.U32 R18, R25.reuse, 0x4, R10 ;  /* 0x0000000419127825 */ /* 0x040fe200078e000a */
[----:B------:R-:W2:Y:S04]  /*0310*/  LDG.E R7, desc[UR6][R10.64] ;  /* 0x000000060a077981 */ /* 0x000ea8000c1e1900 */
[----:B------:R-:W3:Y:S01]  /*0320*/  LDG.E R13, desc[UR6][R18.64+-0x4] ;  /* 0xfffffc06120d7981 */ /* 0x000ee2000c1e1900 */
[----:B------:R-:W-:Y:S02]  /*0330*/  VIADD R0, R25, 0xffffffff ;  /* 0xffffffff19007836 */ /* 0x000fe40000000000 */
[----:B------:R-:W-:Y:S01]  /*0340*/  HFMA2 R6, -RZ, RZ, 0, 0 ;  /* 0x00000000ff067431 */ /* 0x000fe200000001ff */
[----:B------:R-:W-:Y:S01]  /*0350*/  BSSY.RECONVERGENT B2, `(.L_x_24) ;  /* 0x0000008000027945 */ /* 0x000fe20003800200 */
[----:B------:R-:W-:Y:S01]  /*0360*/  IMAD.MOV.U32 R14, RZ, RZ, R8 ;  /* 0x000000ffff0e7224 */ /* 0x000fe200078e0008 */
[----:B------:R-:W-:Y:S01]  /*0370*/  MOV R4, 0x3d0 ;  /* 0x000003d000047802 */ /* 0x000fe20000000f00 */
[----:B------:R-:W-:-:S02]  /*0380*/  IMAD.MOV.U32 R15, RZ, RZ, R9 ;  /* 0x000000ffff0f7224 */ /* 0x000fc400078e0009 */
[----:B------:R-:W-:Y:S01]  /*0390*/  IMAD.MOV.U32 R5, RZ, RZ, R0 ;  /* 0x000000ffff057224 */ /* 0x000fe200078e0000 */
[----:B---3--:R0:W-:Y:S04]  /*03a0*/  STG.E desc[UR6][R10.64], R13 ;  /* 0x0000000d0a007986 */ /* 0x0081e8000c101906 */
[----:B--2---:R0:W-:Y:S02]  /*03b0*/  STG.E desc[UR6][R18.64+-0x4], R7 ;  /* 0xfffffc0712007986 */ /* 0x0041e4000c101906 */
[----:B0-----:R-:W-:Y:S05]  /*03c0*/  CALL.REL.NOINC `($finalize_shuffle$_Z7heapifyPiii) ;  /* 0x00000004005c7944 */ /* 0x001fea0003c00000 */
[----:B------:R-:W-:Y:S05]  /*03d0*/  BSYNC.RECONVERGENT B2 ;  /* 0x0000000000027941 */ /* 0x000fea0003800200 */
.L_x_24:
[----:B------:R-:W-:-:S13]  /*03e0*/  ISETP.NE.AND P1, PT, R24, 0x2, PT ;  /* 0x000000021800780c */ /* 0x000fda0003f25270 */
[----:B------:R-:W-:Y:S05]  /*03f0*/  @!P1 BRA `(.L_x_23) ;  /* 0x0000000000689947 */ /* 0x000fea0003800000 */
[----:B------:R-:W2:Y:S04]  /*0400*/  LDG.E R7, desc[UR6][R18.64+-0x8] ;  /* 0xfffff80612077981 */ /* 0x000ea8000c1e1900 */
[----:B------:R-:W3:Y:S01]  /*0410*/  LDG.E R5, desc[UR6][R10.64] ;  /* 0x000000060a057981 */ /* 0x000ee2000c1e1900 */
[----:B------:R-:W-:Y:S01]  /*0420*/  BSSY.RECONVERGENT B2, `(.L_x_25) ;  /* 0x0000009000027945 */ /* 0x000fe20003800200 */
[----:B------:R-:W-:Y:S01]  /*0430*/  IMAD.MOV.U32 R14, RZ, RZ, R8 ;  /* 0x000000ffff0e7224 */ /* 0x000fe200078e0008 */
[----:B------:R-:W-:Y:S01]  /*0440*/  MOV R6, RZ ;  /* 0x000000ff00067202 */ /* 0x000fe20000000f00 */
[----:B------:R-:W-:Y:S01]  /*0450*/  IMAD.MOV.U32 R15, RZ, RZ, R9 ;  /* 0x000000ffff0f7224 */ /* 0x000fe200078e0009 */
[----:B------:R-:W-:Y:S01]  /*0460*/  MOV R4, 0x4b0 ;  /* 0x000004b000047802 */ /* 0x000fe20000000f00 */
[----:B------:R-:W-:Y:S01]  /*0470*/  IMAD.MOV.U32 R0, RZ, RZ, R26 ;  /* 0x000000ffff007224 */ /* 0x000fe200078e001a */
[----:B--2---:R0:W-:Y:S04]  /*0480*/  STG.E desc[UR6][R10.64], R7 ;  /* 0x000000070a007986 */ /* 0x0041e8000c101906 */
[----:B---3--:R0:W-:Y:S02]  /*0490*/  STG.E desc[UR6][R18.64+-0x8], R5 ;  /* 0xfffff80512007986 */ /* 0x0081e4000c101906 */
[----:B0-----:R-:W-:Y:S05]  /*04a0*/  CALL.REL.NOINC `($finalize_shuffle$_Z7heapifyPiii) ;  /* 0x0000000400247944 */ /* 0x001fea0003c00000 */
[----:B------:R-:W-:Y:S05]  /*04b0*/  BSYNC.RECONVERGENT B2 ;  /* 0x0000000000027941 */ /* 0x000fea0003800200 */
.L_x_25:
[----:B------:R-:W-:Y:S01]  /*04c0*/  ISETP.NE.AND P1, PT, R24, 0x3, PT ;  /* 0x000000031800780c */ /* 0x000fe20003f25270 */
[----:B------:R-:W-:-:S12]  /*04d0*/  IMAD.MOV.U32 R5, RZ, RZ, R26 ;  /* 0x000000ffff057224 */ /* 0x000fd800078e001a */
[----:B------:R-:W-:Y:S05]  /*04e0*/  @!P1 BRA `(.L_x_23) ;  /* 0x00000000002c9947 */ /* 0x000fea0003800000 */
[----:B------:R-:W2:Y:S04]  /*04f0*/  LDG.E R13, desc[UR6][R18.64+-0xc] ;  /* 0xfffff406120d7981 */ /* 0x000ea8000c1e1900 */
[----:B------:R-:W3:Y:S01]  /*0500*/  LDG.E R7, desc[UR6][R10.64] ;  /* 0x000000060a077981 */ /* 0x000ee2000c1e1900 */
[----:B------:R-:W-:Y:S01]  /*0510*/  VIADD R0, R25, 0xfffffffd ;  /* 0xfffffffd19007836 */ /* 0x000fe20000000000 */
[----:B------:R-:W-:Y:S01]  /*0520*/  MOV R14, R8 ;  /* 0x00000008000e7202 */ /* 0x000fe20000000f00 */
[----:B------:R-:W-:Y:S01]  /*0530*/  IMAD.MOV.U32 R15, RZ, RZ, R9 ;  /* 0x000000ffff0f7224 */ /* 0x000fe200078e0009 */
[----:B------:R-:W-:Y:S01]  /*0540*/  MOV R4, 0x5a0 ;  /* 0x000005a000047802 */ /* 0x000fe20000000f00 */
[----:B------:R-:W-:Y:S02]  /*0550*/  IMAD.MOV.U32 R6, RZ, RZ, RZ ;  /* 0x000000ffff067224 */ /* 0x000fe400078e00ff */
[----:B------:R-:W-:Y:S01]  /*0560*/  IMAD.MOV.U32 R5, RZ, RZ, R0 ;  /* 0x000000ffff057224 */ /* 0x000fe200078e0000 */
[----:B--2---:R0:W-:Y:S04]  /*0570*/  STG.E desc[UR6][R10.64], R13 ;  /* 0x0000000d0a007986 */ /* 0x0041e8000c101906 */
[----:B---3--:R0:W-:Y:S02]  /*0580*/  STG.E desc[UR6][R18.64+-0xc], R7 ;  /* 0xfffff40712007986 */ /* 0x0081e4000c101906 */
[----:B0-----:R-:W-:Y:S05]  /*0590*/  CALL.REL.NOINC `($finalize_shuffle$_Z7heapifyPiii) ;  /* 0x0000000000e87944 */ /* 0x001fea0003c00000 */
.L_x_23:
[----:B------:R-:W-:Y:S05]  /*05a0*/  BSYNC.RECONVERGENT B1 ;  /* 0x0000000000017941 */ /* 0x000fea0003800200 */
.L_x_22:
[----:B------:R-:W-:-:S13]  /*05b0*/  ISETP.GE.U32.AND P1, PT, R26, 0x3, PT ;  /* 0x000000031a00780c */ /* 0x000fda0003f26070 */
[----:B------:R-:W-:Y:S05]  /*05c0*/  @!P1 BRA `(.L_x_18) ;  /* 0x0000000000d09947 */ /* 0x000fea0003800000 */
.L_x_30:
[C---:B------:R-:W-:Y:S01]  /*05d0*/  IMAD.WIDE R18, R5.reuse, 0x4, R10 ;  /* 0x0000000405127825 */ /* 0x040fe200078e020a */
[----:B------:R-:W2:Y:S04]  /*05e0*/  LDG.E R7, desc[UR6][R10.64] ;  /* 0x000000060a077981 */ /* 0x000ea8000c1e1900 */
[----:B------:R-:W3:Y:S01]  /*05f0*/  LDG.E R13, desc[UR6][R18.64+-0x4] ;  /* 0xfffffc06120d7981 */ /* 0x000ee2000c1e1900 */
[----:B------:R-:W-:Y:S01]  /*0600*/  BSSY.RECONVERGENT B1, `(.L_x_26) ;  /* 0x0000009000017945 */ /* 0x000fe20003800200 */
[----:B------:R-:W-:Y:S01]  /*0610*/  IADD3 R0, PT, PT, R5, -0x1, RZ ;  /* 0xffffffff05007810 */ /* 0x000fe20007ffe0ff */
[----:B------:R-:W-:Y:S01]  /*0620*/  IMAD.MOV.U32 R14, RZ, RZ, R8 ;  /* 0x000000ffff0e7224 */ /* 0x000fe200078e0008 */
[----:B------:R-:W-:Y:S01]  /*0630*/  MOV R4, 0x690 ;  /* 0x0000069000047802 */ /* 0x000fe20000000f00 */
[----:B------:R-:W-:-:S02]  /*0640*/  IMAD.MOV.U32 R15, RZ, RZ, R9 ;  /* 0x000000ffff0f7224 */ /* 0x000fc400078e0009 */
[----:B------:R-:W-:Y:S01]  /*0650*/  IMAD.MOV.U32 R6, RZ, RZ, RZ ;  /* 0x000000ffff067224 */ /* 0x000fe200078e00ff */
[----:B---3--:R0:W-:Y:S04]  /*0660*/  STG.E desc[UR6][R10.64], R13 ;  /* 0x0000000d0a007986 */ /* 0x0081e8000c101906 */
[----:B--2---:R0:W-:Y:S02]  /*0670*/  STG.E desc[UR6][R18.64+-0x4], R7 ;  /* 0xfffffc0712007986 */ /* 0x0041e4000c101906 */
[----:B0-----:R-:W-:Y:S05]  /*0680*/  CALL.REL.NOINC `($finalize_shuffle$_Z7heapifyPiii) ;  /* 0x0000000000ac7944 */ /* 0x001fea0003c00000 */
[----:B------:R-:W-:Y:S05]  /*0690*/  BSYNC.RECONVERGENT B1 ;  /* 0x0000000000017941 */ /* 0x000fea0003800200 */
.L_x_26:
[----:B------:R-:W2:Y:S04]  /*06a0*/  LDG.E R13, desc[UR6][R18.64+-0x8] ;  /* 0xfffff806120d7981 */ /* 0x000ea8000c1e1900 */
[----:B------:R-:W3:Y:S01]  /*06b0*/  LDG.E R7, desc[UR6][R10.64] ;  /* 0x000000060a077981 */ /* 0x000ee2000c1e1900 */
[----:B------:R-:W-:Y:S01]  /*06c0*/  BSSY.RECONVERGENT B1, `(.L_x_27) ;  /* 0x0000009000017945 */ /* 0x000fe20003800200 */
[----:B------:R-:W-:Y:S01]  /*06d0*/  IADD3 R0, PT, PT, R5, -0x2, RZ ;  /* 0xfffffffe05007810 */ /* 0x000fe20007ffe0ff */
[----:B------:R-:W-:Y:S01]  /*06e0*/  IMAD.MOV.U32 R14, RZ, RZ, R8 ;  /* 0x000000ffff0e7224 */ /* 0x000fe200078e0008 */
[----:B------:R-:W-:Y:S01]  /*06f0*/  MOV R4, 0x750 ;  /* 0x0000075000047802 */ /* 0x000fe20000000f00 */
[----:B------:R-:W-:Y:S02]  /*0700*/  IMAD.MOV.U32 R15, RZ, RZ, R9 ;  /* 0x000000ffff0f7224 */ /* 0x000fe400078e0009 */
[----:B------:R-:W-:Y:S01]  /*0710*/  IMAD.MOV.U32 R6, RZ, RZ, RZ ;  /* 0x000000ffff067224 */ /* 0x000fe200078e00ff */
[----:B--2---:R0:W-:Y:S04]  /*0720*/  STG.E desc[UR6][R10.64], R13 ;  /* 0x0000000d0a007986 */ /* 0x0041e8000c101906 */
[----:B---3--:R0:W-:Y:S02]  /*0730*/  STG.E desc[UR6][R18.64+-0x8], R7 ;  /* 0xfffff80712007986 */ /* 0x0081e4000c101906 */
[----:B0-----:R-:W-:Y:S05]  /*0740*/  CALL.REL.NOINC `($finalize_shuffle$_Z7heapifyPiii) ;  /* 0x00000000007c7944 */ /* 0x001fea0003c00000 */
[----:B------:R-:W-:Y:S05]  /*0750*/  BSYNC.RECONVERGENT B1 ;  /* 0x0000000000017941 */ /* 0x000fea0003800200 */
.L_x_27:
        /* <DEDUP_REMOVED lines=12> */
.L_x_28:
        /* <DEDUP_REMOVED lines=12> */
.L_x_29:
[----:B------:R-:W-:Y:S02]  /*08e0*/  ISETP.GT.U32.AND P1, PT, R5, 0x5, PT ;  /* 0x000000050500780c */ /* 0x000fe40003f24070 */
[----:B------:R-:W-:-:S11]  /*08f0*/  MOV R5, R0 ;  /* 0x0000000000057202 */ /* 0x000fd60000000f00 */
[----:B------:R-:W-:Y:S05]  /*0900*/  @P1 BRA `(.L_x_30) ;  /* 0xfffffffc00301947 */ /* 0x000fea000383ffff */
.L_x_18:
[----:B------:R-:W-:Y:S05]  /*0910*/  BSYNC.RECONVERGENT B0 ;  /* 0x0000000000007941 */ /* 0x000fea0003800200 */
.L_x_17:
[----:B------:R-:W-:Y:S05]  /*0920*/  @!P0 BRA `(.L_x_31) ;  /* 0xfffffff400e08947 */ /* 0x000fea000383ffff */
[----:B------:R-:W-:Y:S05]  /*0930*/  EXIT ;  /* 0x000000000000794d */ /* 0x000fea0003800000 */
        .type           $finalize_shuffle$_Z7heapifyPiii,@function
        .size           $finalize_shuffle$_Z7heapifyPiii,(.L_x_279 - $finalize_shuffle$_Z7heapifyPiii)
$finalize_shuffle$_Z7heapifyPiii:
[----:B------:R-:W0:Y:S01]  /*0940*/  LDC.64 R12, c[0x0][0x358] ;  /* 0x0000d600ff0c7b82 */ /* 0x000e220000000a00 */
[----:B------:R-:W-:-:S07]  /*0950*/  IMAD.MOV.U32 R7, RZ, RZ, R6 ;  /* 0x000000ffff077224 */ /* 0x000fce00078e0006 */
.L_x_32:
[C---:B-1----:R-:W-:Y:S02]  /*0960*/  IMAD.SHL.U32 R17, R6.reuse, 0x2, RZ ;  /* 0x0000000206117824 */ /* 0x042fe400078e00ff */
[----:B------:R-:W-:-:S03]  /*0970*/  IMAD.WIDE R20, R6, 0x4, RZ ;  /* 0x0000000406147825 */ /* 0x000fc600078e02ff */
[C---:B------:R-:W-:Y:S01]  /*0980*/  IADD3 R22, PT, PT, R17.reuse, 0x2, RZ ;  /* 0x0000000211167810 */ /* 0x040fe20007ffe0ff */
[C---:B------:R-:W-:Y:S02]  /*0990*/  VIADD R23, R17.reuse, 0x1 ;  /* 0x0000000111177836 */ /* 0x040fe40000000000 */
[----:B------:R-:W-:Y:S01]  /*09a0*/  IMAD.WIDE R16, R17, 0x4, R14 ;  /* 0x0000000411107825 */ /* 0x000fe200078e020e */
[-C--:B------:R-:W-:Y:S02]  /*09b0*/  ISETP.GE.AND P1, PT, R22, R0.reuse, PT ;  /* 0x000000001600720c */ /* 0x080fe40003f26270 */
[----:B------:R-:W-:Y:S02]  /*09c0*/  ISETP.GE.AND P2, PT, R23, R0, PT ;  /* 0x000000001700720c */ /* 0x000fe40003f46270 */
[----:B------:R-:W-:-:S05]  /*09d0*/  IADD3 R20, P3, PT, R16, -R20, RZ ;  /* 0x8000001410147210 */ /* 0x000fca0007f7e0ff */
[----:B------:R-:W-:-:S04]  /*09e0*/  IMAD.X R21, R17, 0x1, ~R21, P3 ;  /* 0x0000000111157824 */ /* 0x000fc800018e0e15 */
[C---:B0-----:R-:W-:Y:S02]  /*09f0*/  @!P1 R2UR UR10, R12.reuse ;  /* 0x000000000c0a92ca */ /* 0x041fe400000e0000 */
[C---:B------:R-:W-:Y:S02]  /*0a00*/  @!P2 R2UR UR4, R12.reuse ;  /* 0x000000000c04a2ca */ /* 0x040fe400000e0000 */
[C---:B------:R-:W-:Y:S02]  /*0a10*/  @!P2 R2UR UR5, R13.reuse ;  /* 0x000000000d05a2ca */ /* 0x040fe400000e0000 */
[----:B------:R-:W-:Y:S02]  /*0a20*/  @!P2 R2UR UR8, R12 ;  /* 0x000000000c08a2ca */ /* 0x000fe400000e0000 */
[C---:B------:R-:W-:Y:S02]  /*0a30*/  @!P2 R2UR UR9, R13.reuse ;  /* 0x000000000d09a2ca */ /* 0x040fe400000e0000 */
[----:B------:R-:W-:-:S07]  /*0a40*/  @!P1 R2UR UR11, R13 ;  /* 0x000000000d0b92ca */ /* 0x000fce00000e0000 */
[----:B------:R-:W2:Y:S04]  /*0a50*/  @!P2 LDG.E R27, desc[UR4][R16.64+0x4] ;  /* 0x00000404101ba981 */ /* 0x000ea8000c1e1900 */
[----:B------:R-:W2:Y:S01]  /*0a60*/  @!P2 LDG.E R29, desc[UR8][R20.64] ;  /* 0x00000008141da981 */ /* 0x000ea2000c1e1900 */
[----:B------:R-:W-:Y:S02]  /*0a70*/  @!P1 R2UR UR4, R12 ;  /* 0x000000000c0492ca */ /* 0x000fe400000e0000 */
[----:B------:R-:W-:Y:S01]  /*0a80*/  @!P1 R2UR UR5, R13 ;  /* 0x000000000d0592ca */ /* 0x000fe200000e0000 */
[----:B------:R0:W3:Y:S01]  /*0a90*/  @!P1 LDG.E R28, desc[UR10][R16.64+0x8] ;  /* 0x0000080a101c9981 */ /* 0x0000e2000c1e1900 */
[----:B--2---:R-:W-:-:S04]  /*0aa0*/  @!P2 ISETP.GT.AND P3, PT, R27, R29, PT ;  /* 0x0000001d1b00a20c */ /* 0x004fc80003f64270 */
[----:B------:R-:W-:-:S05]  /*0ab0*/  @!P2 SEL R7, R23, R6, P3 ;  /* 0x000000061707a207 */ /* 0x000fca0001800000 */
[----:B0-----:R-:W-:-:S05]  /*0ac0*/  @!P1 IMAD.WIDE R16, R7, 0x4, R14 ;  /* 0x0000000407109825 */ /* 0x001fca00078e020e */
[----:B------:R-:W3:Y:S02]  /*0ad0*/  @!P1 LDG.E R23, desc[UR4][R16.64] ;  /* 0x0000000410179981 */ /* 0x000ee4000c1e1900 */
[----:B---3--:R-:W-:-:S04]  /*0ae0*/  @!P1 ISETP.GT.AND P2, PT, R28, R23, PT ;  /* 0x000000171c00920c */ /* 0x008fc80003f44270 */
[----:B------:R-:W-:-:S04]  /*0af0*/  @!P1 SEL R7, R22, R7, P2 ;  /* 0x0000000716079207 */ /* 0x000fc80001000000 */
[----:B------:R-:W-:Y:S01]  /*0b00*/  ISETP.NE.AND P1, PT, R7, R6, PT ;  /* 0x000000060700720c */ /* 0x000fe20003f25270 */
[----:B------:R-:W-:Y:S02]  /*0b10*/  HFMA2 R23, -RZ, RZ, 0, 0 ;  /* 0x00000000ff177431 */ /* 0x000fe400000001ff */
[----:B------:R-:W-:-:S10]  /*0b20*/  IMAD.MOV.U32 R22, RZ, RZ, R4 ;  /* 0x000000ffff167224 */ /* 0x000fd400078e0004 */
[----:B------:R-:W-:Y:S05]  /*0b30*/  @!P1 RET.REL.NODEC R22 `(finalize_shuffle) ;  /* 0xfffffff416309950 */ /* 0x000fea0003c3ffff */
[C---:B------:R-:W-:Y:S01]  /*0b40*/  R2UR UR8, R12.reuse ;  /* 0x000000000c0872ca */ /* 0x040fe200000e0000 */
[----:B------:R-:W-:Y:S01]  /*0b50*/  IMAD.WIDE R22, R7, 0x4, R14 ;  /* 0x0000000407167825 */ /* 0x000fe200078e020e */
[C---:B------:R-:W-:Y:S02]  /*0b60*/  R2UR UR9, R13.reuse ;  /* 0x000000000d0972ca */ /* 0x040fe400000e0000 */
[----:B------:R-:W-:Y:S02]  /*0b70*/  R2UR UR4, R12 ;  /* 0x000000000c0472ca */ /* 0x000fe400000e0000 */
[----:B------:R-:W-:-:S09]  /*0b80*/  R2UR UR5, R13 ;  /* 0x000000000d0572ca */ /* 0x000fd200000e0000 */
[----:B------:R-:W2:Y:S04]  /*0b90*/  LDG.E R17, desc[UR8][R22.64] ;  /* 0x0000000816117981 */ /* 0x000ea8000c1e1900 */
[----:B------:R-:W3:Y:S01]  /*0ba0*/  LDG.E R16, desc[UR4][R20.64] ;  /* 0x0000000414107981 */ /* 0x000ee2000c1e1900 */
[----:B------:R-:W-:-:S03]  /*0bb0*/  IMAD.MOV.U32 R6, RZ, RZ, R7 ;  /* 0x000000ffff067224 */ /* 0x000fc600078e0007 */
[----:B--2---:R1:W-:Y:S04]  /*0bc0*/  STG.E desc[UR4][R20.64], R17 ;  /* 0x0000001114007986 */ /* 0x0043e8000c101904 */
[----:B---3--:R1:W-:Y:S01]  /*0bd0*/  STG.E desc[UR8][R22.64], R16 ;  /* 0x0000001016007986 */ /* 0x0083e2000c101908 */
[----:B------:R-:W-:Y:S05]  /*0be0*/  BRA `(.L_x_32) ;  /* 0xfffffffc005c7947 */ /* 0x000fea000383ffff */
.L_x_33:
        /* <DEDUP_REMOVED lines=9> */
.L_x_279:


//--------------------- .text.shuffle_nodes       --------------------------
	.section	.text.shuffle_nodes,"ax",@progbits
	.align	128
        .global         shuffle_nodes
        .type           shuffle_nodes,@function
        .size           shuffle_nodes,(.L_x_290 - shuffle_nodes)
        .other          shuffle_nodes,@"STO_CUDA_ENTRY STV_DEFAULT"
shuffle_nodes:
.text.shuffle_nodes:
[----:B------:R-:W-:Y:S08]  /*0000*/  LDC R1, c[0x0][0x37c] ;  /* 0x0000df00ff017b82 */ /* 0x000ff00000000800 */
[----:B------:R-:W0:Y:S01]  /*0010*/  LDC R2, c[0x0][0x388] ;  /* 0x0000e200ff027b82 */ /* 0x000e220000000800 */
[----:B------:R-:W1:Y:S01]  /*0020*/  LDCU.64 UR4, c[0x0][0x358] ;  /* 0x00006b00ff0477ac */ /* 0x000e620008000a00 */
[----:B0-----:R-:W-:-:S13]  /*0030*/  ISETP.GE.AND P0, PT, R2, 0x1, PT ;  /* 0x000000010200780c */ /* 0x001fda0003f06270 */
[----:B-1----:R-:W-:Y:S05]  /*0040*/  @!P0 BRA `(.L_x_34) ;  /* 0x0000000400c08947 */ /* 0x002fea0003800000 */
[----:B------:R-:W0:Y:S02]  /*0050*/  LDC.64 R4, c[0x0][0x380] ;  /* 0x0000e000ff047b82 */ /* 0x000e240000000a00 */
[----:B0-----:R-:W2:Y:S01]  /*0060*/  LDG.E.64 R4, desc[UR4][R4.64+0x18] ;  /* 0x0000180404047981 */ /* 0x001ea2000c1e1b00 */
[C---:B------:R-:W-:Y:S02]  /*0070*/  ISETP.GE.U32.AND P0, PT, R2.reuse, 0x4, PT ;  /* 0x000000040200780c */ /* 0x040fe40003f06070 */
[----:B------:R-:W-:Y:S02]  /*0080*/  LOP3.LUT R7, R2, 0x3, RZ, 0xc0, !PT ;  /* 0x0000000302077812 */ /* 0x000fe400078ec0ff */
[----:B--2---:R-:W-:Y:S02]  /*0090*/  LOP3.LUT R0, R4, 0xaad26b49, RZ, 0x3c, !PT ;  /* 0xaad26b4904007812 */ /* 0x004fe400078e3cff */
[----:B------:R-:W-:-:S03]  /*00a0*/  LOP3.LUT R3, R5, 0xf7dcefdd, RZ, 0x3c, !PT ;  /* 0xf7dcefdd05037812 */ /* 0x000fc600078e3cff */
[----:B------:R-:W-:Y:S02]  /*00b0*/  IMAD R8, R0, 0x4182bed5, RZ ;  /* 0x4182bed500087824 */ /* 0x000fe400078e02ff */
[----:B------:R-:W-:Y:S02]  /*00c0*/  IMAD R9, R3, -0x658354e5, RZ ;  /* 0x9a7cab1b03097824 */ /* 0x000fe400078e02ff */
[----:B------:R-:W-:Y:S01]  /*00d0*/  IMAD.MOV.U32 R0, RZ, RZ, RZ ;  /* 0x000000ffff007224 */ /* 0x000fe200078e00ff */
[C---:B------:R-:W-:Y:S01]  /*00e0*/  LOP3.LUT R12, R8.reuse, 0x159a55e5, RZ, 0x3c, !PT ;  /* 0x159a55e5080c7812 */ /* 0x040fe200078e3cff */
[C---:B------:R-:W-:Y:S01]  /*00f0*/  VIADD R6, R8.reuse, 0x583f19 ;  /* 0x00583f1908067836 */ /* 0x040fe20000000000 */
[C---:B------:R-:W-:Y:S01]  /*0100*/  IADD3 R3, PT, PT, R8.reuse, 0x64f0c9, R9 ;  /* 0x0064f0c908037810 */ /* 0x040fe20007ffe009 */
[----:B------:R-:W-:Y:S02]  /*0110*/  VIADD R13, R8, 0x75bcd15 ;  /* 0x075bcd15080d7836 */ /* 0x000fe40000000000 */
[----:B------:R-:W-:Y:S01]  /*0120*/  VIADD R14, R9, 0x1f123bb5 ;  /* 0x1f123bb5090e7836 */ /* 0x000fe20000000000 */
[----:B------:R-:W-:Y:S06]  /*0130*/  @!P0 BRA `(.L_x_35) ;  /* 0x0000000000cc8947 */ /* 0x000fec0003800000 */
[----:B------:R-:W0:Y:S01]  /*0140*/  LDC.64 R4, c[0x0][0x3d8] ;  /* 0x0000f600ff047b82 */ /* 0x000e220000000a00 */
[----:B------:R-:W-:Y:S01]  /*0150*/  LOP3.LUT R8, R9, 0x5491333, RZ, 0x3c, !PT ;  /* 0x0549133309087812 */ /* 0x000fe200078e3cff */
[----:B------:R-:W-:Y:S01]  /*0160*/  IMAD.MOV.U32 R9, RZ, RZ, RZ ;  /* 0x000000ffff097224 */ /* 0x000fe200078e00ff */
[----:B------:R-:W-:-:S07]  /*0170*/  LOP3.LUT R0, R2, 0x7ffffffc, RZ, 0xc0, !PT ;  /* 0x7ffffffc02007812 */ /* 0x000fce00078ec0ff */
.L_x_36:
[----:B-1----:R-:W-:Y:S01]  /*0180*/  SHF.R.U32.HI R10, RZ, 0x2, R13 ;  /* 0x00000002ff0a7819 */ /* 0x002fe2000001160d */
[----:B------:R-:W-:Y:S01]  /*0190*/  IMAD.SHL.U32 R11, R6, 0x10, RZ ;  /* 0x00000010060b7824 */ /* 0x000fe200078e00ff */
[----:B------:R-:W-:Y:S01]  /*01a0*/  SHF.R.U32.HI R15, RZ, 0x2, R12 ;  /* 0x00000002ff0f7819 */ /* 0x000fe2000001160c */
[----:B------:R-:W-:Y:S01]  /*01b0*/  IMAD.MOV.U32 R21, RZ, RZ, 0x2f800000 ;  /* 0x2f800000ff157424 */ /* 0x000fe200078e00ff */
[----:B------:R-:W-:Y:S02]  /*01c0*/  LOP3.LUT R10, R10, R13, RZ, 0x3c, !PT ;  /* 0x0000000d0a0a7212 */ /* 0x000fe400078e3cff */
[----:B------:R-:W-:-:S03]  /*01d0*/  LOP3.LUT R15, R15, R12, RZ, 0x3c, !PT ;  /* 0x0000000c0f0f7212 */ /* 0x000fc600078e3cff */
[----:B------:R-:W-:-:S05]  /*01e0*/  IMAD.SHL.U32 R13, R10, 0x2, RZ ;  /* 0x000000020a0d7824 */ /* 0x000fca00078e00ff */
[----:B------:R-:W-:Y:S02]  /*01f0*/  LOP3.LUT R11, R6, R11, R13, 0x96, !PT ;  /* 0x0000000b060b7212 */ /* 0x000fe400078e960d */
[----:B------:R-:W-:Y:S02]  /*0200*/  SHF.R.U32.HI R13, RZ, 0x2, R14 ;  /* 0x00000002ff0d7819 */ /* 0x000fe4000001160e */
[----:B------:R-:W-:Y:S01]  /*0210*/  LOP3.LUT R12, R11, R10, RZ, 0x3c, !PT ;  /* 0x0000000a0b0c7212 */ /* 0x000fe200078e3cff */
[----:B------:R-:W-:Y:S01]  /*0220*/  IMAD.SHL.U32 R10, R15, 0x2, RZ ;  /* 0x000000020f0a7824 */ /* 0x000fe200078e00ff */
[----:B------:R-:W-:-:S03]  /*0230*/  LOP3.LUT R13, R13, R14, RZ, 0x3c, !PT ;  /* 0x0000000e0d0d7212 */ /* 0x000fc600078e3cff */
[----:B------:R-:W-:-:S05]  /*0240*/  IMAD.SHL.U32 R11, R12, 0x10, RZ ;  /* 0x000000100c0b7824 */ /* 0x000fca00078e00ff */
[----:B------:R-:W-:-:S04]  /*0250*/  LOP3.LUT R10, R12, R11, R10, 0x96, !PT ;  /* 0x0000000b0c0a7212 */ /* 0x000fc800078e960a */
[----:B------:R-:W-:Y:S01]  /*0260*/  LOP3.LUT R14, R10, R15, RZ, 0x3c, !PT ;  /* 0x0000000f0a0e7212 */ /* 0x000fe200078e3cff */
[----:B------:R-:W-:Y:S01]  /*0270*/  IMAD.SHL.U32 R10, R13, 0x2, RZ ;  /* 0x000000020d0a7824 */ /* 0x000fe200078e00ff */
[----:B------:R-:W-:-:S03]  /*0280*/  SHF.R.U32.HI R15, RZ, 0x2, R8 ;  /* 0x00000002ff0f7819 */ /* 0x000fc60000011608 */
[----:B------:R-:W-:Y:S01]  /*0290*/  IMAD.SHL.U32 R11, R14, 0x10, RZ ;  /* 0x000000100e0b7824 */ /* 0x000fe200078e00ff */
[----:B------:R-:W-:-:S04]  /*02a0*/  LOP3.LUT R15, R15, R8, RZ, 0x3c, !PT ;  /* 0x000000080f0f7212 */ /* 0x000fc800078e3cff */
[----:B------:R-:W-:Y:S01]  /*02b0*/  LOP3.LUT R10, R14, R11, R10, 0x96, !PT ;  /* 0x0000000b0e0a7212 */ /* 0x000fe200078e960a */
[----:B------:R-:W-:-:S03]  /*02c0*/  IMAD.SHL.U32 R16, R15, 0x2, RZ ;  /* 0x000000020f107824 */ /* 0x000fc600078e00ff */
[----:B------:R-:W-:Y:S01]  /*02d0*/  LOP3.LUT R8, R10, R13, RZ, 0x3c, !PT ;  /* 0x0000000d0a087212 */ /* 0x000fe200078e3cff */
[----:B------:R-:W-:Y:S01]  /*02e0*/  IMAD.MOV.U32 R13, RZ, RZ, R6 ;  /* 0x000000ffff0d7224 */ /* 0x000fe200078e0006 */
[C---:B------:R-:W-:Y:S02]  /*02f0*/  IADD3 R10, PT, PT, R3.reuse, 0x587c5, R12 ;  /* 0x000587c5030a7810 */ /* 0x040fe40007ffe00c */
[C---:B------:R-:W-:Y:S02]  /*0300*/  SHF.L.U32 R11, R8.reuse, 0x4, RZ ;  /* 0x00000004080b7819 */ /* 0x040fe400000006ff */
[C---:B------:R-:W-:Y:S02]  /*0310*/  IADD3 R17, PT, PT, R3.reuse, 0x10974f, R8 ;  /* 0x0010974f03117810 */ /* 0x040fe40007ffe008 */
[----:B------:R-:W-:Y:S02]  /*0320*/  LOP3.LUT R16, R8, R11, R16, 0x96, !PT ;  /* 0x0000000b08107212 */ /* 0x000fe400078e9610 */
[C---:B------:R-:W-:Y:S01]  /*0330*/  IADD3 R11, PT, PT, R3.reuse, 0xb0f8a, R14 ;  /* 0x000b0f8a030b7810 */ /* 0x040fe20007ffe00e */
[----:B------:R-:W-:Y:S01]  /*0340*/  VIADD R3, R3, 0x161f14 ;  /* 0x00161f1403037836 */ /* 0x000fe20000000000 */
[----:B------:R-:W-:-:S02]  /*0350*/  LOP3.LUT R6, R16, R15, RZ, 0x3c, !PT ;  /* 0x0000000f10067212 */ /* 0x000fc400078e3cff */
[----:B------:R-:W-:Y:S02]  /*0360*/  I2FP.F32.U32 R15, R10 ;  /* 0x0000000a000f7245 */ /* 0x000fe40000201000 */
[----:B------:R-:W-:Y:S01]  /*0370*/  I2FP.F32.U32 R16, R11 ;  /* 0x0000000b00107245 */ /* 0x000fe20000201000 */
[----:B------:R-:W-:Y:S01]  /*0380*/  IMAD.IADD R19, R6, 0x1, R3 ;  /* 0x0000000106137824 */ /* 0x000fe200078e0203 */
[----:B------:R-:W-:Y:S01]  /*0390*/  I2FP.F32.U32 R18, R17 ;  /* 0x0000001100127245 */ /* 0x000fe20000201000 */
[----:B------:R-:W-:Y:S01]  /*03a0*/  FFMA R15, R15, R21, 1.1641532182693481445e-10 ;  /* 0x2f0000000f0f7423 */ /* 0x000fe20000000015 */
[----:B0-----:R-:W-:-:S04]  /*03b0*/  IMAD.WIDE.U32 R10, R9, 0x4, R4 ;  /* 0x00000004090a7825 */ /* 0x001fc800078e0004 */
[----:B------:R-:W-:Y:S01]  /*03c0*/  FFMA R17, R16, R21, 1.1641532182693481445e-10 ;  /* 0x2f00000010117423 */ /* 0x000fe20000000015 */
[----:B------:R-:W-:Y:S01]  /*03d0*/  I2FP.F32.U32 R20, R19 ;  /* 0x0000001300147245 */ /* 0x000fe20000201000 */
[-C--:B------:R-:W-:Y:S01]  /*03e0*/  FFMA R19, R18, R21.reuse, 1.1641532182693481445e-10 ;  /* 0x2f00000012137423 */ /* 0x080fe20000000015 */
[----:B------:R-:W-:Y:S01]  /*03f0*/  VIADD R9, R9, 0x4 ;  /* 0x0000000409097836 */ /* 0x000fe20000000000 */
[----:B------:R1:W-:Y:S02]  /*0400*/  STG.E desc[UR4][R10.64], R15 ;  /* 0x0000000f0a007986 */ /* 0x0003e4000c101904 */
[----:B------:R-:W-:Y:S02]  /*0410*/  FFMA R21, R20, R21, 1.1641532182693481445e-10 ;  /* 0x2f00000014157423 */ /* 0x000fe40000000015 */
[----:B------:R1:W-:Y:S01]  /*0420*/  STG.E desc[UR4][R10.64+0x4], R17 ;  /* 0x000004110a007986 */ /* 0x0003e2000c101904 */
[----:B------:R-:W-:-:S03]  /*0430*/  ISETP.NE.AND P0, PT, R9, R0, PT ;  /* 0x000000000900720c */ /* 0x000fc60003f05270 */
[----:B------:R1:W-:Y:S04]  /*0440*/  STG.E desc[UR4][R10.64+0x8], R19 ;  /* 0x000008130a007986 */ /* 0x0003e8000c101904 */
[----:B------:R1:W-:Y:S06]  /*0450*/  STG.E desc[UR4][R10.64+0xc], R21 ;  /* 0x00000c150a007986 */ /* 0x0003ec000c101904 */
[----:B------:R-:W-:Y:S05]  /*0460*/  @P0 BRA `(.L_x_36) ;  /* 0xfffffffc00440947 */ /* 0x000fea000383ffff */
.L_x_35:
[----:B------:R-:W-:-:S13]  /*0470*/  ISETP.NE.AND P0, PT, R7, RZ, PT ;  /* 0x000000ff0700720c */ /* 0x000fda0003f05270 */
[----:B------:R-:W-:Y:S05]  /*0480*/  @!P0 BRA `(.L_x_34) ;  /* 0x0000000000b08947 */ /* 0x000fea0003800000 */
[----:B------:R-:W-:Y:S02]  /*0490*/  ISETP.NE.AND P0, PT, R7, 0x1, PT ;  /* 0x000000010700780c */ /* 0x000fe40003f05270 */
[----:B------:R-:W-:-:S04]  /*04a0*/  LOP3.LUT R4, R2, 0x1, RZ, 0xc0, !PT ;  /* 0x0000000102047812 */ /* 0x000fc800078ec0ff */
[----:B------:R-:W-:-:S07]  /*04b0*/  ISETP.NE.U32.AND P1, PT, R4, 0x1, PT ;  /* 0x000000010400780c */ /* 0x000fce0003f25070 */
[----:B------:R-:W-:Y:S06]  /*04c0*/  @!P0 BRA `(.L_x_37) ;  /* 0x0000000000688947 */ /* 0x000fec0003800000 */
[----:B------:R-:W-:Y:S01]  /*04d0*/  SHF.R.U32.HI R4, RZ, 0x2, R13 ;  /* 0x00000002ff047819 */ /* 0x000fe2000001160d */
[----:B------:R-:W-:Y:S01]  /*04e0*/  IMAD.SHL.U32 R5, R6, 0x10, RZ ;  /* 0x0000001006057824 */ /* 0x000fe200078e00ff */
[----:B------:R-:W-:Y:S02]  /*04f0*/  SHF.R.U32.HI R9, RZ, 0x2, R12 ;  /* 0x00000002ff097819 */ /* 0x000fe4000001160c */
[----:B------:R-:W-:Y:S01]  /*0500*/  LOP3.LUT R7, R4, R13, RZ, 0x3c, !PT ;  /* 0x0000000d04077212 */ /* 0x000fe200078e3cff */
[----:B------:R-:W-:Y:S01]  /*0510*/  IMAD.MOV.U32 R13, RZ, RZ, R14 ;  /* 0x000000ffff0d7224 */ /* 0x000fe200078e000e */
[----:B------:R-:W-:-:S03]  /*0520*/  LOP3.LUT R9, R9, R12, RZ, 0x3c, !PT ;  /* 0x0000000c09097212 */ /* 0x000fc600078e3cff */
[----:B------:R-:W-:Y:S02]  /*0530*/  IMAD.SHL.U32 R4, R7, 0x2, RZ ;  /* 0x0000000207047824 */ /* 0x000fe400078e00ff */
[----:B------:R-:W-:-:S03]  /*0540*/  IMAD.SHL.U32 R8, R9, 0x2, RZ ;  /* 0x0000000209087824 */ /* 0x000fc600078e00ff */
[----:B------:R-:W-:Y:S02]  /*0550*/  LOP3.LUT R6, R6, R5, R4, 0x96, !PT ;  /* 0x0000000506067212 */ /* 0x000fe400078e9604 */
[----:B------:R-:W0:Y:S02]  /*0560*/  LDC.64 R4, c[0x0][0x3d8] ;  /* 0x0000f600ff047b82 */ /* 0x000e240000000a00 */
[----:B------:R-:W-:-:S05]  /*0570*/  LOP3.LUT R6, R6, R7, RZ, 0x3c, !PT ;  /* 0x0000000706067212 */ /* 0x000fca00078e3cff */
[----:B------:R-:W-:-:S05]  /*0580*/  IMAD.SHL.U32 R7, R6, 0x10, RZ ;  /* 0x0000001006077824 */ /* 0x000fca00078e00ff */
[----:B------:R-:W-:Y:S02]  /*0590*/  LOP3.LUT R8, R6, R7, R8, 0x96, !PT ;  /* 0x0000000706087212 */ /* 0x000fe400078e9608 */
[C---:B------:R-:W-:Y:S01]  /*05a0*/  IADD3 R7, PT, PT, R3.reuse, 0x587c5, R6 ;  /* 0x000587c503077810 */ /* 0x040fe20007ffe006 */
[----:B------:R-:W-:Y:S01]  /*05b0*/  VIADD R3, R3, 0xb0f8a ;  /* 0x000b0f8a03037836 */ /* 0x000fe20000000000 */
[----:B------:R-:W-:Y:S01]  /*05c0*/  LOP3.LUT R6, R8, R9, RZ, 0x3c, !PT ;  /* 0x0000000908067212 */ /* 0x000fe200078e3cff */
[----:B------:R-:W-:Y:S01]  /*05d0*/  IMAD.MOV.U32 R9, RZ, RZ, 0x2f800000 ;  /* 0x2f800000ff097424 */ /* 0x000fe200078e00ff */
[----:B------:R-:W-:Y:S02]  /*05e0*/  I2FP.F32.U32 R7, R7 ;  /* 0x0000000700077245 */ /* 0x000fe40000201000 */
[----:B------:R-:W-:-:S03]  /*05f0*/  IADD3 R8, PT, PT, R6, R3, RZ ;  /* 0x0000000306087210 */ /* 0x000fc60007ffe0ff */
[----:B------:R-:W-:Y:S01]  /*0600*/  FFMA R7, R7, R9, 1.1641532182693481445e-10 ;  /* 0x2f00000007077423 */ /* 0x000fe20000000009 */
[----:B------:R-:W-:Y:S01]  /*0610*/  I2FP.F32.U32 R8, R8 ;  /* 0x0000000800087245 */ /* 0x000fe20000201000 */
[----:B0-----:R-:W-:-:S04]  /*0620*/  IMAD.WIDE.U32 R4, R0, 0x4, R4 ;  /* 0x0000000400047825 */ /* 0x001fc800078e0004 */
[----:B------:R-:W-:Y:S01]  /*0630*/  FFMA R9, R8, R9, 1.1641532182693481445e-10 ;  /* 0x2f00000008097423 */ /* 0x000fe20000000009 */
[----:B------:R0:W-:Y:S01]  /*0640*/  STG.E desc[UR4][R4.64], R7 ;  /* 0x0000000704007986 */ /* 0x0001e2000c101904 */
[----:B------:R-:W-:-:S03]  /*0650*/  VIADD R0, R0, 0x2 ;  /* 0x0000000200007836 */ /* 0x000fc60000000000 */
[----:B------:R0:W-:Y:S04]  /*0660*/  STG.E desc[UR4][R4.64+0x4], R9 ;  /* 0x0000040904007986 */ /* 0x0001e8000c101904 */
.L_x_37:
[----:B------:R-:W-:Y:S05]  /*0670*/  @P1 BRA `(.L_x_34) ;  /* 0x0000000000341947 */ /* 0x000fea0003800000 */
[----:B------:R-:W-:Y:S01]  /*0680*/  SHF.R.U32.HI R8, RZ, 0x2, R13 ;  /* 0x00000002ff087819 */ /* 0x000fe2000001160d */
[----:B0-----:R-:W0:Y:S01]  /*0690*/  LDC.64 R4, c[0x0][0x3d8] ;  /* 0x0000f600ff047b82 */ /* 0x001e220000000a00 */
[----:B------:R-:W-:Y:S02]  /*06a0*/  IMAD.SHL.U32 R7, R6, 0x10, RZ ;  /* 0x0000001006077824 */ /* 0x000fe400078e00ff */
[----:B------:R-:W-:-:S05]  /*06b0*/  LOP3.LUT R8, R8, R13, RZ, 0x3c, !PT ;  /* 0x0000000d08087212 */ /* 0x000fca00078e3cff */
[----:B------:R-:W-:-:S05]  /*06c0*/  IMAD.SHL.U32 R9, R8, 0x2, RZ ;  /* 0x0000000208097824 */ /* 0x000fca00078e00ff */
[----:B------:R-:W-:-:S04]  /*06d0*/  LOP3.LUT R7, R6, R7, R9, 0x96, !PT ;  /* 0x0000000706077212 */ /* 0x000fc800078e9609 */
[----:B------:R-:W-:-:S04]  /*06e0*/  LOP3.LUT R8, R7, R8, RZ, 0x3c, !PT ;  /* 0x0000000807087212 */ /* 0x000fc800078e3cff */
[----:B------:R-:W-:Y:S01]  /*06f0*/  IADD3 R8, PT, PT, R3, 0x587c5, R8 ;  /* 0x000587c503087810 */ /* 0x000fe20007ffe008 */
[----:B------:R-:W-:Y:S02]  /*0700*/  IMAD.MOV.U32 R3, RZ, RZ, 0x2f800000 ;  /* 0x2f800000ff037424 */ /* 0x000fe400078e00ff */
[----:B0-----:R-:W-:Y:S01]  /*0710*/  IMAD.WIDE.U32 R4, R0, 0x4, R4 ;  /* 0x0000000400047825 */ /* 0x001fe200078e0004 */
[----:B------:R-:W-:-:S05]  /*0720*/  I2FP.F32.U32 R8, R8 ;  /* 0x0000000800087245 */ /* 0x000fca0000201000 */
[----:B------:R-:W-:-:S05]  /*0730*/  FFMA R3, R8, R3, 1.1641532182693481445e-10 ;  /* 0x2f00000008037423 */ /* 0x000fca0000000003 */
[----:B------:R2:W-:Y:S02]  /*0740*/  STG.E desc[UR4][R4.64], R3 ;  /* 0x0000000304007986 */ /* 0x0005e4000c101904 */
.L_x_34:
[----:B------:R-:W3:Y:S01]  /*0750*/  S2R R14, SR_TID.X ;  /* 0x00000000000e7919 */ /* 0x000ee20000002100 */
[----:B------:R-:W3:Y:S01]  /*0760*/  S2UR UR6, SR_CTAID.X ;  /* 0x00000000000679c3 */ /* 0x000ee20000002500 */
[----:B------:R-:W-:Y:S01]  /*0770*/  BSSY.RECONVERGENT B0, `(.L_x_38) ;  /* 0x0000019000007945 */ /* 0x000fe20003800200 */
[----:B---3--:R-:W-:-:S13]  /*0780*/  LOP3.LUT P0, RZ, R14, UR6, RZ, 0xfc, !PT ;  /* 0x000000060eff7c12 */ /* 0x008fda000f80fcff */
[----:B------:R-:W-:Y:S05]  /*0790*/  @P0 BRA `(.L_x_39) ;  /* 0x0000000000580947 */ /* 0x000fea0003800000 */
[----:B0-2---:R-:W0:Y:S08]  /*07a0*/  LDC.64 R4, c[0x0][0x400] ;  /* 0x00010000ff047b82 */ /* 0x005e300000000a00 */
[----:B------:R-:W1:Y:S08]  /*07b0*/  LDC.64 R6, c[0x0][0x3d0] ;  /* 0x0000f400ff067b82 */ /* 0x000e700000000a00 */
[----:B------:R-:W2:Y:S01]  /*07c0*/  LDC.64 R8, c[0x0][0x3b0] ;  /* 0x0000ec00ff087b82 */ /* 0x000ea20000000a00 */
[----:B0-----:R-:W3:Y:S02]  /*07d0*/  LDG.E R0, desc[UR4][R4.64] ;  /* 0x0000000404007981 */ /* 0x001ee4000c1e1900 */
[----:B---3--:R-:W-:-:S05]  /*07e0*/  LOP3.LUT R3, RZ, R0, RZ, 0x33, !PT ;  /* 0x00000000ff037212 */ /* 0x008fca00078e33ff */
[----:B------:R-:W-:-:S04]  /*07f0*/  IMAD.IADD R3, R3, 0x1, R2 ;  /* 0x0000000103037824 */ /* 0x000fc800078e0202 */
[----:B-1----:R-:W-:-:S06]  /*0800*/  IMAD.WIDE.U32 R10, R3, 0x4, R6 ;  /* 0x00000004030a7825 */ /* 0x002fcc00078e0006 */
[----:B------:R-:W2:Y:S02]  /*0810*/  LDG.E R11, desc[UR4][R10.64] ;  /* 0x000000040a0b7981 */ /* 0x000ea4000c1e1900 */
[----:B--2---:R-:W-:-:S06]  /*0820*/  IMAD.WIDE R12, R11, 0x4, R8 ;  /* 0x000000040b0c7825 */ /* 0x004fcc00078e0208 */
[----:B------:R-:W2:Y:S02]  /*0830*/  LDG.E R12, desc[UR4][R12.64] ;  /* 0x000000040c0c7981 */ /* 0x000ea4000c1e1900 */
[----:B--2---:R-:W-:-:S13]  /*0840*/  ISETP.NE.AND P0, PT, R12, RZ, PT ;  /* 0x000000ff0c00720c */ /* 0x004fda0003f05270 */
[----:B------:R-:W-:Y:S05]  /*0850*/  @P0 BRA `(.L_x_39) ;  /* 0x0000000000280947 */ /* 0x000fea0003800000 */
.L_x_40:
[C---:B------:R-:W-:Y:S01]  /*0860*/  IADD3 R11, PT, PT, -R0.reuse, -0x2, R2 ;  /* 0xfffffffe000b7810 */ /* 0x040fe20007ffe102 */
[----:B------:R-:W-:-:S04]  /*0870*/  VIADD R3, R0, 0x1 ;  /* 0x0000000100037836 */ /* 0x000fc80000000000 */
[----:B------:R-:W-:Y:S01]  /*0880*/  IMAD.WIDE.U32 R10, R11, 0x4, R6 ;  /* 0x000000040b0a7825 */ /* 0x000fe200078e0006 */
[----:B------:R3:W-:Y:S05]  /*0890*/  STG.E desc[UR4][R4.64], R3 ;  /* 0x0000000304007986 */ /* 0x0007ea000c101904 */
[----:B------:R-:W2:Y:S02]  /*08a0*/  LDG.E R11, desc[UR4][R10.64] ;  /* 0x000000040a0b7981 */ /* 0x000ea4000c1e1900 */
[----:B--2---:R-:W-:-:S06]  /*08b0*/  IMAD.WIDE R12, R11, 0x4, R8 ;  /* 0x000000040b0c7825 */ /* 0x004fcc00078e0208 */
[----:B------:R-:W2:Y:S01]  /*08c0*/  LDG.E R12, desc[UR4][R12.64] ;  /* 0x000000040c0c7981 */ /* 0x000ea2000c1e1900 */
[----:B------:R-:W-:Y:S01]  /*08d0*/  IMAD.MOV.U32 R0, RZ, RZ, R3 ;  /* 0x000000ffff007224 */ /* 0x000fe200078e0003 */
[----:B--2---:R-:W-:-:S13]  /*08e0*/  ISETP.NE.AND P0, PT, R12, RZ, PT ;  /* 0x000000ff0c00720c */ /* 0x004fda0003f05270 */
[----:B---3--:R-:W-:Y:S05]  /*08f0*/  @!P0 BRA `(.L_x_40) ;  /* 0xfffffffc00d88947 */ /* 0x008fea000383ffff */
.L_x_39:
[----:B------:R-:W-:Y:S05]  /*0900*/  BSYNC.RECONVERGENT B0 ;  /* 0x0000000000007941 */ /* 0x000fea0003800200 */
.L_x_38:
[----:B--2---:R-:W0:Y:S02]  /*0910*/  LDC R3, c[0x0][0x360] ;  /* 0x0000d800ff037b82 */ /* 0x004e240000000800 */
[----:B0-----:R-:W-:-:S05]  /*0920*/  IMAD R7, R3, UR6, R14 ;  /* 0x0000000603077c24 */ /* 0x001fca000f8e020e */
[----:B------:R-:W-:-:S13]  /*0930*/  ISETP.GE.AND P0, PT, R7, R2, PT ;  /* 0x000000020700720c */ /* 0x000fda0003f06270 */
[----:B------:R-:W-:Y:S05]  /*0940*/  @P0 EXIT ;  /* 0x000000000000094d */ /* 0x000fea0003800000 */
[----:B------:R-:W0:Y:S01]  /*0950*/  LDCU UR6, c[0x0][0x370] ;  /* 0x00006e00ff0677ac */ /* 0x000e220008000800 */
[----:B------:R-:W-:Y:S01]  /*0960*/  ISETP.GT.AND P0, PT, R2, RZ, PT ;  /* 0x000000ff0200720c */ /* 0x000fe20003f04270 */
[----:B0-----:R-:W-:-:S12]  /*0970*/  IMAD R0, R3, UR6, RZ ;  /* 0x0000000603007c24 */ /* 0x001fd8000f8e02ff */
[----:B------:R-:W-:Y:S05]  /*0980*/  @P0 BRA `(.L_x_41) ;  /* 0x0000000400380947 */ /* 0x000fea0003800000 */
.L_x_48:
[----:B------:R-:W0:Y:S02]  /*0990*/  LDC.64 R2, c[0x0][0x3b0] ;  /* 0x0000ec00ff027b82 */ /* 0x000e240000000a00 */
[----:B0-----:R-:W-:-:S05]  /*09a0*/  IMAD.WIDE R2, R7, 0x4, R2 ;  /* 0x0000000407027825 */ /* 0x001fca00078e0202 */
[----:B------:R-:W2:Y:S01]  /*09b0*/  LDG.E R4, desc[UR4][R2.64] ;  /* 0x0000000402047981 */ /* 0x000ea2000c1e1900 */
[----:B------:R-:W-:Y:S01]  /*09c0*/  BSSY.RECONVERGENT B0, `(.L_x_42) ;  /* 0x0000045000007945 */ /* 0x000fe20003800200 */
[----:B--2---:R-:W-:-:S13]  /*09d0*/  ISETP.NE.AND P0, PT, R4, RZ, PT ;  /* 0x000000ff0400720c */ /* 0x004fda0003f05270 */
[----:B------:R-:W-:Y:S05]  /*09e0*/  @!P0 BRA `(.L_x_43) ;  /* 0x0000000400088947 */ /* 0x000fea0003800000 */
[----:B------:R-:W0:Y:S08]  /*09f0*/  LDC.64 R4, c[0x0][0x3c8] ;  /* 0x0000f200ff047b82 */ /* 0x000e300000000a00 */
[----:B-1----:R-:W1:Y:S01]  /*0a00*/  LDC.64 R10, c[0x0][0x390] ;  /* 0x0000e400ff0a7b82 */ /* 0x002e620000000a00 */
[----:B0-----:R-:W-:-:S06]  /*0a10*/  IMAD.WIDE R4, R7, 0x4, R4 ;  /* 0x0000000407047825 */ /* 0x001fcc00078e0204 */
[----:B------:R-:W2:Y:S01]  /*0a20*/  LDG.E R5, desc[UR4][R4.64] ;  /* 0x0000000404057981 */ /* 0x000ea2000c1e1900 */
[----:B------:R-:W2:Y:S01]  /*0a30*/  LDC.64 R8, c[0x0][0x3f0] ;  /* 0x0000fc00ff087b82 */ /* 0x000ea20000000a00 */
[----:B-1----:R-:W-:-:S07]  /*0a40*/  IMAD.WIDE R10, R7, 0x4, R10 ;  /* 0x00000004070a7825 */ /* 0x002fce00078e020a */
[----:B------:R-:W0:Y:S01]  /*0a50*/  LDC.64 R12, c[0x0][0x3e0] ;  /* 0x0000f800ff0c7b82 */ /* 0x000e220000000a00 */
[----:B--2---:R2:W-:Y:S04]  /*0a60*/  STG.E desc[UR4][R8.64], R5 ;  /* 0x0000000508007986 */ /* 0x0045e8000c101904 */
[----:B------:R-:W0:Y:S03]  /*0a70*/  LDG.E R11, desc[UR4][R10.64] ;  /* 0x000000040a0b7981 */ /* 0x000e26000c1e1900 */
[----:B------:R-:W1:Y:S01]  /*0a80*/  LDC.64 R14, c[0x0][0x3f8] ;  /* 0x0000fe00ff0e7b82 */ /* 0x000e620000000a00 */
[----:B0-----:R2:W-:Y:S04]  /*0a90*/  STG.E desc[UR4][R12.64], R11 ;  /* 0x0000000b0c007986 */ /* 0x0015e8000c101904 */
[----:B------:R-:W1:Y:S04]  /*0aa0*/  LDG.E R17, desc[UR4][R2.64] ;  /* 0x0000000402117981 */ /* 0x000e68000c1e1900 */
[----:B-1----:R2:W-:Y:S01]  /*0ab0*/  STG.E desc[UR4][R14.64], R17 ;  /* 0x000000110e007986 */ /* 0x0025e2000c101904 */
[----:B------:R-:W-:-:S13]  /*0ac0*/  ISETP.GE.AND P0, PT, R17, 0x1, PT ;  /* 0x000000011100780c */ /* 0x000fda0003f06270 */
[----:B--2---:R-:W-:Y:S05]  /*0ad0*/  @!P0 BRA `(.L_x_43) ;  /* 0x0000000000cc8947 */ /* 0x004fea0003800000 */
[----:B------:R-:W0:Y:S01]  /*0ae0*/  LDC.64 R4, c[0x0][0x3c0] ;  /* 0x0000f000ff047b82 */ /* 0x000e220000000a00 */
[----:B------:R-:W-:Y:S02]  /*0af0*/  IMAD.MOV.U32 R6, RZ, RZ, RZ ;  /* 0x000000ffff067224 */ /* 0x000fe400078e00ff */
[----:B0-----:R-:W-:-:S07]  /*0b00*/  IMAD.WIDE R4, R7, 0x4, R4 ;  /* 0x0000000407047825 */ /* 0x001fce00078e0204 */
.L_x_47:
[----:B------:R-:W2:Y:S01]  /*0b10*/  LDG.E R11, desc[UR4][R4.64] ;  /* 0x00000004040b7981 */ /* 0x000ea2000c1e1900 */
[----:B------:R-:W0:Y:S08]  /*0b20*/  LDC.64 R8, c[0x0][0x3b8] ;  /* 0x0000ee00ff087b82 */ /* 0x000e300000000a00 */
[----:B------:R-:W1:Y:S01]  /*0b30*/  LDC.64 R12, c[0x0][0x398] ;  /* 0x0000e600ff0c7b82 */ /* 0x000e620000000a00 */
[----:B--2---:R-:W-:-:S05]  /*0b40*/  IADD3 R11, PT, PT, R11, R6, RZ ;  /* 0x000000060b0b7210 */ /* 0x004fca0007ffe0ff */
[----:B0-----:R-:W-:Y:S02]  /*0b50*/  IMAD.WIDE R8, R11, 0x4, R8 ;  /* 0x000000040b087825 */ /* 0x001fe400078e0208 */
[----:B------:R-:W0:Y:S04]  /*0b60*/  LDC.64 R10, c[0x0][0x3a0] ;  /* 0x0000e800ff0a7b82 */ /* 0x000e280000000a00 */
[----:B------:R-:W1:Y:S02]  /*0b70*/  LDG.E R9, desc[UR4][R8.64] ;  /* 0x0000000408097981 */ /* 0x000e64000c1e1900 */
[----:B-1----:R-:W-:-:S06]  /*0b80*/  IMAD.WIDE R12, R9, 0x4, R12 ;  /* 0x00000004090c7825 */ /* 0x002fcc00078e020c */
[----:B------:R-:W2:Y:S01]  /*0b90*/  LDG.E R12, desc[UR4][R12.64] ;  /* 0x000000040c0c7981 */ /* 0x000ea2000c1e1900 */
[----:B0-----:R-:W-:-:S05]  /*0ba0*/  IMAD.WIDE R10, R9, 0x4, R10 ;  /* 0x00000004090a7825 */ /* 0x001fca00078e020a */
[----:B------:R0:W5:Y:S01]  /*0bb0*/  LDG.E R15, desc[UR4][R10.64] ;  /* 0x000000040a0f7981 */ /* 0x000162000c1e1900 */
[----:B------:R-:W-:Y:S01]  /*0bc0*/  BSSY.RECONVERGENT B1, `(.L_x_44) ;  /* 0x000001c000017945 */ /* 0x000fe20003800200 */
[----:B------:R-:W-:Y:S01]  /*0bd0*/  IMAD.MOV.U32 R14, RZ, RZ, -0x1 ;  /* 0xffffffffff0e7424 */ /* 0x000fe200078e00ff */
[----:B--2---:R-:W-:-:S13]  /*0be0*/  ISETP.GE.AND P0, PT, R12, 0x1, PT ;  /* 0x000000010c00780c */ /* 0x004fda0003f06270 */
[----:B0-----:R-:W-:Y:S05]  /*0bf0*/  @!P0 BRA `(.L_x_45) ;  /* 0x0000000000608947 */ /* 0x001fea0003800000 */
[----:B------:R-:W-:Y:S01]  /*0c00*/  VIADD R8, R12, 0xffffffff ;  /* 0xffffffff0c087836 */ /* 0x000fe20000000000 */
[----:B-----5:R-:W-:Y:S01]  /*0c10*/  SHF.R.S32.HI R13, RZ, 0x1f, R15 ;  /* 0x0000001fff0d7819 */ /* 0x020fe2000001140f */
[----:B------:R-:W-:-:S07]  /*0c20*/  IMAD.MOV.U32 R9, RZ, RZ, RZ ;  /* 0x000000ffff097224 */ /* 0x000fce00078e00ff */
.L_x_46:
[----:B------:R-:W-:Y:S01]  /*0c30*/  IMAD.MOV.U32 R10, RZ, RZ, R8 ;  /* 0x000000ffff0a7224 */ /* 0x000fe200078e0008 */
[----:B------:R-:W0:Y:S01]  /*0c40*/  LDCU.64 UR6, c[0x0][0x3a8] ;  /* 0x00007500ff0677ac */ /* 0x000e220008000a00 */
[----:B------:R-:W-:-:S04]  /*0c50*/  IMAD.MOV.U32 R11, RZ, RZ, R9 ;  /* 0x000000ffff0b7224 */ /* 0x000fc800078e0009 */
[----:B------:R-:W-:-:S05]  /*0c60*/  IMAD.IADD R8, R10, 0x1, -R11 ;  /* 0x000000010a087824 */ /* 0x000fca00078e0a0b */
[----:B------:R-:W-:-:S04]  /*0c70*/  LEA.HI R8, R8, R8, RZ, 0x1 ;  /* 0x0000000808087211 */ /* 0x000fc800078f08ff */
[----:B------:R-:W-:-:S04]  /*0c80*/  LEA.HI.SX32 R14, R8, R11, 0x1f ;  /* 0x0000000b080e7211 */ /* 0x000fc800078ffaff */
[----:B------:R-:W-:-:S04]  /*0c90*/  IADD3 R9, P0, PT, R15, R14, RZ ;  /* 0x0000000e0f097210 */ /* 0x000fc80007f1e0ff */
[----:B------:R-:W-:Y:S02]  /*0ca0*/  LEA.HI.X.SX32 R12, R14, R13, 0x1, P0 ;  /* 0x0000000d0e0c7211 */ /* 0x000fe400000f0eff */
[----:B0-----:R-:W-:-:S04]  /*0cb0*/  LEA R8, P0, R9, UR6, 0x2 ;  /* 0x0000000609087c11 */ /* 0x001fc8000f8010ff */
[----:B------:R-:W-:-:S05]  /*0cc0*/  LEA.HI.X R9, R9, UR7, R12, 0x2, P0 ;  /* 0x0000000709097c11 */ /* 0x000fca00080f140c */
[----:B------:R-:W2:Y:S02]  /*0cd0*/  LDG.E R8, desc[UR4][R8.64] ;  /* 0x0000000408087981 */ /* 0x000ea4000c1e1900 */
[----:B--2---:R-:W-:-:S13]  /*0ce0*/  ISETP.NE.AND P0, PT, R8, R7, PT ;  /* 0x000000070800720c */ /* 0x004fda0003f05270 */
[----:B------:R-:W-:Y:S05]  /*0cf0*/  @!P0 BRA `(.L_x_45) ;  /* 0x0000000000208947 */ /* 0x000fea0003800000 */
[----:B------:R-:W-:-:S13]  /*0d00*/  ISETP.GE.AND P0, PT, R8, R7, PT ;  /* 0x000000070800720c */ /* 0x000fda0003f06270 */
[C---:B------:R-:W-:Y:S02]  /*0d10*/  @!P0 VIADD R11, R14.reuse, 0x1 ;  /* 0x000000010e0b8836 */ /* 0x040fe40000000000 */
[----:B------:R-:W-:Y:S02]  /*0d20*/  @P0 VIADD R10, R14, 0xffffffff ;  /* 0xffffffff0e0a0836 */ /* 0x000fe40000000000 */
[----:B------:R-:W-:Y:S02]  /*0d30*/  IMAD.MOV.U32 R9, RZ, RZ, R11 ;  /* 0x000000ffff097224 */ /* 0x000fe400078e000b */
[----:B------:R-:W-:Y:S01]  /*0d40*/  IMAD.MOV.U32 R8, RZ, RZ, R10 ;  /* 0x000000ffff087224 */ /* 0x000fe200078e000a */
[----:B------:R-:W-:-:S13]  /*0d50*/  ISETP.GT.AND P0, PT, R11, R10, PT ;  /* 0x0000000a0b00720c */ /* 0x000fda0003f04270 */
[----:B------:R-:W-:Y:S05]  /*0d60*/  @!P0 BRA `(.L_x_46) ;  /* 0xfffffffc00b08947 */ /* 0x000fea000383ffff */
[----:B------:R-:W-:-:S07]  /*0d70*/  MOV R14, 0xffffffff ;  /* 0xffffffff000e7802 */ /* 0x000fce0000000f00 */
.L_x_45:
[----:B------:R-:W-:Y:S05]  /*0d80*/  BSYNC.RECONVERGENT B1 ;  /* 0x0000000000017941 */ /* 0x000fea0003800200 */
.L_x_44:
[----:B------:R-:W0:Y:S01]  /*0d90*/  LDC.64 R8, c[0x0][0x3e8] ;  /* 0x0000fa00ff087b82 */ /* 0x000e220000000a00 */
[----:B-----5:R-:W-:-:S04]  /*0da0*/  IMAD.IADD R11, R15, 0x1, R14 ;  /* 0x000000010f0b7824 */ /* 0x020fc800078e020e */
[----:B0-----:R-:W-:-:S05]  /*0db0*/  IMAD.WIDE R8, R11, 0x4, R8 ;  /* 0x000000040b087825 */ /* 0x001fca00078e0208 */
[----:B------:R0:W-:Y:S04]  /*0dc0*/  STG.E desc[UR4][R8.64], RZ ;  /* 0x000000ff08007986 */ /* 0x0001e8000c101904 */
[----:B------:R-:W2:Y:S01]  /*0dd0*/  LDG.E R11, desc[UR4][R2.64] ;  /* 0x00000004020b7981 */ /* 0x000ea2000c1e1900 */
[----:B------:R-:W-:-:S05]  /*0de0*/  VIADD R6, R6, 0x1 ;  /* 0x0000000106067836 */ /* 0x000fca0000000000 */
[----:B--2---:R-:W-:-:S13]  /*0df0*/  ISETP.GE.AND P0, PT, R6, R11, PT ;  /* 0x0000000b0600720c */ /* 0x004fda0003f06270 */
[----:B0-----:R-:W-:Y:S05]  /*0e00*/  @!P0 BRA `(.L_x_47) ;  /* 0xfffffffc00408947 */ /* 0x001fea000383ffff */
.L_x_43:
[----:B------:R-:W-:Y:S05]  /*0e10*/  BSYNC.RECONVERGENT B0 ;  /* 0x0000000000007941 */ /* 0x000fea0003800200 */
.L_x_42:
[----:B------:R-:W0:Y:S01]  /*0e20*/  LDCU UR6, c[0x0][0x388] ;  /* 0x00007100ff0677ac */ /* 0x000e220008000800 */
[----:B------:R-:W-:-:S05]  /*0e30*/  IMAD.IADD R7, R0, 0x1, R7 ;  /* 0x0000000100077824 */ /* 0x000fca00078e0207 */
[----:B0-----:R-:W-:-:S13]  /*0e40*/  ISETP.GE.AND P0, PT, R7, UR6, PT ;  /* 0x0000000607007c0c */ /* 0x001fda000bf06270 */
[----:B------:R-:W-:Y:S05]  /*0e50*/  @!P0 BRA `(.L_x_48) ;  /* 0xfffffff800cc8947 */ /* 0x000fea000383ffff */
[----:B------:R-:W-:Y:S05]  /*0e60*/  EXIT ;  /* 0x000000000000794d */ /* 0x000fea0003800000 */
.L_x_41:
[C---:B-1----:R-:W-:Y:S02]  /*0e70*/  LOP3.LUT R15, R2.reuse, 0x3, RZ, 0xc0, !PT ;  /* 0x00000003020f7812 */ /* 0x042fe400078ec0ff */
[----:B------:R-:W-:-:S07]  /*0e80*/  LOP3.LUT R6, R2, 0x7ffffffc, RZ, 0xc0, !PT ;  /* 0x7ffffffc02067812 */ /* 0x000fce00078ec0ff */
.L_x_71:
[----:B------:R-:W0:Y:S02]  /*0e90*/  LDC.64 R2, c[0x0][0x3b0] ;  /* 0x0000ec00ff027b82 */ /* 0x000e240000000a00 */
[----:B0-----:R-:W-:-:S05]  /*0ea0*/  IMAD.WIDE R2, R7, 0x4, R2 ;  /* 0x0000000407027825 */ /* 0x001fca00078e0202 */
[----:B------:R-:W2:Y:S01]  /*0eb0*/  LDG.E R4, desc[UR4][R2.64] ;  /* 0x0000000402047981 */ /* 0x000ea2000c1e1900 */
[----:B------:R-:W-:Y:S01]  /*0ec0*/  BSSY.RECONVERGENT B0, `(.L_x_49) ;  /* 0x00000df000007945 */ /* 0x000fe20003800200 */
[----:B--2---:R-:W-:-:S13]  /*0ed0*/  ISETP.NE.AND P0, PT, R4, RZ, PT ;  /* 0x000000ff0400720c */ /* 0x004fda0003f05270 */
[----:B------:R-:W-:Y:S05]  /*0ee0*/  @!P0 BRA `(.L_x_50) ;  /* 0x0000000c00708947 */ /* 0x000fea0003800000 */
[----:B------:R-:W0:Y:S01]  /*0ef0*/  LDCU UR6, c[0x0][0x388] ;  /* 0x00007100ff0677ac */ /* 0x000e220008000800 */
[----:B------:R-:W1:Y:S01]  /*0f00*/  LDC.64 R4, c[0x0][0x3d8] ;  /* 0x0000f600ff047b82 */ /* 0x000e620000000a00 */
[----:B------:R-:W-:Y:S02]  /*0f10*/  IMAD.MOV.U32 R10, RZ, RZ, RZ ;  /* 0x000000ffff0a7224 */ /* 0x000fe400078e00ff */
[----:B------:R-:W-:Y:S01]  /*0f20*/  IMAD.MOV.U32 R12, RZ, RZ, RZ ;  /* 0x000000ffff0c7224 */ /* 0x000fe200078e00ff */
[----:B0-----:R-:W-:Y:S01]  /*0f30*/  UISETP.GE.U32.AND UP0, UPT, UR6, 0x4, UPT ;  /* 0x000000040600788c */ /* 0x001fe2000bf06070 */
[----:B-1----:R-:W-:-:S08]  /*0f40*/  IMAD.WIDE R4, R7, 0x4, R4 ;  /* 0x0000000407047825 */ /* 0x002fd000078e0204 */
[----:B------:R-:W-:Y:S05]  /*0f50*/  BRA.U !UP0, `(.L_x_51) ;  /* 0x0000000508387547 */ /* 0x000fea000b800000 */
[----:B------:R-:W0:Y:S01]  /*0f60*/  LDC.64 R8, c[0x0][0x3d8] ;  /* 0x0000f600ff087b82 */ /* 0x000e220000000a00 */
[----:B------:R-:W-:-:S07]  /*0f70*/  CS2R R12, SRZ ;  /* 0x00000000000c7805 */ /* 0x000fce000001ff00 */
[----:B------:R-:W1:Y:S02]  /*0f80*/  LDC.64 R10, c[0x0][0x3b0] ;  /* 0x0000ec00ff0a7b82 */ /* 0x000e640000000a00 */
.L_x_60:
[CC--:B------:R-:W-:Y:S01]  /*0f90*/  ISETP.NE.AND P0, PT, R13.reuse, R7.reuse, PT ;  /* 0x000000070d00720c */ /* 0x0c0fe20003f05270 */
[C---:B------:R-:W-:Y:S01]  /*0fa0*/  VIADD R20, R13.reuse, 0x1 ;  /* 0x000000010d147836 */ /* 0x040fe20000000000 */
[----:B------:R-:W-:Y:S01]  /*0fb0*/  BSSY.RECONVERGENT B1, `(.L_x_52) ;  /* 0x0000014000017945 */ /* 0x000fe20003800200 */
[C---:B------:R-:W-:Y:S02]  /*0fc0*/  VIADD R16, R13.reuse, 0x2 ;  /* 0x000000020d107836 */ /* 0x040fe40000000000 */
[----:B------:R-:W-:Y:S01]  /*0fd0*/  VIADD R14, R13, 0x3 ;  /* 0x000000030d0e7836 */ /* 0x000fe20000000000 */
[-C--:B------:R-:W-:Y:S02]  /*0fe0*/  ISETP.NE.AND P1, PT, R20, R7.reuse, PT ;  /* 0x000000071400720c */ /* 0x080fe40003f25270 */
[-C--:B------:R-:W-:Y:S02]  /*0ff0*/  ISETP.NE.AND P2, PT, R16, R7.reuse, PT ;  /* 0x000000071000720c */ /* 0x080fe40003f45270 */
[----:B------:R-:W-:-:S03]  /*1000*/  ISETP.NE.AND P3, PT, R14, R7, PT ;  /* 0x000000070e00720c */ /* 0x000fc60003f65270 */
[----:B------:R-:W-:Y:S10]  /*1010*/  @!P0 BRA `(.L_x_53) ;  /* 0x0000000000348947 */ /* 0x000ff40003800000 */
[----:B-1----:R-:W-:-:S06]  /*1020*/  IMAD.WIDE.U32 R18, R13, 0x4, R10 ;  /* 0x000000040d127825 */ /* 0x002fcc00078e000a */
[----:B------:R-:W2:Y:S02]  /*1030*/  LDG.E R18, desc[UR4][R18.64] ;  /* 0x0000000412127981 */ /* 0x000ea4000c1e1900 */
[----:B--2---:R-:W-:-:S13]  /*1040*/  ISETP.NE.AND P0, PT, R18, RZ, PT ;  /* 0x000000ff1200720c */ /* 0x004fda0003f05270 */
[----:B------:R-:W-:Y:S05]  /*1050*/  @!P0 BRA `(.L_x_53) ;  /* 0x0000000000248947 */ /* 0x000fea0003800000 */
[----:B0-----:R-:W-:Y:S01]  /*1060*/  IMAD.WIDE.U32 R18, R13, 0x4, R8 ;  /* 0x000000040d127825 */ /* 0x001fe200078e0008 */
[----:B------:R-:W2:Y:S05]  /*1070*/  LDG.E R17, desc[UR4][R4.64] ;  /* 0x0000000404117981 */ /* 0x000eaa000c1e1900 */
[----:B------:R-:W2:Y:S02]  /*1080*/  LDG.E R18, desc[UR4][R18.64] ;  /* 0x0000000412127981 */ /* 0x000ea4000c1e1900 */
[----:B--2---:R-:W-:-:S04]  /*1090*/  FSETP.NEU.AND P0, PT, R17, R18, PT ;  /* 0x000000121100720b */ /* 0x004fc80003f0d000 */
[----:B------:R-:W-:-:S04]  /*10a0*/  ISETP.GT.AND P0, PT, R7, R13, !P0 ;  /* 0x0000000d0700720c */ /* 0x000fc80004704270 */
[----:B------:R-:W-:Y:S01]  /*10b0*/  FSETP.GT.OR P0, PT, R17, R18, P0 ;  /* 0x000000121100720b */ /* 0x000fe20000704400 */
[----:B------:R-:W-:-:S12]  /*10c0*/  VIADD R17, R12, 0x1 ;  /* 0x000000010c117836 */ /* 0x000fd80000000000 */
[----:B------:R-:W-:-:S05]  /*10d0*/  @!P0 IMAD.MOV R17, RZ, RZ, R12 ;  /* 0x000000ffff118224 */ /* 0x000fca00078e020c */
[----:B------:R-:W-:-:S07]  /*10e0*/  MOV R12, R17 ;  /* 0x00000011000c7202 */ /* 0x000fce0000000f00 */
.L_x_53:
[----:B------:R-:W-:Y:S05]  /*10f0*/  BSYNC.RECONVERGENT B1 ;  /* 0x0000000000017941 */ /* 0x000fea0003800200 */
.L_x_52:
[----:B------:R-:W-:Y:S04]  /*1100*/  BSSY.RECONVERGENT B1, `(.L_x_54) ;  /* 0x000000f000017945 */ /* 0x000fe80003800200 */
[----:B------:R-:W-:Y:S05]  /*1110*/  @!P1 BRA `(.L_x_55) ;  /* 0x0000000000349947 */ /* 0x000fea0003800000 */
        /* <DEDUP_REMOVED lines=11> */
[----:B------:R-:W-:-:S04]  /*11d0*/  @!P0 IMAD.MOV R17, RZ, RZ, R12 ;  /* 0x000000ffff118224 */ /* 0x000fc800078e020c */
[----:B------:R-:W-:-:S07]  /*11e0*/  IMAD.MOV.U32 R12, RZ, RZ, R17 ;  /* 0x000000ffff0c7224 */ /* 0x000fce00078e0011 */
.L_x_55:
[----:B------:R-:W-:Y:S05]  /*11f0*/  BSYNC.RECONVERGENT B1 ;  /* 0x0000000000017941 */ /* 0x000fea0003800200 */
.L_x_54:
        /* <DEDUP_REMOVED lines=10> */
[----:B------:R-:W-:Y:S01]  /*12a0*/  ISETP.GT.AND P0, PT, R7, R16, !P0 ;  /* 0x000000100700720c */ /* 0x000fe20004704270 */
[----:B------:R-:W-:-:S03]  /*12b0*/  VIADD R16, R12, 0x1 ;  /* 0x000000010c107836 */ /* 0x000fc60000000000 */
[----:B------:R-:W-:-:S13]  /*12c0*/  FSETP.GT.OR P0, PT, R17, R18, P0 ;  /* 0x000000121100720b */ /* 0x000fda0000704400 */
[----:B------:R-:W-:-:S04]  /*12d0*/  @!P0 IMAD.MOV R16, RZ, RZ, R12 ;  /* 0x000000ffff108224 */ /* 0x000fc800078e020c */
[----:B------:R-:W-:-:S07]  /*12e0*/  IMAD.MOV.U32 R12, RZ, RZ, R16 ;  /* 0x000000ffff0c7224 */ /* 0x000fce00078e0010 */
.L_x_57:
[----:B------:R-:W-:Y:S05]  /*12f0*/  BSYNC.RECONVERGENT B1 ;  /* 0x0000000000017941 */ /* 0x000fea0003800200 */
.L_x_56:
        /* <DEDUP_REMOVED lines=15> */
.L_x_59:
[----:B------:R-:W-:Y:S05]  /*13f0*/  BSYNC.RECONVERGENT B1 ;  /* 0x0000000000017941 */ /* 0x000fea0003800200 */
.L_x_58:
[----:B------:R-:W-:-:S05]  /*1400*/  VIADD R13, R13, 0x4 ;  /* 0x000000040d0d7836 */ /* 0x000fca0000000000 */
[----:B------:R-:W-:-:S13]  /*1410*/  ISETP.NE.AND P0, PT, R13, R6, PT ;  /* 0x000000060d00720c */ /* 0x000fda0003f05270 */
[----:B------:R-:W-:Y:S05]  /*1420*/  @P0 BRA `(.L_x_60) ;  /* 0xfffffff800d80947 */ /* 0x000fea000383ffff */
[----:B-1----:R-:W-:-:S07]  /*1430*/  MOV R10, R6 ;  /* 0x00000006000a7202 */ /* 0x002fce0000000f00 */
.L_x_51:
[----:B------:R-:W-:Y:S01]  /*1440*/  ISETP.NE.AND P0, PT, R15, RZ, PT ;  /* 0x000000ff0f00720c */ /* 0x000fe20003f05270 */
[----:B0-----:R-:W-:-:S12]  /*1450*/  IMAD.MOV.U32 R8, RZ, RZ, R12 ;  /* 0x000000ffff087224 */ /* 0x001fd800078e000c */
[----:B------:R-:W-:Y:S05]  /*1460*/  @!P0 BRA `(.L_x_61) ;  /* 0x0000000000fc8947 */ /* 0x000fea0003800000 */
[----:B------:R-:W-:Y:S01]  /*1470*/  ISETP.NE.AND P0, PT, R7, R10, PT ;  /* 0x0000000a0700720c */ /* 0x000fe20003f05270 */
[----:B------:R-:W-:Y:S01]  /*1480*/  BSSY.RECONVERGENT B1, `(.L_x_62) ;  /* 0x0000012000017945 */ /* 0x000fe20003800200 */
[----:B------:R-:W-:-:S11]  /*1490*/  ISETP.NE.AND P1, PT, R15, 0x1, PT ;  /* 0x000000010f00780c */ /* 0x000fd60003f25270 */
[----:B------:R-:W-:Y:S05]  /*14a0*/  @!P0 BRA `(.L_x_63) ;  /* 0x00000000003c8947 */ /* 0x000fea0003800000 */
[----:B------:R-:W0:Y:S02]  /*14b0*/  LDC.64 R12, c[0x0][0x3b0] ;  /* 0x0000ec00ff0c7b82 */ /* 0x000e240000000a00 */
[----:B0-----:R-:W-:-:S06]  /*14c0*/  IMAD.WIDE.U32 R12, R10, 0x4, R12 ;  /* 0x000000040a0c7825 */ /* 0x001fcc00078e000c */
[----:B------:R-:W2:Y:S02]  /*14d0*/  LDG.E R12, desc[UR4][R12.64] ;  /* 0x000000040c0c7981 */ /* 0x000ea4000c1e1900 */
[----:B--2---:R-:W-:-:S13]  /*14e0*/  ISETP.NE.AND P0, PT, R12, RZ, PT ;  /* 0x000000ff0c00720c */ /* 0x004fda0003f05270 */
[----:B------:R-:W-:Y:S05]  /*14f0*/  @!P0 BRA `(.L_x_63) ;  /* 0x0000000000288947 */ /* 0x000fea0003800000 */
[----:B------:R-:W0:Y:S01]  /*1500*/  LDC.64 R12, c[0x0][0x3d8] ;  /* 0x0000f600ff0c7b82 */ /* 0x000e220000000a00 */
[----:B------:R-:W2:Y:S01]  /*1510*/  LDG.E R9, desc[UR4][R4.64] ;  /* 0x0000000404097981 */ /* 0x000ea2000c1e1900 */
[----:B0-----:R-:W-:-:S06]  /*1520*/  IMAD.WIDE.U32 R12, R10, 0x4, R12 ;  /* 0x000000040a0c7825 */ /* 0x001fcc00078e000c */
[----:B------:R-:W2:Y:S02]  /*1530*/  LDG.E R12, desc[UR4][R12.64] ;  /* 0x000000040c0c7981 */ /* 0x000ea4000c1e1900 */
[----:B--2---:R-:W-:-:S04]  /*1540*/  FSETP.NEU.AND P0, PT, R9, R12, PT ;  /* 0x0000000c0900720b */ /* 0x004fc80003f0d000 */
[----:B------:R-:W-:-:S04]  /*1550*/  ISETP.GT.AND P0, PT, R7, R10, !P0 ;  /* 0x0000000a0700720c */ /* 0x000fc80004704270 */
[----:B------:R-:W-:Y:S01]  /*1560*/  FSETP.GT.OR P0, PT, R9, R12, P0 ;  /* 0x0000000c0900720b */ /* 0x000fe20000704400 */
[----:B------:R-:W-:-:S12]  /*1570*/  VIADD R9, R8, 0x1 ;  /* 0x0000000108097836 */ /* 0x000fd80000000000 */
[----:B------:R-:W-:-:S04]  /*1580*/  @!P0 IMAD.MOV R9, RZ, RZ, R8 ;  /* 0x000000ffff098224 */ /* 0x000fc800078e0208 */
[----:B------:R-:W-:-:S07]  /*1590*/  IMAD.MOV.U32 R8, RZ, RZ, R9 ;  /* 0x000000ffff087224 */ /* 0x000fce00078e0009 */
.L_x_63:
[----:B------:R-:W-:Y:S05]  /*15a0*/  BSYNC.RECONVERGENT B1 ;  /* 0x0000000000017941 */ /* 0x000fea0003800200 */
.L_x_62:
[----:B------:R-:W-:Y:S04]  /*15b0*/  BSSY.RECONVERGENT B1, `(.L_x_61) ;  /* 0x000002a000017945 */ /* 0x000fe80003800200 */
[----:B------:R-:W-:Y:S05]  /*15c0*/  @!P1 BRA `(.L_x_64) ;  /* 0x0000000000a09947 */ /* 0x000fea0003800000 */
[C---:B------:R-:W-:Y:S01]  /*15d0*/  VIADD R14, R10.reuse, 0x1 ;  /* 0x000000010a0e7836 */ /* 0x040fe20000000000 */
[----:B------:R-:W-:Y:S01]  /*15e0*/  BSSY.RECONVERGENT B2, `(.L_x_65) ;  /* 0x0000015000027945 */ /* 0x000fe20003800200 */
[----:B------:R-:W-:-:S03]  /*15f0*/  VIADD R12, R10, 0x2 ;  /* 0x000000020a0c7836 */ /* 0x000fc60000000000 */
[C---:B------:R-:W-:Y:S02]  /*1600*/  ISETP.NE.AND P1, PT, R7.reuse, R14, PT ;  /* 0x0000000e0700720c */ /* 0x040fe40003f25270 */
[----:B------:R-:W-:-:S04]  /*1610*/  ISETP.NE.AND P0, PT, R7, R12, PT ;  /* 0x0000000c0700720c */ /* 0x000fc80003f05270 */
[----:B------:R-:W-:-:S07]  /*1620*/  ISETP.EQ.OR P0, PT, R15, 0x2, !P0 ;  /* 0x000000020f00780c */ /* 0x000fce0004702670 */
[----:B------:R-:W-:Y:S06]  /*1630*/  @!P1 BRA `(.L_x_66) ;  /* 0x00000000003c9947 */ /* 0x000fec0003800000 */
        /* <DEDUP_REMOVED lines=15> */
.L_x_66:
[----:B------:R-:W-:Y:S05]  /*1730*/  BSYNC.RECONVERGENT B2 ;  /* 0x0000000000027941 */ /* 0x000fea0003800200 */
.L_x_65:
[----:B------:R-:W-:Y:S05]  /*1740*/  @P0 BRA `(.L_x_64) ;  /* 0x0000000000400947 */ /* 0x000fea0003800000 */
[----:B------:R-:W0:Y:S02]  /*1750*/  LDC.64 R16, c[0x0][0x3b0] ;  /* 0x0000ec00ff107b82 */ /* 0x000e240000000a00 */
[----:B0-----:R-:W-:-:S06]  /*1760*/  IMAD.WIDE.U32 R16, R10, 0x4, R16 ;  /* 0x000000040a107825 */ /* 0x001fcc00078e0010 */
[----:B------:R-:W2:Y:S02]  /*1770*/  LDG.E R16, desc[UR4][R16.64+0x8] ;  /* 0x0000080410107981 */ /* 0x000ea4000c1e1900 */
[----:B--2---:R-:W-:-:S13]  /*1780*/  ISETP.NE.AND P2, PT, R16, RZ, PT ;  /* 0x000000ff1000720c */ /* 0x004fda0003f45270 */
[----:B------:R-:W0:Y:S01]  /*1790*/  @P2 LDC.64 R18, c[0x0][0x3d8] ;  /* 0x0000f600ff122b82 */ /* 0x000e220000000a00 */
[----:B------:R-:W2:Y:S01]  /*17a0*/  @P2 LDG.E R5, desc[UR4][R4.64] ;  /* 0x0000000404052981 */ /* 0x000ea2000c1e1900 */
[----:B0-----:R-:W-:-:S06]  /*17b0*/  @P2 IMAD.WIDE.U32 R18, R10, 0x4, R18 ;  /* 0x000000040a122825 */ /* 0x001fcc00078e0012 */
[----:B------:R-:W2:Y:S01]  /*17c0*/  @P2 LDG.E R18, desc[UR4][R18.64+0x8] ;  /* 0x0000080412122981 */ /* 0x000ea2000c1e1900 */
[----:B------:R-:W-:Y:S02]  /*17d0*/  @P2 IADD3 R9, PT, PT, R8, 0x1, RZ ;  /* 0x0000000108092810 */ /* 0x000fe40007ffe0ff */
[----:B--2---:R-:W-:-:S04]  /*17e0*/  @P2 FSETP.NEU.AND P0, PT, R5, R18, PT ;  /* 0x000000120500220b */ /* 0x004fc80003f0d000 */
[----:B------:R-:W-:-:S04]  /*17f0*/  @P2 ISETP.GT.AND P0, PT, R7, R12, !P0 ;  /* 0x0000000c0700220c */ /* 0x000fc80004704270 */
[----:B------:R-:W-:Y:S02]  /*1800*/  @P2 FSETP.GT.OR P1, PT, R5, R18, P0 ;  /* 0x000000120500220b */ /* 0x000fe40000724400 */
[----:B------:R-:W-:Y:S02]  /*1810*/  PLOP3.LUT P0, PT, PT, PT, PT, 0x80, 0x8 ;  /* 0x000000000008781c */ /* 0x000fe40003f0f070 */
[----:B------:R-:W-:-:S13]  /*1820*/  @P2 PLOP3.LUT P0, PT, P1, PT, PT, 0x80, 0x8 ;  /* 0x000000000008281c */ /* 0x000fda0000f0f070 */
[----:B------:R-:W-:-:S04]  /*1830*/  @!P0 IMAD.MOV R9, RZ, RZ, R8 ;  /* 0x000000ffff098224 */ /* 0x000fc800078e0208 */
[----:B------:R-:W-:-:S07]  /*1840*/  @P2 IMAD.MOV.U32 R8, RZ, RZ, R9 ;  /* 0x000000ffff082224 */ /* 0x000fce00078e0009 */
.L_x_64:
[----:B------:R-:W-:Y:S05]  /*1850*/  BSYNC.RECONVERGENT B1 ;  /* 0x0000000000017941 */ /* 0x000fea0003800200 */
.L_x_61:
[----:B------:R-:W0:Y:S08]  /*1860*/  LDC.64 R4, c[0x0][0x3c8] ;  /* 0x0000f200ff047b82 */ /* 0x000e300000000a00 */
[----:B------:R-:W1:Y:S08]  /*1870*/  LDC.64 R10, c[0x0][0x3f0] ;  /* 0x0000fc00ff0a7b82 */ /* 0x000e700000000a00 */
[----:B------:R-:W2:Y:S01]  /*1880*/  LDC.64 R12, c[0x0][0x390] ;  /* 0x0000e400ff0c7b82 */ /* 0x000ea20000000a00 */
[----:B0-----:R-:W-:-:S07]  /*1890*/  IMAD.WIDE R4, R7, 0x4, R4 ;  /* 0x0000000407047825 */ /* 0x001fce00078e0204 */
[----:B------:R-:W0:Y:S01]  /*18a0*/  LDC.64 R16, c[0x0][0x3e0] ;  /* 0x0000f800ff107b82 */ /* 0x000e220000000a00 */
[----:B------:R3:W4:Y:S01]  /*18b0*/  LDG.E R9, desc[UR4][R4.64] ;  /* 0x0000000404097981 */ /* 0x000722000c1e1900 */
[----:B-1----:R-:W-:-:S06]  /*18c0*/  IMAD.WIDE R10, R8, 0x4, R10 ;  /* 0x00000004080a7825 */ /* 0x002fcc00078e020a */
[----:B---3--:R-:W1:Y:S01]  /*18d0*/  LDC.64 R4, c[0x0][0x3f8] ;  /* 0x0000fe00ff047b82 */ /* 0x008e620000000a00 */
[----:B--2---:R-:W-:Y:S01]  /*18e0*/  IMAD.WIDE R12, R7, 0x4, R12 ;  /* 0x00000004070c7825 */ /* 0x004fe200078e020c */
[----:B----4-:R2:W-:Y:S05]  /*18f0*/  STG.E desc[UR4][R10.64], R9 ;  /* 0x000000090a007986 */ /* 0x0105ea000c101904 */
[----:B------:R-:W3:Y:S01]  /*1900*/  LDG.E R13, desc[UR4][R12.64] ;  /* 0x000000040c0d7981 */ /* 0x000ee2000c1e1900 */
[----:B0-----:R-:W-:-:S05]  /*1910*/  IMAD.WIDE R16, R8, 0x4, R16 ;  /* 0x0000000408107825 */ /* 0x001fca00078e0210 */
[----:B---3--:R2:W-:Y:S04]  /*1920*/  STG.E desc[UR4][R16.64], R13 ;  /* 0x0000000d10007986 */ /* 0x0085e8000c101904 */
[----:B------:R-:W3:Y:S01]  /*1930*/  LDG.E R19, desc[UR4][R2.64] ;  /* 0x0000000402137981 */ /* 0x000ee2000c1e1900 */
[----:B-1----:R-:W-:-:S05]  /*1940*/  IMAD.WIDE R4, R8, 0x4, R4 ;  /* 0x0000000408047825 */ /* 0x002fca00078e0204 */
[----:B---3--:R2:W-:Y:S01]  /*1950*/  STG.E desc[UR4][R4.64], R19 ;  /* 0x0000001304007986 */ /* 0x0085e2000c101904 */
[----:B------:R-:W-:-:S13]  /*1960*/  ISETP.GT.AND P0, PT, R19, RZ, PT ;  /* 0x000000ff1300720c */ /* 0x000fda0003f04270 */
[----:B--2---:R-:W-:Y:S05]  /*1970*/  @!P0 BRA `(.L_x_50) ;  /* 0x0000000000cc8947 */ /* 0x004fea0003800000 */
[----:B------:R-:W0:Y:S01]  /*1980*/  LDC.64 R4, c[0x0][0x3c0] ;  /* 0x0000f000ff047b82 */ /* 0x000e220000000a00 */
[----:B------:R-:W-:Y:S02]  /*1990*/  IMAD.MOV.U32 R9, RZ, RZ, RZ ;  /* 0x000000ffff097224 */ /* 0x000fe400078e00ff */
[----:B0-----:R-:W-:-:S07]  /*19a0*/  IMAD.WIDE R4, R7, 0x4, R4 ;  /* 0x0000000407047825 */ /* 0x001fce00078e0204 */
.L_x_70:
[----:B------:R-:W2:Y:S01]  /*19b0*/  LDG.E R12, desc[UR4][R4.64] ;  /* 0x00000004040c7981 */ /* 0x000ea2000c1e1900 */
[----:B------:R-:W0:Y:S08]  /*19c0*/  LDC.64 R10, c[0x0][0x3b8] ;  /* 0x0000ee00ff0a7b82 */ /* 0x000e300000000a00 */
[----:B------:R-:W1:Y:S01]  /*19d0*/  LDC.64 R16, c[0x0][0x398] ;  /* 0x0000e600ff107b82 */ /* 0x000e620000000a00 */
[----:B--2---:R-:W-:-:S04]  /*19e0*/  IMAD.IADD R13, R12, 0x1, R9 ;  /* 0x000000010c0d7824 */ /* 0x004fc800078e0209 */
[----:B0-----:R-:W-:-:S03]  /*19f0*/  IMAD.WIDE R10, R13, 0x4, R10 ;  /* 0x000000040d0a7825 */ /* 0x001fc600078e020a */
[----:B------:R-:W0:Y:S03]  /*1a00*/  LDC.64 R12, c[0x0][0x3a0] ;  /* 0x0000e800ff0c7b82 */ /* 0x000e260000000a00 */
        /* <DEDUP_REMOVED lines=12> */
.L_x_69:
[----:B------:R-:W-:Y:S01]  /*1ad0*/  IMAD.MOV.U32 R12, RZ, RZ, R10 ;  /* 0x000000ffff0c7224 */ /* 0x000fe200078e000a */
[----:B------:R-:W0:Y:S01]  /*1ae0*/  LDCU.64 UR6, c[0x0][0x3a8] ;  /* 0x00007500ff0677ac */ /* 0x000e220008000a00 */
[----:B------:R-:W-:-:S05]  /*1af0*/  IMAD.MOV.U32 R13, RZ, RZ, R11 ;  /* 0x000000ffff0d7224 */ /* 0x000fca00078e000b */
[----:B------:R-:W-:-:S04]  /*1b00*/  IADD3 R10, PT, PT, -R13, R12, RZ ;  /* 0x0000000c0d0a7210 */ /* 0x000fc80007ffe1ff */
        /* <DEDUP_REMOVED lines=16> */
[----:B------:R-:W-:-:S07]  /*1c10*/  IMAD.MOV.U32 R14, RZ, RZ, -0x1 ;  /* 0xffffffffff0e7424 */ /* 0x000fce00078e00ff */
.L_x_68:
[----:B------:R-:W-:Y:S05]  /*1c20*/  BSYNC.RECONVERGENT B1 ;  /* 0x0000000000017941 */ /* 0x000fea0003800200 */
.L_x_67:
[----:B------:R-:W0:Y:S01]  /*1c30*/  LDC.64 R10, c[0x0][0x3e8] ;  /* 0x0000fa00ff0a7b82 */ /* 0x000e220000000a00 */
[----:B-----5:R-:W-:-:S04]  /*1c40*/  IMAD.IADD R13, R19, 0x1, R14 ;  /* 0x00000001130d7824 */ /* 0x020fc800078e020e */
[----:B0-----:R-:W-:-:S05]  /*1c50*/  IMAD.WIDE R10, R13, 0x4, R10 ;  /* 0x000000040d0a7825 */ /* 0x001fca00078e020a */
[----:B------:R0:W-:Y:S04]  /*1c60*/  STG.E desc[UR4][R10.64], R8 ;  /* 0x000000080a007986 */ /* 0x0001e8000c101904 */
[----:B------:R-:W2:Y:S01]  /*1c70*/  LDG.E R12, desc[UR4][R2.64] ;  /* 0x00000004020c7981 */ /* 0x000ea2000c1e1900 */
[----:B------:R-:W-:-:S05]  /*1c80*/  VIADD R9, R9, 0x1 ;  /* 0x0000000109097836 */ /* 0x000fca0000000000 */
[----:B--2---:R-:W-:-:S13]  /*1c90*/  ISETP.GE.AND P0, PT, R9, R12, PT ;  /* 0x0000000c0900720c */ /* 0x004fda0003f06270 */
[----:B0-----:R-:W-:Y:S05]  /*1ca0*/  @!P0 BRA `(.L_x_70) ;  /* 0xfffffffc00408947 */ /* 0x001fea000383ffff */
.L_x_50:
[----:B------:R-:W-:Y:S05]  /*1cb0*/  BSYNC.RECONVERGENT B0 ;  /* 0x0000000000007941 */ /* 0x000fea0003800200 */
.L_x_49:
[----:B------:R-:W0:Y:S01]  /*1cc0*/  LDCU UR6, c[0x0][0x388] ;  /* 0x00007100ff0677ac */ /* 0x000e220008000800 */
[----:B------:R-:W-:-:S05]  /*1cd0*/  IMAD.IADD R7, R0, 0x1, R7 ;  /* 0x0000000100077824 */ /* 0x000fca00078e0207 */
[----:B0-----:R-:W-:-:S13]  /*1ce0*/  ISETP.GE.AND P0, PT, R7, UR6, PT ;  /* 0x0000000607007c0c */ /* 0x001fda000bf06270 */
[----:B------:R-:W-:Y:S05]  /*1cf0*/  @!P0 BRA `(.L_x_71) ;  /* 0xfffffff000648947 */ /* 0x000fea000383ffff */
[----:B------:R-:W-:Y:S05]  /*1d00*/  EXIT ;  /* 0x000000000000794d */ /* 0x000fea0003800000 */
.L_x_72:
        /* <DEDUP_REMOVED lines=15> */
.L_x_290:


//--------------------- .text.finalize_bipartition --------------------------
	.section	.text.finalize_bipartition,"ax",@progbits
	.align	128
        .global         finalize_bipartition
        .type           finalize_bipartition,@function
        .size           finalize_bipartition,(.L_x_291 - finalize_bipartition)
        .other          finalize_bipartition,@"STO_CUDA_ENTRY STV_DEFAULT"
finalize_bipartition:
.text.finalize_bipartition:
[----:B------:R-:W-:Y:S01]  /*0000*/  LDC R1, c[0x0][0x37c] ;  /* 0x0000df00ff017b82 */ /* 0x000fe20000000800 */
[----:B------:R-:W0:Y:S01]  /*0010*/  S2R R7, SR_TID.X ;  /* 0x0000000000077919 */ /* 0x000e220000002100 */
[----:B------:R-:W0:Y:S02]  /*0020*/  LDCU UR4, c[0x0][0x380] ;  /* 0x00007000ff0477ac */ /* 0x000e240008000800 */
[----:B0-----:R-:W-:-:S13]  /*0030*/  ISETP.GE.AND P0, PT, R7, UR4, PT ;  /* 0x0000000407007c0c */ /* 0x001fda000bf06270 */
[----:B------:R-:W-:Y:S05]  /*0040*/  @P0 EXIT ;  /* 0x000000000000094d */ /* 0x000fea0003800000 */
[----:B------:R-:W0:Y:S01]  /*0050*/  LDC.64 R2, c[0x0][0x388] ;  /* 0x0000e200ff027b82 */ /* 0x000e220000000a00 */
[----:B------:R-:W1:Y:S01]  /*0060*/  LDCU UR4, c[0x0][0x360] ;  /* 0x00006c00ff0477ac */ /* 0x000e620008000800 */
[----:B------:R-:W2:Y:S01]  /*0070*/  LDCU.64 UR6, c[0x0][0x358] ;  /* 0x00006b00ff0677ac */ /* 0x000ea20008000a00 */
[----:B------:R-:W3:Y:S02]  /*0080*/  LDCU UR5, c[0x0][0x380] ;  /* 0x00007000ff0577ac */ /* 0x000ee40008000800 */
.L_x_73:
[----:B0-----:R-:W-:-:S05]  /*0090*/  IMAD.WIDE R4, R7, 0x4, R2 ;  /* 0x0000000407047825 */ /* 0x001fca00078e0202 */
[----:B--2---:R-:W2:Y:S01]  /*00a0*/  LDG.E R0, desc[UR6][R4.64] ;  /* 0x0000000604007981 */ /* 0x004ea2000c1e1900 */
[----:B-1----:R-:W-:Y:S01]  /*00b0*/  VIADD R7, R7, UR4 ;  /* 0x0000000407077c36 */ /* 0x002fe20008000000 */
[----:B--2---:R-:W-:-:S13]  /*00c0*/  ISETP.NE.AND P0, PT, R0, -0x1, PT ;  /* 0xffffffff0000780c */ /* 0x004fda0003f05270 */
[----:B------:R-:W0:Y:S02]  /*00d0*/  @P0 LDC R9, c[0x0][0x384] ;  /* 0x0000e100ff090b82 */ /* 0x000e240000000800 */
[----:B0-----:R-:W-:-:S05]  /*00e0*/  @P0 IADD3 R9, PT, PT, R0, 0x1, -R9 ;  /* 0x0000000100090810 */ /* 0x001fca0007ffe809 */
[----:B------:R4:W-:Y:S01]  /*00f0*/  @P0 STG.E desc[UR6][R4.64], R9 ;  /* 0x0000000904000986 */ /* 0x0009e2000c101906 */
[----:B---3--:R-:W-:-:S13]  /*0100*/  ISETP.GE.AND P0, PT, R7, UR5, PT ;  /* 0x0000000507007c0c */ /* 0x008fda000bf06270 */
[----:B----4-:R-:W-:Y:S05]  /*0110*/  @!P0 BRA `(.L_x_73) ;  /* 0xfffffffc00dc8947 */ /* 0x010fea000383ffff */
[----:B------:R-:W-:Y:S05]  /*0120*/  EXIT ;  /* 0x000000000000794d */ /* 0x000fea0003800000 */
.L_x_74:
        /* <DEDUP_REMOVED lines=13> */
.L_x_291:


//--------------------- .text.greedy_bipartition  --------------------------
	.section	.text.greedy_bipartition,"ax",@progbits
	.align	128
        .global         greedy_bipartition
        .type           greedy_bipartition,@function
        .size           greedy_bipartition,(.L_x_292 - greedy_bipartition)
        .other          greedy_bipartition,@"STO_CUDA_ENTRY STV_DEFAULT"
greedy_bipartition:
.text.greedy_bipartition:
[----:B------:R-:W-:Y:S01]  /*0000*/  LDC R1, c[0x0][0x37c] ;  /* 0x0000df00ff017b82 */ /* 0x000fe20000000800 */
[----:B------:R-:W0:Y:S01]  /*0010*/  S2R R0, SR_TID.X ;  /* 0x0000000000007919 */ /* 0x000e220000002100 */
[----:B------:R-:W1:Y:S01]  /*0020*/  LDCU UR5, c[0x0][0x384] ;  /* 0x00007080ff0577ac */ /* 0x000e620008000800 */
[----:B------:R-:W-:Y:S01]  /*0030*/  BSSY.RECONVERGENT B0, `(.L_x_75) ;  /* 0x0000022000007945 */ /* 0x000fe20003800200 */
[----:B------:R-:W2:Y:S01]  /*0040*/  S2R R9, SR_CTAID.X ;  /* 0x0000000000097919 */ /* 0x000ea20000002500 */
[----:B------:R-:W3:Y:S01]  /*0050*/  LDCU UR4, c[0x0][0x380] ;  /* 0x00007000ff0477ac */ /* 0x000ee20008000800 */
[----:B------:R-:W4:Y:S01]  /*0060*/  LDCU.64 UR8, c[0x0][0x358] ;  /* 0x00006b00ff0877ac */ /* 0x000f220008000a00 */
[----:B------:R-:W0:Y:S01]  /*0070*/  LDCU UR7, c[0x0][0x384] ;  /* 0x00007080ff0777ac */ /* 0x000e220008000800 */
[----:B-1----:R-:W-:Y:S01]  /*0080*/  IMAD.U32 R10, RZ, RZ, UR5 ;  /* 0x00000005ff0a7e24 */ /* 0x002fe2000f8e00ff */
[----:B0-----:R-:W-:-:S13]  /*0090*/  ISETP.NE.AND P0, PT, R0, RZ, PT ;  /* 0x000000ff0000720c */ /* 0x001fda0003f05270 */
[----:B------:R-:W0:Y:S01]  /*00a0*/  @!P0 S2R R3, SR_CgaCtaId ;  /* 0x0000000000038919 */ /* 0x000e220000008800 */
[----:B------:R-:W-:-:S04]  /*00b0*/  @!P0 MOV R2, 0x400 ;  /* 0x0000040000028802 */ /* 0x000fc80000000f00 */
[----:B0-----:R-:W-:Y:S01]  /*00c0*/  @!P0 LEA R3, R3, R2, 0x18 ;  /* 0x0000000203038211 */ /* 0x001fe200078ec0ff */
[----:B------:R-:W-:-:S04]  /*00d0*/  IMAD.MOV.U32 R2, RZ, RZ, 0x1 ;  /* 0x00000001ff027424 */ /* 0x000fc800078e00ff */
[----:B------:R0:W-:Y:S01]  /*00e0*/  @!P0 STS [R3], RZ ;  /* 0x000000ff03008388 */ /* 0x0001e20000000800 */
[----:B------:R-:W-:Y:S01]  /*00f0*/  BAR.SYNC.DEFER_BLOCKING 0x0 ;  /* 0x0000000000007b1d */ /* 0x000fe20000010000 */
[----:B------:R-:W-:Y:S02]  /*0100*/  ISETP.GE.AND P0, PT, R0, R10, PT ;  /* 0x0000000a0000720c */ /* 0x000fe40003f06270 */
[----:B---3--:R-:W-:-:S04]  /*0110*/  SHF.L.U32 R2, R2, UR4, RZ ;  /* 0x0000000402027c19 */ /* 0x008fc800080006ff */
[----:B--2---:R-:W-:-:S07]  /*0120*/  IADD3 R2, PT, PT, R9, -0x1, R2 ;  /* 0xffffffff09027810 */ /* 0x004fce0007ffe002 */
[----:B0---4-:R-:W-:Y:S05]  /*0130*/  @P0 BRA `(.L_x_76) ;  /* 0x0000000000440947 */ /* 0x011fea0003800000 */
[----:B------:R-:W0:Y:S01]  /*0140*/  LDC R8, c[0x0][0x360] ;  /* 0x0000d800ff087b82 */ /* 0x000e220000000800 */
[----:B------:R-:W-:-:S07]  /*0150*/  IMAD.MOV.U32 R3, RZ, RZ, R0 ;  /* 0x000000ffff037224 */ /* 0x000fce00078e0000 */
[----:B------:R-:W1:Y:S02]  /*0160*/  LDC.64 R6, c[0x0][0x3b0] ;  /* 0x0000ec00ff067b82 */ /* 0x000e640000000a00 */
.L_x_79:
[----:B-1----:R-:W-:-:S06]  /*0170*/  IMAD.WIDE R4, R3, 0x4, R6 ;  /* 0x0000000403047825 */ /* 0x002fcc00078e0206 */
[----:B------:R-:W2:Y:S01]  /*0180*/  LDG.E R5, desc[UR8][R4.64] ;  /* 0x0000000804057981 */ /* 0x000ea2000c1e1900 */
[----:B------:R-:W-:Y:S01]  /*0190*/  IMAD.U32 R10, RZ, RZ, UR7 ;  /* 0x00000007ff0a7e24 */ /* 0x000fe2000f8e00ff */
[----:B------:R-:W-:Y:S01]  /*01a0*/  BSSY.RECONVERGENT B1, `(.L_x_77) ;  /* 0x0000009000017945 */ /* 0x000fe20003800200 */
[----:B0-----:R-:W-:-:S05]  /*01b0*/  IMAD.IADD R3, R8, 0x1, R3 ;  /* 0x0000000108037824 */ /* 0x001fca00078e0203 */
[----:B------:R-:W-:Y:S02]  /*01c0*/  ISETP.GE.AND P1, PT, R3, R10, PT ;  /* 0x0000000a0300720c */ /* 0x000fe40003f26270 */
[----:B--2---:R-:W-:-:S13]  /*01d0*/  ISETP.NE.AND P0, PT, R5, R2, PT ;  /* 0x000000020500720c */ /* 0x004fda0003f05270 */
[----:B------:R-:W-:Y:S05]  /*01e0*/  @P0 BRA `(.L_x_78) ;  /* 0x0000000000100947 */ /* 0x000fea0003800000 */
[----:B------:R-:W0:Y:S01]  /*01f0*/  S2UR UR5, SR_CgaCtaId ;  /* 0x00000000000579c3 */ /* 0x000e220000008800 */
[----:B------:R-:W-:Y:S02]  /*0200*/  UMOV UR4, 0x400 ;  /* 0x0000040000047882 */ /* 0x000fe40000000000 */
[----:B0-----:R-:W-:-:S09]  /*0210*/  ULEA UR4, UR5, UR4, 0x18 ;  /* 0x0000000405047291 */ /* 0x001fd2000f8ec0ff */
[----:B------:R-:W-:Y:S03]  /*0220*/  ATOMS.POPC.INC.32 RZ, [UR4] ;  /* 0x00000000ffff7f8c */ /* 0x000fe6000d800004 */
.L_x_78:
[----:B------:R-:W-:Y:S05]  /*0230*/  BSYNC.RECONVERGENT B1 ;  /* 0x0000000000017941 */ /* 0x000fea0003800200 */
.L_x_77:
[----:B------:R-:W-:Y:S05]  /*0240*/  @!P1 BRA `(.L_x_79) ;  /* 0xfffffffc00c89947 */ /* 0x000fea000383ffff */
.L_x_76:
[----:B------:R-:W-:Y:S05]  /*0250*/  BSYNC.RECONVERGENT B0 ;  /* 0x0000000000007941 */ /* 0x000fea0003800200 */
.L_x_75:
[----:B------:R-:W0:Y:S08]  /*0260*/  S2UR UR5, SR_CgaCtaId ;  /* 0x00000000000579c3 */ /* 0x000e300000008800 */
[----:B------:R-:W-:Y:S06]  /*0270*/  BAR.SYNC.DEFER_BLOCKING 0x0 ;  /* 0x0000000000007b1d */ /* 0x000fec0000010000 */
[----:B------:R-:W-:-:S02]  /*0280*/  UMOV UR4, 0x400 ;  /* 0x0000040000047882 */ /* 0x000fc40000000000 */
[----:B0-----:R-:W-:-:S09]  /*0290*/  ULEA UR6, UR5, UR4, 0x18 ;  /* 0x0000000405067291 */ /* 0x001fd2000f8ec0ff */
[----:B------:R-:W0:Y:S02]  /*02a0*/  LDS R5, [UR6] ;  /* 0x00000006ff057984 */ /* 0x000e240008000800 */
[----:B0-----:R-:W-:-:S13]  /*02b0*/  ISETP.GE.AND P0, PT, R5, 0x1, PT ;  /* 0x000000010500780c */ /* 0x001fda0003f06270 */
[----:B------:R-:W-:Y:S05]  /*02c0*/  @!P0 EXIT ;  /* 0x000000000000894d */ /* 0x000fea0003800000 */
[----:B------:R-:W-:Y:S01]  /*02d0*/  ISETP.NE.AND P1, PT, R0, RZ, PT ;  /* 0x000000ff0000720c */ /* 0x000fe20003f25270 */
[----:B------:R-:W0:Y:S01]  /*02e0*/  LDCU UR4, c[0x0][0x388] ;  /* 0x00007100ff0477ac */ /* 0x000e220008000800 */
[----:B------:R-:W-:-:S11]  /*02f0*/  ISETP.GE.AND P0, PT, R10, 0x1, PT ;  /* 0x000000010a00780c */ /* 0x000fd60003f06270 */
[----:B------:R-:W-:Y:S04]  /*0300*/  @!P1 STS [UR6+0x4], RZ ;  /* 0x000004ffff009988 */ /* 0x000fe80008000806 */
[----:B------:R-:W-:Y:S01]  /*0310*/  @!P1 STS [UR6+0x8], RZ ;  /* 0x000008ffff009988 */ /* 0x000fe20008000806 */
[----:B0-----:R-:W-:-:S04]  /*0320*/  UIADD3 UR4, UPT, UPT, UR4, 0x3f, URZ ;  /* 0x0000003f04047890 */ /* 0x001fc8000fffe0ff */
[----:B------:R-:W-:-:S04]  /*0330*/  USHF.R.S32.HI UR5, URZ, 0x1f, UR4 ;  /* 0x0000001fff057899 */ /* 0x000fc80008011404 */
[----:B------:R-:W-:-:S04]  /*0340*/  ULEA.HI UR5, UR5, UR4, URZ, 0x6 ;  /* 0x0000000405057291 */ /* 0x000fc8000f8f30ff */
[----:B------:R-:W-:-:S06]  /*0350*/  USHF.R.S32.HI UR5, URZ, 0x6, UR5 ;  /* 0x00000006ff057899 */ /* 0x000fcc0008011405 */
[----:B------:R-:W-:Y:S01]  /*0360*/  IMAD R3, R9, UR5, RZ ;  /* 0x0000000509037c24 */ /* 0x000fe2000f8e02ff */
[----:B------:R-:W-:Y:S06]  /*0370*/  BAR.SYNC.DEFER_BLOCKING 0x0 ;  /* 0x0000000000007b1d */ /* 0x000fec0000010000 */
[----:B------:R-:W-:Y:S05]  /*0380*/  @!P0 EXIT ;  /* 0x000000000000894d */ /* 0x000fea0003800000 */
[----:B------:R-:W-:Y:S01]  /*0390*/  SHF.R.U32.HI R8, RZ, 0x1, R5 ;  /* 0x00000001ff087819 */ /* 0x000fe20000011605 */
[----:B------:R-:W-:Y:S01]  /*03a0*/  IMAD.MOV.U32 R9, RZ, RZ, RZ ;  /* 0x000000ffff097224 */ /* 0x000fe200078e00ff */
[----:B------:R-:W0:Y:S03]  /*03b0*/  LDCU UR6, c[0x0][0x360] ;  /* 0x00006c00ff0677ac */ /* 0x000e260008000800 */
[----:B------:R-:W-:-:S07]  /*03c0*/  IMAD.IADD R10, R5, 0x1, -R8 ;  /* 0x00000001050a7824 */ /* 0x000fce00078e0a08 */
.L_x_96:
[----:B-1-3--:R-:W1:Y:S01]  /*03d0*/  LDC.64 R12, c[0x0][0x3a0] ;  /* 0x0000e800ff0c7b82 */ /* 0x00ae620000000a00 */
[----:B------:R-:W2:Y:S07]  /*03e0*/  LDCU UR4, c[0x0][0x384] ;  /* 0x00007080ff0477ac */ /* 0x000eae0008000800 */
[----:B0-----:R-:W3:Y:S01]  /*03f0*/  LDC.64 R4, c[0x0][0x3b0] ;  /* 0x0000ec00ff047b82 */ /* 0x001ee20000000a00 */
[----:B-1----:R-:W-:-:S06]  /*0400*/  IMAD.WIDE.U32 R12, R9, 0x4, R12 ;  /* 0x00000004090c7825 */ /* 0x002fcc00078e000c */
[----:B------:R-:W3:Y:S02]  /*0410*/  LDG.E R12, desc[UR8][R12.64] ;  /* 0x000000080c0c7981 */ /* 0x000ee4000c1e1900 */
[----:B---3--:R-:W-:-:S06]  /*0420*/  IMAD.WIDE R4, R12, 0x4, R4 ;  /* 0x000000040c047825 */ /* 0x008fcc00078e0204 */
[----:B------:R-:W3:Y:S01]  /*0430*/  LDG.E R5, desc[UR8][R4.64] ;  /* 0x0000000804057981 */ /* 0x000ee2000c1e1900 */
[----:B------:R-:W-:-:S05]  /*0440*/  VIADD R9, R9, 0x1 ;  /* 0x0000000109097836 */ /* 0x000fca0000000000 */
[----:B--2---:R-:W-:Y:S02]  /*0450*/  ISETP.NE.AND P2, PT, R9, UR4, PT ;  /* 0x0000000409007c0c */ /* 0x004fe4000bf45270 */
[----:B---3--:R-:W-:-:S13]  /*0460*/  ISETP.NE.AND P0, PT, R5, R2, PT ;  /* 0x000000020500720c */ /* 0x008fda0003f05270 */
[----:B------:R-:W-:Y:S05]  /*0470*/  @P0 BRA `(.L_x_80) ;  /* 0x00000008000c0947 */ /* 0x000fea0003800000 */
[----:B------:R-:W1:Y:S02]  /*0480*/  LDC.64 R4, c[0x0][0x398] ;  /* 0x0000e600ff047b82 */ /* 0x000e640000000a00 */
[----:B-1----:R-:W-:-:S05]  /*0490*/  IMAD.WIDE R4, R12, 0x4, R4 ;  /* 0x000000040c047825 */ /* 0x002fca00078e0204 */
[----:B------:R1:W5:Y:S04]  /*04a0*/  LDG.E R13, desc[UR8][R4.64] ;  /* 0x00000008040d7981 */ /* 0x000368000c1e1900 */
[----:B------:R1:W5:Y:S01]  /*04b0*/  LDG.E R11, desc[UR8][R4.64+0x4] ;  /* 0x00000408040b7981 */ /* 0x000362000c1e1900 */
[----:B------:R-:W2:Y:S01]  /*04c0*/  S2UR UR7, SR_CgaCtaId ;  /* 0x00000000000779c3 */ /* 0x000ea20000008800 */
[----:B------:R-:W-:Y:S01]  /*04d0*/  UMOV UR5, 0x400 ;  /* 0x0000040000057882 */ /* 0x000fe20000000000 */
[----:B------:R-:W-:Y:S01]  /*04e0*/  BSSY.RECONVERGENT B1, `(.L_x_81) ;  /* 0x0000060000017945 */ /* 0x000fe20003800200 */
[----:B--2---:R-:W-:-:S09]  /*04f0*/  ULEA UR4, UR7, UR5, 0x18 ;  /* 0x0000000507047291 */ /* 0x004fd2000f8ec0ff */
[----:B------:R-:W2:Y:S02]  /*0500*/  LDS R7, [UR4+0x4] ;  /* 0x00000404ff077984 */ /* 0x000ea40008000800 */
[----:B--2---:R-:W-:-:S13]  /*0510*/  ISETP.GE.AND P0, PT, R7, R8, PT ;  /* 0x000000080700720c */ /* 0x004fda0003f06270 */
[----:B-1----:R-:W-:Y:S05]  /*0520*/  @P0 BRA `(.L_x_82) ;  /* 0x0000000400400947 */ /* 0x002fea0003800000 */
[----:B------:R-:W1:Y:S01]  /*0530*/  LDS R5, [UR4+0x8] ;  /* 0x00000804ff057984 */ /* 0x000e620008000800 */
[----:B------:R-:W-:Y:S02]  /*0540*/  PLOP3.LUT P0, PT, PT, PT, PT, 0x80, 0x8 ;  /* 0x000000000008781c */ /* 0x000fe40003f0f070 */
[----:B-1----:R-:W-:-:S13]  /*0550*/  ISETP.GE.AND P1, PT, R5, R10, PT ;  /* 0x0000000a0500720c */ /* 0x002fda0003f26270 */
[----:B------:R-:W-:Y:S05]  /*0560*/  @P1 BRA `(.L_x_83) ;  /* 0x0000000400001947 */ /* 0x000fea0003800000 */
[----:B------:R-:W-:Y:S01]  /*0570*/  ISETP.NE.AND P0, PT, R0, RZ, PT ;  /* 0x000000ff0000720c */ /* 0x000fe20003f05270 */
[----:B-----5:R-:W-:Y:S01]  /*0580*/  IMAD.IADD R16, R13, 0x1, R0 ;  /* 0x000000010d107824 */ /* 0x020fe200078e0200 */
[----:B------:R-:W1:Y:S01]  /*0590*/  LDCU.64 UR10, c[0x0][0x3c0] ;  /* 0x00007800ff0a77ac */ /* 0x000e620008000a00 */
[----:B------:R-:W-:Y:S01]  /*05a0*/  BSSY.RECONVERGENT B0, `(.L_x_84) ;  /* 0x0000033000007945 */ /* 0x000fe20003800200 */
[----:B------:R-:W2:Y:S09]  /*05b0*/  LDCU.64 UR12, c[0x0][0x3c8] ;  /* 0x00007900ff0c77ac */ /* 0x000eb20008000a00 */
[----:B------:R-:W-:Y:S04]  /*05c0*/  @!P0 STS [UR4+0xc], RZ ;  /* 0x00000cffff008988 */ /* 0x000fe80008000804 */
[----:B------:R-:W-:Y:S01]  /*05d0*/  @!P0 STS [UR4+0x10], RZ ;  /* 0x000010ffff008988 */ /* 0x000fe20008000804 */
[----:B------:R-:W-:Y:S01]  /*05e0*/  BAR.SYNC.DEFER_BLOCKING 0x0 ;  /* 0x0000000000007b1d */ /* 0x000fe20000010000 */
[----:B------:R-:W-:-:S13]  /*05f0*/  ISETP.GE.AND P0, PT, R16, R11, PT ;  /* 0x0000000b1000720c */ /* 0x000fda0003f06270 */
[----:B-12---:R-:W-:Y:S05]  /*0600*/  @P0 BRA `(.L_x_85) ;  /* 0x0000000000b00947 */ /* 0x006fea0003800000 */
[----:B------:R-:W1:Y:S02]  /*0610*/  LDC.64 R4, c[0x0][0x390] ;  /* 0x0000e400ff047b82 */ /* 0x000e640000000a00 */
.L_x_90:
[----:B-1----:R-:W-:-:S06]  /*0620*/  IMAD.WIDE R18, R16, 0x4, R4 ;  /* 0x0000000410127825 */ /* 0x002fcc00078e0204 */
[----:B------:R-:W2:Y:S02]  /*0630*/  LDG.E R18, desc[UR8][R18.64] ;  /* 0x0000000812127981 */ /* 0x000ea4000c1e1900 */
[----:B--2---:R-:W-:-:S04]  /*0640*/  SHF.R.S32.HI R7, RZ, 0x1f, R18 ;  /* 0x0000001fff077819 */ /* 0x004fc80000011412 */
[----:B------:R-:W-:-:S04]  /*0650*/  LEA.HI R17, R7, R18, RZ, 0x6 ;  /* 0x0000001207117211 */ /* 0x000fc800078f30ff */
[----:B------:R-:W-:-:S04]  /*0660*/  SHF.R.S32.HI R6, RZ, 0x6, R17 ;  /* 0x00000006ff067819 */ /* 0x000fc80000011411 */
[----:B------:R-:W-:-:S04]  /*0670*/  IADD3 R7, P0, PT, R3, R6, RZ ;  /* 0x0000000603077210 */ /* 0x000fc80007f1e0ff */
[----:B------:R-:W-:Y:S01]  /*0680*/  LEA.HI.X.SX32 R6, R6, RZ, 0x1, P0 ;  /* 0x000000ff06067211 */ /* 0x000fe200000f0eff */
[----:B------:R-:W-:-:S03]  /*0690*/  IMAD.SHL.U32 R15, R7, 0x8, RZ ;  /* 0x00000008070f7824 */ /* 0x000fc600078e00ff */
[----:B------:R-:W-:Y:S02]  /*06a0*/  SHF.L.U64.HI R7, R7, 0x3, R6 ;  /* 0x0000000307077819 */ /* 0x000fe40000010206 */
[C---:B------:R-:W-:Y:S02]  /*06b0*/  IADD3 R14, P0, PT, R15.reuse, UR10, RZ ;  /* 0x0000000a0f0e7c10 */ /* 0x040fe4000ff1e0ff */
[----:B------:R-:W-:Y:S02]  /*06c0*/  IADD3 R6, P1, PT, R15, UR12, RZ ;  /* 0x0000000c0f067c10 */ /* 0x000fe4000ff3e0ff */
[C---:B------:R-:W-:Y:S02]  /*06d0*/  IADD3.X R15, PT, PT, R7.reuse, UR11, RZ, P0, !PT ;  /* 0x0000000b070f7c10 */ /* 0x040fe400087fe4ff */
[----:B------:R-:W-:-:S04]  /*06e0*/  IADD3.X R7, PT, PT, R7, UR13, RZ, P1, !PT ;  /* 0x0000000d07077c10 */ /* 0x000fc80008ffe4ff */
[----:B------:R-:W2:Y:S04]  /*06f0*/  LDG.E.64 R14, desc[UR8][R14.64] ;  /* 0x000000080e0e7981 */ /* 0x000ea8000c1e1b00 */
[----:B------:R-:W3:Y:S01]  /*0700*/  LDG.E.64 R6, desc[UR8][R6.64] ;  /* 0x0000000806067981 */ /* 0x000ee2000c1e1b00 */
[----:B------:R-:W-:Y:S01]  /*0710*/  LOP3.LUT R17, R17, 0xffffffc0, RZ, 0xc0, !PT ;  /* 0xffffffc011117812 */ /* 0x000fe200078ec0ff */
[----:B0-----:R-:W-:Y:S01]  /*0720*/  VIADD R16, R16, UR6 ;  /* 0x0000000610107c36 */ /* 0x001fe20008000000 */
[----:B------:R-:W-:Y:S03]  /*0730*/  BSSY.RECONVERGENT B2, `(.L_x_86) ;  /* 0x0000010000027945 */ /* 0x000fe60003800200 */
[----:B------:R-:W-:Y:S01]  /*0740*/  IMAD.IADD R17, R18, 0x1, -R17 ;  /* 0x0000000112117824 */ /* 0x000fe200078e0a11 */
[----:B------:R-:W-:Y:S01]  /*0750*/  ISETP.GE.AND P3, PT, R16, R11, PT ;  /* 0x0000000b1000720c */ /* 0x000fe20003f66270 */
[----:B------:R-:W-:-:S05]  /*0760*/  IMAD.MOV.U32 R18, RZ, RZ, 0x1 ;  /* 0x00000001ff127424 */ /* 0x000fca00078e00ff */
[CC--:B------:R-:W-:Y:S02]  /*0770*/  SHF.L.U32 R19, R18.reuse, R17.reuse, RZ ;  /* 0x0000001112137219 */ /* 0x0c0fe400000006ff */
[----:B------:R-:W-:Y:S02]  /*0780*/  SHF.L.U64.HI R17, R18, R17, RZ ;  /* 0x0000001112117219 */ /* 0x000fe400000102ff */
[----:B--2---:R-:W-:-:S04]  /*0790*/  LOP3.LUT P0, RZ, R19, R14, RZ, 0xc0, !PT ;  /* 0x0000000e13ff7212 */ /* 0x004fc8000780c0ff */
[----:B------:R-:W-:Y:S02]  /*07a0*/  LOP3.LUT P0, RZ, R17, R15, RZ, 0xc0, P0 ;  /* 0x0000000f11ff7212 */ /* 0x000fe4000000c0ff */
[----:B---3--:R-:W-:-:S04]  /*07b0*/  LOP3.LUT P1, RZ, R6, R19, RZ, 0xc0, !PT ;  /* 0x0000001306ff7212 */ /* 0x008fc8000782c0ff */
[----:B------:R-:W-:-:S07]  /*07c0*/  LOP3.LUT P1, RZ, R7, R17, RZ, 0xc0, P1 ;  /* 0x0000001107ff7212 */ /* 0x000fce000082c0ff */
[----:B------:R-:W-:Y:S06]  /*07d0*/  @!P0 BRA `(.L_x_87) ;  /* 0x0000000000148947 */ /* 0x000fec0003800000 */
[----:B------:R-:W0:Y:S01]  /*07e0*/  S2UR UR5, SR_CgaCtaId ;  /* 0x00000000000579c3 */ /* 0x000e220000008800 */
[----:B------:R-:W-:Y:S02]  /*07f0*/  UMOV UR4, 0x400 ;  /* 0x0000040000047882 */ /* 0x000fe40000000000 */
[----:B------:R-:W-:-:S04]  /*0800*/  UIADD3 UR4, UPT, UPT, UR4, 0xc, URZ ;  /* 0x0000000c04047890 */ /* 0x000fc8000fffe0ff */
[----:B0-----:R-:W-:-:S09]  /*0810*/  ULEA UR4, UR5, UR4, 0x18 ;  /* 0x0000000405047291 */ /* 0x001fd2000f8ec0ff */
[----:B------:R-:W-:Y:S03]  /*0820*/  ATOMS.POPC.INC.32 RZ, [UR4] ;  /* 0x00000000ffff7f8c */ /* 0x000fe6000d800004 */
.L_x_87:
[----:B------:R-:W-:Y:S05]  /*0830*/  BSYNC.RECONVERGENT B2 ;  /* 0x0000000000027941 */ /* 0x000fea0003800200 */
.L_x_86:
[----:B------:R-:W-:Y:S04]  /*0840*/  BSSY.RECONVERGENT B2, `(.L_x_88) ;  /* 0x0000007000027945 */ /* 0x000fe80003800200 */
[----:B------:R-:W-:Y:S05]  /*0850*/  @!P1 BRA `(.L_x_89) ;  /* 0x0000000000149947 */ /* 0x000fea0003800000 */
[----:B------:R-:W0:Y:S01]  /*0860*/  S2UR UR5, SR_CgaCtaId ;  /* 0x00000000000579c3 */ /* 0x000e220000008800 */
[----:B------:R-:W-:Y:S02]  /*0870*/  UMOV UR4, 0x400 ;  /* 0x0000040000047882 */ /* 0x000fe40000000000 */
[----:B------:R-:W-:-:S04]  /*0880*/  UIADD3 UR4, UPT, UPT, UR4, 0x10, URZ ;  /* 0x0000001004047890 */ /* 0x000fc8000fffe0ff */
[----:B0-----:R-:W-:-:S09]  /*0890*/  ULEA UR4, UR5, UR4, 0x18 ;  /* 0x0000000405047291 */ /* 0x001fd2000f8ec0ff */
[----:B------:R-:W-:Y:S03]  /*08a0*/  ATOMS.POPC.INC.32 RZ, [UR4] ;  /* 0x00000000ffff7f8c */ /* 0x000fe6000d800004 */
.L_x_89:
[----:B------:R-:W-:Y:S05]  /*08b0*/  BSYNC.RECONVERGENT B2 ;  /* 0x0000000000027941 */ /* 0x000fea0003800200 */
.L_x_88:
[----:B------:R-:W-:Y:S05]  /*08c0*/  @!P3 BRA `(.L_x_90) ;  /* 0xfffffffc0054b947 */ /* 0x000fea000383ffff */
.L_x_85:
[----:B0-----:R-:W-:Y:S05]  /*08d0*/  BSYNC.RECONVERGENT B0 ;  /* 0x0000000000007941 */ /* 0x001fea0003800200 */
.L_x_84:
[----:B------:R-:W0:Y:S08]  /*08e0*/  S2UR UR7, SR_CgaCtaId ;  /* 0x00000000000779c3 */ /* 0x000e300000008800 */
[----:B------:R-:W-:Y:S06]  /*08f0*/  BAR.SYNC.DEFER_BLOCKING 0x0 ;  /* 0x0000000000007b1d */ /* 0x000fec0000010000 */
[----:B------:R-:W-:-:S02]  /*0900*/  UMOV UR5, 0x400 ;  /* 0x0000040000057882 */ /* 0x000fc40000000000 */
[----:B0-----:R-:W-:-:S09]  /*0910*/  ULEA UR4, UR7, UR5, 0x18 ;  /* 0x0000000507047291 */ /* 0x001fd2000f8ec0ff */
[----:B------:R-:W-:Y:S04]  /*0920*/  LDS.128 R4, [UR4] ;  /* 0x00000004ff047984 */ /* 0x000fe80008000c00 */
[----:B------:R-:W0:Y:S02]  /*0930*/  LDS R14, [UR4+0x10] ;  /* 0x00001004ff0e7984 */ /* 0x000e240008000800 */
[----:B0-----:R-:W-:-:S13]  /*0940*/  ISETP.NE.AND P1, PT, R7, R14, PT ;  /* 0x0000000e0700720c */ /* 0x001fda0003f25270 */
[----:B------:R-:W-:Y:S02]  /*0950*/  @!P1 ISETP.LT.AND P0, PT, R5, R6, PT ;  /* 0x000000060500920c */ /* 0x000fe40003f01270 */
[----:B------:R-:W-:-:S13]  /*0960*/  @P1 ISETP.GT.AND P0, PT, R7, R14, PT ;  /* 0x0000000e0700120c */ /* 0x000fda0003f04270 */
.L_x_83:
[----:B------:R-:W-:-:S13]  /*0970*/  ISETP.NE.AND P1, PT, R0, RZ, PT ;  /* 0x000000ff0000720c */ /* 0x000fda0003f25270 */
[----:B------:R-:W-:Y:S05]  /*0980*/  @P1 BRA `(.L_x_91) ;  /* 0x0000000000541947 */ /* 0x000fea0003800000 */
[----:B------:R-:W-:Y:S05]  /*0990*/  @!P0 BRA `(.L_x_92) ;  /* 0x0000000000308947 */ /* 0x000fea0003800000 */
[----:B------:R-:W1:Y:S01]  /*09a0*/  LDC.64 R4, c[0x0][0x3b8] ;  /* 0x0000ee00ff047b82 */ /* 0x000e620000000a00 */
[----:B------:R-:W-:Y:S01]  /*09b0*/  UIADD3 UR4, UPT, UPT, UR5, 0x4, URZ ;  /* 0x0000000405047890 */ /* 0x000fe2000fffe0ff */
[----:B------:R-:W-:Y:S02]  /*09c0*/  LEA R7, R2, 0x1, 0x1 ;  /* 0x0000000102077811 */ /* 0x000fe400078e08ff */
[----:B------:R-:W-:Y:S01]  /*09d0*/  PLOP3.LUT P0, PT, PT, PT, PT, 0x80, 0x8 ;  /* 0x000000000008781c */ /* 0x000fe20003f0f070 */
[----:B------:R-:W-:-:S09]  /*09e0*/  ULEA UR4, UR7, UR4, 0x18 ;  /* 0x0000000407047291 */ /* 0x000fd2000f8ec0ff */
[----:B------:R-:W-:Y:S01]  /*09f0*/  ATOMS.POPC.INC.32 RZ, [UR4] ;  /* 0x00000000ffff7f8c */ /* 0x000fe2000d800004 */
[----:B-1----:R-:W-:-:S05]  /*0a00*/  IMAD.WIDE R4, R12, 0x4, R4 ;  /* 0x000000040c047825 */ /* 0x002fca00078e0204 */
[----:B------:R1:W-:Y:S01]  /*0a10*/  STG.E desc[UR8][R4.64], R7 ;  /* 0x0000000704007986 */ /* 0x0003e2000c101908 */
[----:B------:R-:W-:Y:S05]  /*0a20*/  BRA `(.L_x_91) ;  /* 0x00000000002c7947 */ /* 0x000fea0003800000 */
.L_x_82:
[----:B------:R-:W-:Y:S02]  /*0a30*/  ISETP.NE.AND P1, PT, R0, RZ, PT ;  /* 0x000000ff0000720c */ /* 0x000fe40003f25270 */
[----:B------:R-:W-:-:S11]  /*0a40*/  PLOP3.LUT P0, PT, PT, PT, PT, 0x8, 0x80 ;  /* 0x000000000080781c */ /* 0x000fd60003f0e170 */
[----:B------:R-:W-:Y:S05]  /*0a50*/  @P1 BRA `(.L_x_91) ;  /* 0x0000000000201947 */ /* 0x000fea0003800000 */
.L_x_92:
[----:B------:R-:W1:Y:S01]  /*0a60*/  LDC.64 R4, c[0x0][0x3b8] ;  /* 0x0000ee00ff047b82 */ /* 0x000e620000000a00 */
[----:B------:R-:W-:Y:S01]  /*0a70*/  UIADD3 UR4, UPT, UPT, UR5, 0x8, URZ ;  /* 0x0000000805047890 */ /* 0x000fe2000fffe0ff */
[----:B------:R-:W-:Y:S02]  /*0a80*/  LEA R7, R2, 0x2, 0x1 ;  /* 0x0000000202077811 */ /* 0x000fe400078e08ff */
[----:B------:R-:W-:Y:S01]  /*0a90*/  PLOP3.LUT P0, PT, PT, PT, PT, 0x8, 0x80 ;  /* 0x000000000080781c */ /* 0x000fe20003f0e170 */
[----:B------:R-:W-:-:S09]  /*0aa0*/  ULEA UR4, UR7, UR4, 0x18 ;  /* 0x0000000407047291 */ /* 0x000fd2000f8ec0ff */
[----:B------:R-:W-:Y:S01]  /*0ab0*/  ATOMS.POPC.INC.32 RZ, [UR4] ;  /* 0x00000000ffff7f8c */ /* 0x000fe2000d800004 */
[----:B-1----:R-:W-:-:S05]  /*0ac0*/  IMAD.WIDE R4, R12, 0x4, R4 ;  /* 0x000000040c047825 */ /* 0x002fca00078e0204 */
[----:B------:R2:W-:Y:S02]  /*0ad0*/  STG.E desc[UR8][R4.64], R7 ;  /* 0x0000000704007986 */ /* 0x0005e4000c101908 */
.L_x_91:
[----:B0-----:R-:W-:Y:S05]  /*0ae0*/  BSYNC.RECONVERGENT B1 ;  /* 0x0000000000017941 */ /* 0x001fea0003800200 */
.L_x_81:
[----:B-12---:R-:W0:Y:S01]  /*0af0*/  LDC.64 R4, c[0x0][0x3c0] ;  /* 0x0000f000ff047b82 */ /* 0x006e220000000a00 */
[----:B-----5:R-:W-:Y:S01]  /*0b00*/  IMAD.IADD R18, R13, 0x1, R0 ;  /* 0x000000010d127824 */ /* 0x020fe200078e0200 */
[----:B------:R-:W-:Y:S04]  /*0b10*/  BSSY.RECONVERGENT B0, `(.L_x_93) ;  /* 0x0000018000007945 */ /* 0x000fe80003800200 */
[----:B------:R-:W-:Y:S02]  /*0b20*/  ISETP.GE.AND P1, PT, R18, R11, PT ;  /* 0x0000000b1200720c */ /* 0x000fe40003f26270 */
[----:B0-----:R-:W0:Y:S08]  /*0b30*/  @!P0 LDC R4, c[0x0][0x3c8] ;  /* 0x0000f200ff048b82 */ /* 0x001e300000000800 */
[----:B------:R-:W1:Y:S03]  /*0b40*/  @!P0 LDC R5, c[0x0][0x3cc] ;  /* 0x0000f300ff058b82 */ /* 0x000e660000000800 */
[----:B------:R-:W-:Y:S05]  /*0b50*/  @P1 BRA `(.L_x_94) ;  /* 0x00000000004c1947 */ /* 0x000fea0003800000 */
[----:B------:R-:W2:Y:S02]  /*0b60*/  LDC.64 R6, c[0x0][0x390] ;  /* 0x0000e400ff067b82 */ /* 0x000ea40000000a00 */
.L_x_95:
[----:B--2---:R-:W-:-:S06]  /*0b70*/  IMAD.WIDE R16, R18, 0x4, R6 ;  /* 0x0000000412107825 */ /* 0x004fcc00078e0206 */
[----:B------:R-:W2:Y:S01]  /*0b80*/  LDG.E R16, desc[UR8][R16.64] ;  /* 0x0000000810107981 */ /* 0x000ea2000c1e1900 */
[----:B---3--:R-:W-:Y:S02]  /*0b90*/  IMAD.MOV.U32 R14, RZ, RZ, 0x1 ;  /* 0x00000001ff0e7424 */ /* 0x008fe400078e00ff */
[----:B------:R-:W-:Y:S01]  /*0ba0*/  VIADD R18, R18, UR6 ;  /* 0x0000000612127c36 */ /* 0x000fe20008000000 */
[----:B--2---:R-:W-:-:S04]  /*0bb0*/  SHF.R.S32.HI R13, RZ, 0x1f, R16 ;  /* 0x0000001fff0d7819 */ /* 0x004fc80000011410 */
[----:B------:R-:W-:-:S04]  /*0bc0*/  LEA.HI R13, R13, R16, RZ, 0x6 ;  /* 0x000000100d0d7211 */ /* 0x000fc800078f30ff */
[----:B------:R-:W-:Y:S02]  /*0bd0*/  SHF.R.S32.HI R12, RZ, 0x6, R13 ;  /* 0x00000006ff0c7819 */ /* 0x000fe4000001140d */
[----:B------:R-:W-:Y:S02]  /*0be0*/  LOP3.LUT R13, R13, 0xffffffc0, RZ, 0xc0, !PT ;  /* 0xffffffc00d0d7812 */ /* 0x000fe400078ec0ff */
[----:B------:R-:W-:-:S03]  /*0bf0*/  IADD3 R19, P0, PT, R3, R12, RZ ;  /* 0x0000000c03137210 */ /* 0x000fc60007f1e0ff */
[----:B------:R-:W-:Y:S01]  /*0c00*/  IMAD.IADD R13, R16, 0x1, -R13 ;  /* 0x00000001100d7824 */ /* 0x000fe200078e0a0d */
[----:B------:R-:W-:Y:S02]  /*0c10*/  LEA.HI.X.SX32 R20, R12, RZ, 0x1, P0 ;  /* 0x000000ff0c147211 */ /* 0x000fe400000f0eff */
[C---:B0-----:R-:W-:Y:S02]  /*0c20*/  LEA R12, P0, R19.reuse, R4, 0x3 ;  /* 0x00000004130c7211 */ /* 0x041fe400078018ff */
[CC--:B------:R-:W-:Y:S02]  /*0c30*/  SHF.L.U64.HI R15, R14.reuse, R13.reuse, RZ ;  /* 0x0000000d0e0f7219 */ /* 0x0c0fe400000102ff */
[----:B------:R-:W-:Y:S02]  /*0c40*/  SHF.L.U32 R14, R14, R13, RZ ;  /* 0x0000000d0e0e7219 */ /* 0x000fe400000006ff */
[----:B-1----:R-:W-:Y:S02]  /*0c50*/  LEA.HI.X R13, R19, R5, R20, 0x3, P0 ;  /* 0x00000005130d7211 */ /* 0x002fe400000f1c14 */
[----:B------:R-:W-:-:S03]  /*0c60*/  ISETP.GE.AND P0, PT, R18, R11, PT ;  /* 0x0000000b1200720c */ /* 0x000fc60003f06270 */
[----:B------:R3:W-:Y:S10]  /*0c70*/  REDG.E.OR.64.STRONG.GPU desc[UR8][R12.64], R14 ;  /* 0x0000000e0c00798e */ /* 0x0007f4000f12e508 */
[----:B------:R-:W-:Y:S05]  /*0c80*/  @!P0 BRA `(.L_x_95) ;  /* 0xfffffffc00b88947 */ /* 0x000fea000383ffff */
.L_x_94:
[----:B------:R-:W-:Y:S05]  /*0c90*/  BSYNC.RECONVERGENT B0 ;  /* 0x0000000000007941 */ /* 0x000fea0003800200 */
.L_x_93:
[----:B------:R-:W-:Y:S06]  /*0ca0*/  BAR.SYNC.DEFER_BLOCKING 0x0 ;  /* 0x0000000000007b1d */ /* 0x000fec0000010000 */
.L_x_80:
[----:B------:R-:W-:Y:S05]  /*0cb0*/  @P2 BRA `(.L_x_96) ;  /* 0xfffffff400c42947 */ /* 0x000fea000383ffff */
[----:B0-----:R-:W-:Y:S05]  /*0cc0*/  EXIT ;  /* 0x000000000000794d */ /* 0x001fea0003800000 */
.L_x_97:
        /* <DEDUP_REMOVED lines=11> */
.L_x_292:


//--------------------- .text.initialize_partitioning --------------------------
	.section	.text.initialize_partitioning,"ax",@progbits
	.align	128
        .global         initialize_partitioning
        .type           initialize_partitioning,@function
        .size           initialize_partitioning,(.L_x_293 - initialize_partitioning)
        .other          initialize_partitioning,@"STO_CUDA_ENTRY STV_DEFAULT"
initialize_partitioning:
.text.initialize_partitioning:
[----:B------:R-:W-:Y:S01]  /*0000*/  LDC R1, c[0x0][0x37c] ;  /* 0x0000df00ff017b82 */ /* 0x000fe20000000800 */
[----:B------:R-:W0:Y:S07]  /*0010*/  S2R R0, SR_TID.X ;  /* 0x0000000000007919 */ /* 0x000e2e0000002100 */
[----:B------:R-:W0:Y:S01]  /*0020*/  S2UR UR10, SR_CTAID.X ;  /* 0x00000000000a79c3 */ /* 0x000e220000002500 */
[----:B------:R-:W1:Y:S01]  /*0030*/  LDCU.64 UR8, c[0x0][0x358] ;  /* 0x00006b00ff0877ac */ /* 0x000e620008000a00 */
[----:B------:R-:W-:Y:S01]  /*0040*/  BSSY.RECONVERGENT B0, `(.L_x_98) ;  /* 0x00000bd000007945 */ /* 0x000fe20003800200 */
[----:B0-----:R-:W-:-:S13]  /*0050*/  LOP3.LUT P0, RZ, R0, UR10, RZ, 0xfc, !PT ;  /* 0x0000000a00ff7c12 */ /* 0x001fda000f80fcff */
[----:B-1----:R-:W-:Y:S05]  /*0060*/  @P0 BRA `(.L_x_99) ;  /* 0x0000000800e80947 */ /* 0x002fea0003800000 */
[----:B------:R-:W0:Y:S02]  /*0070*/  LDCU UR7, c[0x0][0x380] ;  /* 0x00007000ff0777ac */ /* 0x000e240008000800 */
[----:B0-----:R-:W-:Y:S02]  /*0080*/  ULEA.HI UR4, UR7, UR7, URZ, 0x1 ;  /* 0x0000000707047291 */ /* 0x001fe4000f8f08ff */
[----:B------:R-:W-:Y:S02]  /*0090*/  UISETP.GE.AND UP0, UPT, UR7, 0x1, UPT ;  /* 0x000000010700788c */ /* 0x000fe4000bf06270 */
[----:B------:R-:W-:Y:S02]  /*00a0*/  ULOP3.LUT UR5, UR4, 0xfffffffe, URZ, 0xc0, !UPT ;  /* 0xfffffffe04057892 */ /* 0x000fe4000f8ec0ff */
[----:B------:R-:W-:Y:S02]  /*00b0*/  USHF.R.S32.HI UR4, URZ, 0x1, UR4 ;  /* 0x00000001ff047899 */ /* 0x000fe40008011404 */
[----:B------:R-:W-:-:S04]  /*00c0*/  UIADD3 UR5, UPT, UPT, -UR5, UR7, URZ ;  /* 0x0000000705057290 */ /* 0x000fc8000fffe1ff */
[----:B------:R-:W-:Y:S02]  /*00d0*/  UIMAD UR6, UR5, UR4, UR5 ;  /* 0x00000004050672a4 */ /* 0x000fe4000f8e0205 */
[----:B------:R-:W-:-:S04]  /*00e0*/  UIADD3 UR5, UPT, UPT, -UR5, 0x1, URZ ;  /* 0x0000000105057890 */ /* 0x000fc8000fffe1ff */
[----:B------:R-:W-:Y:S01]  /*00f0*/  UIMAD UR5, UR4, UR5, UR6 ;  /* 0x00000005040572a4 */ /* 0x000fe2000f8e0206 */
[----:B------:R-:W-:Y:S11]  /*0100*/  BRA.U !UP0, `(.L_x_99) ;  /* 0x0000000908c07547 */ /* 0x000ff6000b800000 */
[----:B------:R-:W-:Y:S01]  /*0110*/  UISETP.GE.U32.AND UP0, UPT, UR7, 0x8, UPT ;  /* 0x000000080700788c */ /* 0x000fe2000bf06070 */
[----:B------:R-:W-:Y:S01]  /*0120*/  IMAD.MOV.U32 R2, RZ, RZ, RZ ;  /* 0x000000ffff027224 */ /* 0x000fe200078e00ff */
[----:B------:R-:W-:-:S04]  /*0130*/  ULOP3.LUT UR6, UR7, 0x7, URZ, 0xc0, !UPT ;  /* 0x0000000707067892 */ /* 0x000fc8000f8ec0ff */
[----:B------:R-:W-:-:S03]  /*0140*/  UISETP.NE.AND UP1, UPT, UR6, URZ, UPT ;  /* 0x000000ff0600728c */ /* 0x000fc6000bf25270 */
[----:B------:R-:W-:Y:S08]  /*0150*/  BRA.U !UP0, `(.L_x_100) ;  /* 0x0000000508447547 */ /* 0x000ff0000b800000 */
[----:B------:R-:W0:Y:S01]  /*0160*/  LDC.64 R4, c[0x0][0x388] ;  /* 0x0000e200ff047b82 */ /* 0x000e220000000a00 */
[----:B------:R-:W-:Y:S01]  /*0170*/  ULOP3.LUT UR4, UR7, 0x7ffffff8, URZ, 0xc0, !UPT ;  /* 0x7ffffff807047892 */ /* 0x000fe2000f8ec0ff */
[----:B------:R-:W-:-:S05]  /*0180*/  IMAD.MOV.U32 R3, RZ, RZ, RZ ;  /* 0x000000ffff037224 */ /* 0x000fca00078e00ff */
[----:B------:R-:W-:Y:S01]  /*0190*/  IMAD.U32 R2, RZ, RZ, UR4 ;  /* 0x00000004ff027e24 */ /* 0x000fe2000f8e00ff */
[----:B------:R-:W1:Y:S06]  /*01a0*/  LDC.64 R6, c[0x0][0x390] ;  /* 0x0000e400ff067b82 */ /* 0x000e6c0000000a00 */
.L_x_101:
[----:B0-----:R-:W-:-:S05]  /*01b0*/  IMAD.WIDE.U32 R10, R3, 0x4, R4 ;  /* 0x00000004030a7825 */ /* 0x001fca00078e0004 */
[----:B------:R-:W2:Y:S02]  /*01c0*/  LDG.E R8, desc[UR8][R10.64] ;  /* 0x000000080a087981 */ /* 0x000ea4000c1e1900 */
[----:B--2---:R-:W-:Y:S01]  /*01d0*/  ISETP.NE.AND P0, PT, R8, RZ, PT ;  /* 0x000000ff0800720c */ /* 0x004fe20003f05270 */
[----:B-1----:R-:W-:-:S12]  /*01e0*/  IMAD.WIDE.U32 R8, R3, 0x4, R6 ;  /* 0x0000000403087825 */ /* 0x002fd800078e0006 */
[----:B------:R-:W-:Y:S01]  /*01f0*/  @P0 IMAD.MOV.U32 R13, RZ, RZ, 0x1 ;  /* 0x00000001ff0d0424 */ /* 0x000fe200078e00ff */
[----:B------:R-:W-:Y:S01]  /*0200*/  @P0 ISETP.GE.AND P1, PT, R3, UR5, PT ;  /* 0x0000000503000c0c */ /* 0x000fe2000bf26270 */
[----:B------:R-:W-:-:S03]  /*0210*/  @!P0 IMAD.MOV.U32 R17, RZ, RZ, -0x1 ;  /* 0xffffffffff118424 */ /* 0x000fc600078e00ff */
[----:B------:R-:W-:Y:S02]  /*0220*/  @P0 SEL R13, R13, 0x2, !P1 ;  /* 0x000000020d0d0807 */ /* 0x000fe40004800000 */
[----:B------:R-:W-:Y:S04]  /*0230*/  @!P0 STG.E desc[UR8][R8.64], R17 ;  /* 0x0000001108008986 */ /* 0x000fe8000c101908 */
[----:B------:R0:W-:Y:S04]  /*0240*/  @P0 STG.E desc[UR8][R8.64], R13 ;  /* 0x0000000d08000986 */ /* 0x0001e8000c101908 */
[----:B------:R-:W2:Y:S02]  /*0250*/  LDG.E R12, desc[UR8][R10.64+0x4] ;  /* 0x000004080a0c7981 */ /* 0x000ea4000c1e1900 */
[----:B--2---:R-:W-:-:S13]  /*0260*/  ISETP.NE.AND P0, PT, R12, RZ, PT ;  /* 0x000000ff0c00720c */ /* 0x004fda0003f05270 */
[----:B------:R-:W-:Y:S02]  /*0270*/  @P0 VIADD R12, R3, 0x1 ;  /* 0x00000001030c0836 */ /* 0x000fe40000000000 */
[----:B------:R-:W-:Y:S02]  /*0280*/  @P0 IMAD.MOV.U32 R15, RZ, RZ, 0x1 ;  /* 0x00000001ff0f0424 */ /* 0x000fe400078e00ff */
[----:B------:R-:W-:Y:S01]  /*0290*/  @!P0 IMAD.MOV.U32 R19, RZ, RZ, -0x1 ;  /* 0xffffffffff138424 */ /* 0x000fe200078e00ff */
[----:B------:R-:W-:-:S04]  /*02a0*/  @P0 ISETP.GE.AND P1, PT, R12, UR5, PT ;  /* 0x000000050c000c0c */ /* 0x000fc8000bf26270 */
[----:B------:R-:W-:-:S05]  /*02b0*/  @P0 SEL R15, R15, 0x2, !P1 ;  /* 0x000000020f0f0807 */ /* 0x000fca0004800000 */
[----:B------:R1:W-:Y:S04]  /*02c0*/  @P0 STG.E desc[UR8][R8.64+0x4], R15 ;  /* 0x0000040f08000986 */ /* 0x0003e8000c101908 */
[----:B------:R2:W-:Y:S04]  /*02d0*/  @!P0 STG.E desc[UR8][R8.64+0x4], R19 ;  /* 0x0000041308008986 */ /* 0x0005e8000c101908 */
[----:B------:R-:W3:Y:S02]  /*02e0*/  LDG.E R12, desc[UR8][R10.64+0x8] ;  /* 0x000008080a0c7981 */ /* 0x000ee4000c1e1900 */
[----:B---3--:R-:W-:-:S13]  /*02f0*/  ISETP.NE.AND P0, PT, R12, RZ, PT ;  /* 0x000000ff0c00720c */ /* 0x008fda0003f05270 */
[----:B------:R-:W-:Y:S02]  /*0300*/  @P0 VIADD R12, R3, 0x2 ;  /* 0x00000002030c0836 */ /* 0x000fe40000000000 */
[----:B0-----:R-:W-:Y:S02]  /*0310*/  @P0 IMAD.MOV.U32 R13, RZ, RZ, 0x1 ;  /* 0x00000001ff0d0424 */ /* 0x001fe400078e00ff */
[----:B------:R-:W-:Y:S01]  /*0320*/  @!P0 IMAD.MOV.U32 R17, RZ, RZ, -0x1 ;  /* 0xffffffffff118424 */ /* 0x000fe200078e00ff */
[----:B------:R-:W-:-:S04]  /*0330*/  @P0 ISETP.GE.AND P1, PT, R12, UR5, PT ;  /* 0x000000050c000c0c */ /* 0x000fc8000bf26270 */
[----:B------:R-:W-:-:S05]  /*0340*/  @P0 SEL R13, R13, 0x2, !P1 ;  /* 0x000000020d0d0807 */ /* 0x000fca0004800000 */
[----:B------:R0:W-:Y:S04]  /*0350*/  @P0 STG.E desc[UR8][R8.64+0x8], R13 ;  /* 0x0000080d08000986 */ /* 0x0001e8000c101908 */
[----:B------:R3:W-:Y:S04]  /*0360*/  @!P0 STG.E desc[UR8][R8.64+0x8], R17 ;  /* 0x0000081108008986 */ /* 0x0007e8000c101908 */
[----:B------:R-:W4:Y:S02]  /*0370*/  LDG.E R12, desc[UR8][R10.64+0xc] ;  /* 0x00000c080a0c7981 */ /* 0x000f24000c1e1900 */
[----:B----4-:R-:W-:-:S13]  /*0380*/  ISETP.NE.AND P0, PT, R12, RZ, PT ;  /* 0x000000ff0c00720c */ /* 0x010fda0003f05270 */
[----:B------:R-:W-:Y:S02]  /*0390*/  @P0 VIADD R12, R3, 0x3 ;  /* 0x00000003030c0836 */ /* 0x000fe40000000000 */
[----:B-1----:R-:W-:Y:S02]  /*03a0*/  @P0 IMAD.MOV.U32 R15, RZ, RZ, 0x1 ;  /* 0x00000001ff0f0424 */ /* 0x002fe400078e00ff */
[----:B--2---:R-:W-:Y:S01]  /*03b0*/  @!P0 IMAD.MOV.U32 R19, RZ, RZ, -0x1 ;  /* 0xffffffffff138424 */ /* 0x004fe200078e00ff */
[----:B------:R-:W-:-:S04]  /*03c0*/  @P0 ISETP.GE.AND P1, PT, R12, UR5, PT ;  /* 0x000000050c000c0c */ /* 0x000fc8000bf26270 */
[----:B------:R-:W-:-:S05]  /*03d0*/  @P0 SEL R15, R15, 0x2, !P1 ;  /* 0x000000020f0f0807 */ /* 0x000fca0004800000 */
[----:B------:R1:W-:Y:S04]  /*03e0*/  @P0 STG.E desc[UR8][R8.64+0xc], R15 ;  /* 0x00000c0f08000986 */ /* 0x0003e8000c101908 */
[----:B------:R2:W-:Y:S04]  /*03f0*/  @!P0 STG.E desc[UR8][R8.64+0xc], R19 ;  /* 0x00000c1308008986 */ /* 0x0005e8000c101908 */
[----:B------:R-:W4:Y:S02]  /*0400*/  LDG.E R12, desc[UR8][R10.64+0x10] ;  /* 0x000010080a0c7981 */ /* 0x000f24000c1e1900 */
[----:B----4-:R-:W-:-:S13]  /*0410*/  ISETP.NE.AND P0, PT, R12, RZ, PT ;  /* 0x000000ff0c00720c */ /* 0x010fda0003f05270 */
[----:B------:R-:W-:Y:S02]  /*0420*/  @P0 VIADD R12, R3, 0x4 ;  /* 0x00000004030c0836 */ /* 0x000fe40000000000 */
[----:B0-----:R-:W-:Y:S02]  /*0430*/  @P0 IMAD.MOV.U32 R13, RZ, RZ, 0x1 ;  /* 0x00000001ff0d0424 */ /* 0x001fe400078e00ff */
[----:B---3--:R-:W-:Y:S01]  /*0440*/  @!P0 IMAD.MOV.U32 R17, RZ, RZ, -0x1 ;  /* 0xffffffffff118424 */ /* 0x008fe200078e00ff */
        /* <DEDUP_REMOVED lines=24> */
[C---:B------:R-:W-:Y:S02]  /*05d0*/  @P0 VIADD R12, R3.reuse, 0x7 ;  /* 0x00000007030c0836 */ /* 0x040fe40000000000 */
[----:B-1----:R-:W-:Y:S02]  /*05e0*/  @P0 IMAD.MOV.U32 R15, RZ, RZ, 0x1 ;  /* 0x00000001ff0f0424 */ /* 0x002fe400078e00ff */
[----:B--2---:R-:W-:Y:S01]  /*05f0*/  @!P0 IMAD.MOV.U32 R19, RZ, RZ, -0x1 ;  /* 0xffffffffff138424 */ /* 0x004fe200078e00ff */
[----:B------:R-:W-:Y:S01]  /*0600*/  @P0 ISETP.GE.AND P1, PT, R12, UR5, PT ;  /* 0x000000050c000c0c */ /* 0x000fe2000bf26270 */
[----:B------:R-:W-:-:S03]  /*0610*/  VIADD R3, R3, 0x8 ;  /* 0x0000000803037836 */ /* 0x000fc60000000000 */
[----:B------:R-:W-:-:S05]  /*0620*/  @P0 SEL R15, R15, 0x2, !P1 ;  /* 0x000000020f0f0807 */ /* 0x000fca0004800000 */
[----:B------:R3:W-:Y:S04]  /*0630*/  @P0 STG.E desc[UR8][R8.64+0x1c], R15 ;  /* 0x00001c0f08000986 */ /* 0x0007e8000c101908 */
[----:B------:R3:W-:Y:S01]  /*0640*/  @!P0 STG.E desc[UR8][R8.64+0x1c], R19 ;  /* 0x00001c1308008986 */ /* 0x0007e2000c101908 */
[----:B------:R-:W-:-:S13]  /*0650*/  ISETP.NE.AND P0, PT, R3, R2, PT ;  /* 0x000000020300720c */ /* 0x000fda0003f05270 */
[----:B---3--:R-:W-:Y:S05]  /*0660*/  @P0 BRA `(.L_x_101) ;  /* 0xfffffff800d00947 */ /* 0x008fea000383ffff */
.L_x_100:
[----:B------:R-:W-:Y:S05]  /*0670*/  BRA.U !UP1, `(.L_x_99) ;  /* 0x0000000509647547 */ /* 0x000fea000b800000 */
[----:B------:R-:W0:Y:S01]  /*0680*/  LDCU UR4, c[0x0][0x380] ;  /* 0x00007000ff0477ac */ /* 0x000e220008000800 */
[----:B------:R-:W-:Y:S02]  /*0690*/  UISETP.GE.U32.AND UP0, UPT, UR6, 0x4, UPT ;  /* 0x000000040600788c */ /* 0x000fe4000bf06070 */
[----:B0-----:R-:W-:-:S04]  /*06a0*/  ULOP3.LUT UR7, UR4, 0x3, URZ, 0xc0, !UPT ;  /* 0x0000000304077892 */ /* 0x001fc8000f8ec0ff */
[----:B------:R-:W-:-:S03]  /*06b0*/  UISETP.NE.AND UP1, UPT, UR7, URZ, UPT ;  /* 0x000000ff0700728c */ /* 0x000fc6000bf25270 */
[----:B------:R-:W-:Y:S08]  /*06c0*/  BRA.U !UP0, `(.L_x_102) ;  /* 0x0000000108a07547 */ /* 0x000ff0000b800000 */
[----:B------:R-:W0:Y:S08]  /*06d0*/  LDC.64 R6, c[0x0][0x388] ;  /* 0x0000e200ff067b82 */ /* 0x000e300000000a00 */
[----:B------:R-:W1:Y:S01]  /*06e0*/  LDC.64 R4, c[0x0][0x390] ;  /* 0x0000e400ff047b82 */ /* 0x000e620000000a00 */
[----:B0-----:R-:W-:-:S05]  /*06f0*/  IMAD.WIDE.U32 R6, R2, 0x4, R6 ;  /* 0x0000000402067825 */ /* 0x001fca00078e0006 */
[----:B------:R-:W2:Y:S01]  /*0700*/  LDG.E R3, desc[UR8][R6.64] ;  /* 0x0000000806037981 */ /* 0x000ea2000c1e1900 */
[----:B-1----:R-:W-:Y:S01]  /*0710*/  IMAD.WIDE.U32 R4, R2, 0x4, R4 ;  /* 0x0000000402047825 */ /* 0x002fe200078e0004 */
[----:B--2---:R-:W-:-:S13]  /*0720*/  ISETP.NE.AND P0, PT, R3, RZ, PT ;  /* 0x000000ff0300720c */ /* 0x004fda0003f05270 */
[----:B------:R-:W-:Y:S01]  /*0730*/  @P0 IMAD.MOV.U32 R3, RZ, RZ, 0x1 ;  /* 0x00000001ff030424 */ /* 0x000fe200078e00ff */
[----:B------:R-:W-:Y:S01]  /*0740*/  @P0 ISETP.GE.AND P1, PT, R2, UR5, PT ;  /* 0x0000000502000c0c */ /* 0x000fe2000bf26270 */
[----:B------:R-:W-:-:S03]  /*0750*/  @!P0 IMAD.MOV.U32 R11, RZ, RZ, -0x1 ;  /* 0xffffffffff0b8424 */ /* 0x000fc600078e00ff */
[----:B------:R-:W-:-:S05]  /*0760*/  @P0 SEL R3, R3, 0x2, !P1 ;  /* 0x0000000203030807 */ /* 0x000fca0004800000 */
[----:B------:R0:W-:Y:S04]  /*0770*/  @P0 STG.E desc[UR8][R4.64], R3 ;  /* 0x0000000304000986 */ /* 0x0001e8000c101908 */
[----:B------:R1:W-:Y:S04]  /*0780*/  @!P0 STG.E desc[UR8][R4.64], R11 ;  /* 0x0000000b04008986 */ /* 0x0003e8000c101908 */
        /* <DEDUP_REMOVED lines=9> */
[----:B0-----:R-:W4:Y:S02]  /*0820*/  LDG.E R3, desc[UR8][R6.64+0x8] ;  /* 0x0000080806037981 */ /* 0x001f24000c1e1900 */
[----:B----4-:R-:W-:-:S13]  /*0830*/  ISETP.NE.AND P0, PT, R3, RZ, PT ;  /* 0x000000ff0300720c */ /* 0x010fda0003f05270 */
[----:B------:R-:W-:Y:S02]  /*0840*/  @P0 VIADD R3, R2, 0x2 ;  /* 0x0000000202030836 */ /* 0x000fe40000000000 */
[----:B------:R-:W-:Y:S02]  /*0850*/  @P0 IMAD.MOV.U32 R8, RZ, RZ, 0x1 ;  /* 0x00000001ff080424 */ /* 0x000fe400078e00ff */
[----:B-1----:R-:W-:Y:S01]  /*0860*/  @!P0 IMAD.MOV.U32 R11, RZ, RZ, -0x1 ;  /* 0xffffffffff0b8424 */ /* 0x002fe200078e00ff */
[----:B------:R-:W-:-:S04]  /*0870*/  @P0 ISETP.GE.AND P1, PT, R3, UR5, PT ;  /* 0x0000000503000c0c */ /* 0x000fc8000bf26270 */
[----:B------:R-:W-:-:S05]  /*0880*/  @P0 SEL R3, R8, 0x2, !P1 ;  /* 0x0000000208030807 */ /* 0x000fca0004800000 */
[----:B------:R0:W-:Y:S04]  /*0890*/  @P0 STG.E desc[UR8][R4.64+0x8], R3 ;  /* 0x0000080304000986 */ /* 0x0001e8000c101908 */
[----:B------:R0:W-:Y:S04]  /*08a0*/  @!P0 STG.E desc[UR8][R4.64+0x8], R11 ;  /* 0x0000080b04008986 */ /* 0x0001e8000c101908 */
[----:B------:R-:W4:Y:S02]  /*08b0*/  LDG.E R8, desc[UR8][R6.64+0xc] ;  /* 0x00000c0806087981 */ /* 0x000f24000c1e1900 */
[----:B----4-:R-:W-:-:S13]  /*08c0*/  ISETP.NE.AND P0, PT, R8, RZ, PT ;  /* 0x000000ff0800720c */ /* 0x010fda0003f05270 */
[----:B------:R-:W-:Y:S02]  /*08d0*/  @P0 VIADD R8, R2, 0x3 ;  /* 0x0000000302080836 */ /* 0x000fe40000000000 */
[----:B--2---:R-:W-:Y:S02]  /*08e0*/  @P0 IMAD.MOV.U32 R9, RZ, RZ, 0x1 ;  /* 0x00000001ff090424 */ /* 0x004fe400078e00ff */
[----:B---3--:R-:W-:Y:S01]  /*08f0*/  @!P0 IMAD.MOV.U32 R13, RZ, RZ, -0x1 ;  /* 0xffffffffff0d8424 */ /* 0x008fe200078e00ff */
[----:B------:R-:W-:Y:S01]  /*0900*/  @P0 ISETP.GE.AND P1, PT, R8, UR5, PT ;  /* 0x0000000508000c0c */ /* 0x000fe2000bf26270 */
[----:B------:R-:W-:-:S03]  /*0910*/  VIADD R2, R2, 0x4 ;  /* 0x0000000402027836 */ /* 0x000fc60000000000 */
[----:B------:R-:W-:-:S05]  /*0920*/  @P0 SEL R9, R9, 0x2, !P1 ;  /* 0x0000000209090807 */ /* 0x000fca0004800000 */
[----:B------:R0:W-:Y:S04]  /*0930*/  @P0 STG.E desc[UR8][R4.64+0xc], R9 ;  /* 0x00000c0904000986 */ /* 0x0001e8000c101908 */
[----:B------:R0:W-:Y:S02]  /*0940*/  @!P0 STG.E desc[UR8][R4.64+0xc], R13 ;  /* 0x00000c0d04008986 */ /* 0x0001e4000c101908 */
.L_x_102:
[----:B------:R-:W-:Y:S05]  /*0950*/  BRA.U !UP1, `(.L_x_99) ;  /* 0x0000000109ac7547 */ /* 0x000fea000b800000 */
[----:B------:R-:W-:Y:S02]  /*0960*/  UISETP.NE.AND UP0, UPT, UR7, 0x1, UPT ;  /* 0x000000010700788c */ /* 0x000fe4000bf05270 */
[----:B------:R-:W-:-:S04]  /*0970*/  ULOP3.LUT UR4, UR4, 0x1, URZ, 0xc0, !UPT ;  /* 0x0000000104047892 */ /* 0x000fc8000f8ec0ff */
[----:B------:R-:W-:-:S03]  /*0980*/  UISETP.NE.U32.AND UP1, UPT, UR4, 0x1, UPT ;  /* 0x000000010400788c */ /* 0x000fc6000bf25070 */
[----:B------:R-:W-:Y:S08]  /*0990*/  BRA.U !UP0, `(.L_x_103) ;  /* 0x0000000108587547 */ /* 0x000ff0000b800000 */
[----:B0-----:R-:W0:Y:S08]  /*09a0*/  LDC.64 R4, c[0x0][0x388] ;  /* 0x0000e200ff047b82 */ /* 0x001e300000000a00 */
        /* <DEDUP_REMOVED lines=13> */
[C---:B------:R-:W-:Y:S01]  /*0a80*/  @P0 VIADD R3, R2.reuse, 0x1 ;  /* 0x0000000102030836 */ /* 0x040fe20000000000 */
[----:B------:R-:W-:Y:S01]  /*0a90*/  IADD3 R2, PT, PT, R2, 0x2, RZ ;  /* 0x0000000202027810 */ /* 0x000fe20007ffe0ff */
[----:B------:R-:W-:Y:S02]  /*0aa0*/  @P0 IMAD.MOV.U32 R8, RZ, RZ, 0x1 ;  /* 0x00000001ff080424 */ /* 0x000fe400078e00ff */
[----:B------:R-:W-:Y:S01]  /*0ab0*/  @!P0 IMAD.MOV.U32 R13, RZ, RZ, -0x1 ;  /* 0xffffffffff0d8424 */ /* 0x000fe200078e00ff */
[----:B------:R-:W-:-:S04]  /*0ac0*/  @P0 ISETP.GE.AND P1, PT, R3, UR5, PT ;  /* 0x0000000503000c0c */ /* 0x000fc8000bf26270 */
[----:B------:R-:W-:-:S05]  /*0ad0*/  @P0 SEL R3, R8, 0x2, !P1 ;  /* 0x0000000208030807 */ /* 0x000fca0004800000 */
[----:B------:R1:W-:Y:S04]  /*0ae0*/  @P0 STG.E desc[UR8][R6.64+0x4], R3 ;  /* 0x0000040306000986 */ /* 0x0003e8000c101908 */
[----:B------:R1:W-:Y:S02]  /*0af0*/  @!P0 STG.E desc[UR8][R6.64+0x4], R13 ;  /* 0x0000040d06008986 */ /* 0x0003e4000c101908 */
.L_x_103:
[----:B------:R-:W-:Y:S05]  /*0b00*/  BRA.U UP1, `(.L_x_99) ;  /* 0x0000000101407547 */ /* 0x000fea000b800000 */
[----:B0-----:R-:W0:Y:S02]  /*0b10*/  LDC.64 R4, c[0x0][0x388] ;  /* 0x0000e200ff047b82 */ /* 0x001e240000000a00 */
[----:B0-----:R-:W-:-:S06]  /*0b20*/  IMAD.WIDE.U32 R4, R2, 0x4, R4 ;  /* 0x0000000402047825 */ /* 0x001fcc00078e0004 */
[----:B------:R-:W2:Y:S02]  /*0b30*/  LDG.E R4, desc[UR8][R4.64] ;  /* 0x0000000804047981 */ /* 0x000ea4000c1e1900 */
[----:B--2---:R-:W-:-:S13]  /*0b40*/  ISETP.NE.AND P0, PT, R4, RZ, PT ;  /* 0x000000ff0400720c */ /* 0x004fda0003f05270 */
[----:B------:R-:W-:Y:S05]  /*0b50*/  @!P0 BRA `(.L_x_104) ;  /* 0x00000000001c8947 */ /* 0x000fea0003800000 */
[----:B------:R-:W0:Y:S01]  /*0b60*/  LDC.64 R4, c[0x0][0x390] ;  /* 0x0000e400ff047b82 */ /* 0x000e220000000a00 */
[----:B-1----:R-:W-:Y:S01]  /*0b70*/  IMAD.MOV.U32 R6, RZ, RZ, 0x1 ;  /* 0x00000001ff067424 */ /* 0x002fe200078e00ff */
[C---:B------:R-:W-:Y:S01]  /*0b80*/  ISETP.GE.AND P0, PT, R2.reuse, UR5, PT ;  /* 0x0000000502007c0c */ /* 0x040fe2000bf06270 */
[----:B0-----:R-:W-:-:S03]  /*0b90*/  IMAD.WIDE.U32 R2, R2, 0x4, R4 ;  /* 0x0000000402027825 */ /* 0x001fc600078e0004 */
[----:B------:R-:W-:-:S05]  /*0ba0*/  SEL R5, R6, 0x2, !P0 ;  /* 0x0000000206057807 */ /* 0x000fca0004000000 */
[----:B------:R3:W-:Y:S01]  /*0bb0*/  STG.E desc[UR8][R2.64], R5 ;  /* 0x0000000502007986 */ /* 0x0007e2000c101908 */
[----:B------:R-:W-:Y:S05]  /*0bc0*/  BRA `(.L_x_99) ;  /* 0x0000000000107947 */ /* 0x000fea0003800000 */
.L_x_104:
[----:B------:R-:W0:Y:S01]  /*0bd0*/  LDC.64 R4, c[0x0][0x390] ;  /* 0x0000e400ff047b82 */ /* 0x000e220000000a00 */
[----:B-1----:R-:W-:Y:S02]  /*0be0*/  IMAD.MOV.U32 R3, RZ, RZ, -0x1 ;  /* 0xffffffffff037424 */ /* 0x002fe400078e00ff */
[----:B0-----:R-:W-:-:S05]  /*0bf0*/  IMAD.WIDE.U32 R4, R2, 0x4, R4 ;  /* 0x0000000402047825 */ /* 0x001fca00078e0004 */
[----:B------:R2:W-:Y:S02]  /*0c00*/  STG.E desc[UR8][R4.64], R3 ;  /* 0x0000000304007986 */ /* 0x0005e4000c101908 */
.L_x_99:
[----:B------:R-:W-:Y:S05]  /*0c10*/  BSYNC.RECONVERGENT B0 ;  /* 0x0000000000007941 */ /* 0x000fea0003800200 */
.L_x_98:
[----:B-1----:R-:W1:Y:S08]  /*0c20*/  LDC R7, c[0x0][0x360] ;  /* 0x0000d800ff077b82 */ /* 0x002e700000000800 */
[----:B0-23--:R-:W0:Y:S01]  /*0c30*/  LDC R3, c[0x0][0x380] ;  /* 0x0000e000ff037b82 */ /* 0x00de220000000800 */
[----:B-1----:R-:W-:-:S05]  /*0c40*/  IMAD R0, R7, UR10, R0 ;  /* 0x0000000a07007c24 */ /* 0x002fca000f8e0200 */
[----:B0-----:R-:W-:-:S13]  /*0c50*/  ISETP.GE.AND P0, PT, R0, R3, PT ;  /* 0x000000030000720c */ /* 0x001fda0003f06270 */
[----:B------:R-:W-:Y:S05]  /*0c60*/  @P0 EXIT ;  /* 0x000000000000094d */ /* 0x000fea0003800000 */
[----:B------:R-:W0:Y:S01]  /*0c70*/  LDCU UR4, c[0x0][0x370] ;  /* 0x00006e00ff0477ac */ /* 0x000e220008000800 */
[----:B------:R-:W-:Y:S01]  /*0c80*/  ISETP.GT.AND P0, PT, R3, RZ, PT ;  /* 0x000000ff0300720c */ /* 0x000fe20003f04270 */
[----:B0-----:R-:W-:-:S12]  /*0c90*/  IMAD R7, R7, UR4, RZ ;  /* 0x0000000407077c24 */ /* 0x001fd8000f8e02ff */
[----:B------:R-:W-:Y:S05]  /*0ca0*/  @P0 BRA `(.L_x_105) ;  /* 0x0000000000240947 */ /* 0x000fea0003800000 */
[----:B------:R-:W-:Y:S01]  /*0cb0*/  BSSY.RECONVERGENT B0, `(.L_x_106) ;  /* 0x0000005000007945 */ /* 0x000fe20003800200 */
.L_x_107:
[--C-:B------:R-:W-:Y:S02]  /*0cc0*/  IMAD.MOV.U32 R5, RZ, RZ, R0.reuse ;  /* 0x000000ffff057224 */ /* 0x100fe400078e0000 */
[----:B------:R-:W-:-:S05]  /*0cd0*/  IMAD.IADD R0, R7, 0x1, R0 ;  /* 0x0000000107007824 */ /* 0x000fca00078e0200 */
[----:B------:R-:W-:-:S13]  /*0ce0*/  ISETP.GE.AND P0, PT, R0, R3, PT ;  /* 0x000000030000720c */ /* 0x000fda0003f06270 */
[----:B------:R-:W-:Y:S05]  /*0cf0*/  @!P0 BRA `(.L_x_107) ;  /* 0xfffffffc00f08947 */ /* 0x000fea000383ffff */
[----:B------:R-:W-:Y:S05]  /*0d00*/  BSYNC.RECONVERGENT B0 ;  /* 0x0000000000007941 */ /* 0x000fea0003800200 */
.L_x_106:
[----:B------:R-:W0:Y:S02]  /*0d10*/  LDC.64 R2, c[0x0][0x398] ;  /* 0x0000e600ff027b82 */ /* 0x000e240000000a00 */
[----:B0-----:R-:W-:Y:S01]  /*0d20*/  STG.E desc[UR8][R2.64], R5 ;  /* 0x0000000502007986 */ /* 0x001fe2000c101908 */
[----:B------:R-:W-:Y:S05]  /*0d30*/  EXIT ;  /* 0x000000000000794d */ /* 0x000fea0003800000 */
.L_x_105:
[----:B------:R-:W0:Y:S01]  /*0d40*/  LDCU.64 UR4, c[0x0][0x388] ;  /* 0x00007100ff0477ac */ /* 0x000e220008000a00 */
[C---:B------:R-:W-:Y:S02]  /*0d50*/  LOP3.LUT R6, R3.reuse, 0x7ffffffc, RZ, 0xc0, !PT ;  /* 0x7ffffffc03067812 */ /* 0x040fe400078ec0ff */
[----:B------:R-:W-:-:S03]  /*0d60*/  LOP3.LUT R8, R3, 0x3, RZ, 0xc0, !PT ;  /* 0x0000000303087812 */ /* 0x000fc600078ec0ff */
[----:B------:R-:W-:Y:S01]  /*0d70*/  IMAD.MOV R9, RZ, RZ, -R6 ;  /* 0x000000ffff097224 */ /* 0x000fe200078e0a06 */
[----:B0-----:R-:W-:-:S04]  /*0d80*/  UIADD3 UR4, UP0, UPT, UR4, 0x8, URZ ;  /* 0x0000000804047890 */ /* 0x001fc8000ff1e0ff */
[----:B------:R-:W-:-:S12]  /*0d90*/  UIADD3.X UR5, UPT, UPT, URZ, UR5, URZ, UP0, !UPT ;  /* 0x00000005ff057290 */ /* 0x000fd800087fe4ff */
.L_x_111:
[----:B------:R-:W0:Y:S01]  /*0da0*/  LDCU UR6, c[0x0][0x380] ;  /* 0x00007000ff0677ac */ /* 0x000e220008000800 */
[----:B------:R-:W1:Y:S01]  /*0db0*/  LDC.64 R2, c[0x0][0x388] ;  /* 0x0000e200ff027b82 */ /* 0x000e620000000a00 */
[----:B------:R-:W-:Y:S01]  /*0dc0*/  CS2R R10, SRZ ;  /* 0x00000000000a7805 */ /* 0x000fe2000001ff00 */
[----:B0-----:R-:W-:Y:S01]  /*0dd0*/  UISETP.GE.U32.AND UP0, UPT, UR6, 0x4, UPT ;  /* 0x000000040600788c */ /* 0x001fe2000bf06070 */
[----:B-1----:R-:W-:-:S08]  /*0de0*/  IMAD.WIDE R2, R0, 0x4, R2 ;  /* 0x0000000400027825 */ /* 0x002fd000078e0202 */
[----:B------:R-:W-:Y:S05]  /*0df0*/  BRA.U !UP0, `(.L_x_108) ;  /* 0x0000000108f47547 */ /* 0x000fea000b800000 */
[----:B------:R-:W-:Y:S02]  /*0e00*/  VIADD R22, R0, 0xffffffff ;  /* 0xffffffff00167836 */ /* 0x000fe40000000000 */
[----:B------:R-:W-:Y:S02]  /*0e10*/  IMAD.MOV.U32 R10, RZ, RZ, RZ ;  /* 0x000000ffff0a7224 */ /* 0x000fe400078e00ff */
[----:B------:R-:W-:Y:S02]  /*0e20*/  IMAD.MOV.U32 R11, RZ, RZ, 0x1 ;  /* 0x00000001ff0b7424 */ /* 0x000fe400078e00ff */
[----:B------:R-:W-:Y:S02]  /*0e30*/  IMAD.U32 R4, RZ, RZ, UR4 ;  /* 0x00000004ff047e24 */ /* 0x000fe4000f8e00ff */
[----:B------:R-:W-:Y:S02]  /*0e40*/  IMAD.U32 R5, RZ, RZ, UR5 ;  /* 0x00000005ff057e24 */ /* 0x000fe4000f8e00ff */
[----:B------:R-:W-:-:S07]  /*0e50*/  IMAD.MOV.U32 R12, RZ, RZ, R9 ;  /* 0x000000ffff0c7224 */ /* 0x000fce00078e0009 */
.L_x_109:
[C---:B------:R-:W-:Y:S02]  /*0e60*/  ISETP.NE.AND P6, PT, R22.reuse, -0x1, PT ;  /* 0xffffffff1600780c */ /* 0x040fe40003fc5270 */
[----:B------:R-:W-:-:S11]  /*0e70*/  ISETP.NE.AND P5, PT, R22, RZ, PT ;  /* 0x000000ff1600720c */ /* 0x000fd60003fa5270 */
[----:B------:R-:W2:Y:S04]  /*0e80*/  @P6 LDG.E R13, desc[UR8][R2.64] ;  /* 0x00000008020d6981 */ /* 0x000ea8000c1e1900 */
[----:B------:R-:W2:Y:S01]  /*0e90*/  @P6 LDG.E R14, desc[UR8][R4.64+-0x8] ;  /* 0xfffff808040e6981 */ /* 0x000ea2000c1e1900 */
[----:B------:R-:W-:-:S03]  /*0ea0*/  ISETP.NE.AND P3, PT, R22, 0x1, PT ;  /* 0x000000011600780c */ /* 0x000fc60003f65270 */
[----:B------:R-:W3:Y:S04]  /*0eb0*/  @P5 LDG.E R19, desc[UR8][R2.64] ;  /* 0x0000000802135981 */ /* 0x000ee8000c1e1900 */
[----:B------:R-:W3:Y:S01]  /*0ec0*/  @P5 LDG.E R16, desc[UR8][R4.64+-0x4] ;  /* 0xfffffc0804105981 */ /* 0x000ee2000c1e1900 */
[----:B------:R-:W-:-:S05]  /*0ed0*/  ISETP.NE.AND P4, PT, R22, 0x2, PT ;  /* 0x000000021600780c */ /* 0x000fca0003f85270 */
[----:B------:R-:W4:Y:S04]  /*0ee0*/  @P3 LDG.E R20, desc[UR8][R2.64] ;  /* 0x0000000802143981 */ /* 0x000f28000c1e1900 */
[----:B------:R-:W4:Y:S04]  /*0ef0*/  @P3 LDG.E R17, desc[UR8][R4.64] ;  /* 0x0000000804113981 */ /* 0x000f28000c1e1900 */
[----:B------:R-:W5:Y:S04]  /*0f00*/  @P4 LDG.E R21, desc[UR8][R2.64] ;  /* 0x0000000802154981 */ /* 0x000f68000c1e1900 */
[----:B------:R-:W5:Y:S01]  /*0f10*/  @P4 LDG.E R18, desc[UR8][R4.64+0x4] ;  /* 0x0000040804124981 */ /* 0x000f62000c1e1900 */
[----:B------:R-:W-:Y:S01]  /*0f20*/  @P6 VIADD R15, R11, 0xffffffff ;  /* 0xffffffff0b0f6836 */ /* 0x000fe20000000000 */
[----:B------:R-:W-:Y:S01]  /*0f30*/  PLOP3.LUT P1, PT, PT, PT, PT, 0x80, 0x8 ;  /* 0x000000000008781c */ /* 0x000fe20003f2f070 */
[----:B------:R-:W-:-:S02]  /*0f40*/  VIADD R12, R12, 0x4 ;  /* 0x000000040c0c7836 */ /* 0x000fc40000000000 */
[----:B------:R-:W-:Y:S01]  /*0f50*/  VIADD R22, R22, 0xfffffffc ;  /* 0xfffffffc16167836 */ /* 0x000fe20000000000 */
[----:B--2---:R-:W-:-:S04]  /*0f60*/  @P6 ISETP.NE.AND P0, PT, R13, R14, PT ;  /* 0x0000000e0d00620c */ /* 0x004fc80003f05270 */
[----:B------:R-:W-:Y:S01]  /*0f70*/  @P6 ISETP.GT.AND P0, PT, R0, R15, !P0 ;  /* 0x0000000f0000620c */ /* 0x000fe20004704270 */
[----:B------:R-:W-:-:S03]  /*0f80*/  @P3 VIADD R15, R11, 0x1 ;  /* 0x000000010b0f3836 */ /* 0x000fc60000000000 */
[----:B------:R-:W-:Y:S01]  /*0f90*/  @P6 ISETP.LT.OR P0, PT, R13, R14, P0 ;  /* 0x0000000e0d00620c */ /* 0x000fe20000701670 */
[----:B------:R-:W-:Y:S01]  /*0fa0*/  @P6 VIADD R13, R10, 0x1 ;  /* 0x000000010a0d6836 */ /* 0x000fe20000000000 */
[CC--:B---3--:R-:W-:Y:S02]  /*0fb0*/  @P5 ISETP.NE.AND P2, PT, R19.reuse, R16.reuse, PT ;  /* 0x000000101300520c */ /* 0x0c8fe40003f45270 */
[----:B------:R-:W-:Y:S02]  /*0fc0*/  @P6 PLOP3.LUT P1, PT, P0, PT, PT, 0x80, 0x8 ;  /* 0x000000000008681c */ /* 0x000fe4000072f070 */
[----:B------:R-:W-:Y:S02]  /*0fd0*/  @P5 ISETP.GT.AND P2, PT, R0, R11, !P2 ;  /* 0x0000000b0000520c */ /* 0x000fe40005744270 */
[----:B------:R-:W-:Y:S02]  /*0fe0*/  PLOP3.LUT P0, PT, PT, PT, PT, 0x80, 0x8 ;  /* 0x000000000008781c */ /* 0x000fe40003f0f070 */
[----:B------:R-:W-:-:S04]  /*0ff0*/  @P5 ISETP.LT.OR P2, PT, R19, R16, P2 ;  /* 0x000000101300520c */ /* 0x000fc80001741670 */
[----:B------:R-:W-:-:S03]  /*1000*/  @P5 PLOP3.LUT P0, PT, P2, PT, PT, 0x80, 0x8 ;  /* 0x000000000008581c */ /* 0x000fc6000170f070 */
[----:B------:R-:W-:Y:S01]  /*1010*/  @!P1 IMAD.MOV R13, RZ, RZ, R10 ;  /* 0x000000ffff0d9224 */ /* 0x000fe200078e020a */
[----:B----4-:R-:W-:-:S03]  /*1020*/  @P3 ISETP.NE.AND P1, PT, R20, R17, PT ;  /* 0x000000111400320c */ /* 0x010fc60003f25270 */
[----:B------:R-:W-:Y:S01]  /*1030*/  @P6 IMAD.MOV.U32 R10, RZ, RZ, R13 ;  /* 0x000000ffff0a6224 */ /* 0x000fe200078e000d */
[----:B------:R-:W-:Y:S01]  /*1040*/  @P3 ISETP.GT.AND P1, PT, R0, R15, !P1 ;  /* 0x0000000f0000320c */ /* 0x000fe20004f24270 */
[----:B------:R-:W-:Y:S01]  /*1050*/  @P4 VIADD R13, R11, 0x2 ;  /* 0x000000020b0d4836 */ /* 0x000fe20000000000 */
[----:B-----5:R-:W-:Y:S01]  /*1060*/  @P4 ISETP.NE.AND P6, PT, R21, R18, PT ;  /* 0x000000121500420c */ /* 0x020fe20003fc5270 */
[----:B------:R-:W-:Y:S01]  /*1070*/  @P5 VIADD R14, R10, 0x1 ;  /* 0x000000010a0e5836 */ /* 0x000fe20000000000 */
[----:B------:R-:W-:Y:S01]  /*1080*/  @P3 ISETP.LT.OR P2, PT, R20, R17, P1 ;  /* 0x000000111400320c */ /* 0x000fe20000f41670 */
[----:B------:R-:W-:Y:S01]  /*1090*/  @!P0 IMAD.MOV R14, RZ, RZ, R10 ;  /* 0x000000ffff0e8224 */ /* 0x000fe200078e020a */
[----:B------:R-:W-:Y:S01]  /*10a0*/  PLOP3.LUT P1, PT, PT, PT, PT, 0x80, 0x8 ;  /* 0x000000000008781c */ /* 0x000fe20003f2f070 */
[----:B------:R-:W-:Y:S01]  /*10b0*/  VIADD R11, R11, 0x4 ;  /* 0x000000040b0b7836 */ /* 0x000fe20000000000 */
[----:B------:R-:W-:Y:S01]  /*10c0*/  @P3 PLOP3.LUT P1, PT, P2, PT, PT, 0x80, 0x8 ;  /* 0x000000000008381c */ /* 0x000fe2000172f070 */
[----:B------:R-:W-:Y:S01]  /*10d0*/  @P5 IMAD.MOV.U32 R10, RZ, RZ, R14 ;  /* 0x000000ffff0a5224 */ /* 0x000fe200078e000e */
[----:B------:R-:W-:-:S03]  /*10e0*/  @P4 ISETP.GT.AND P0, PT, R0, R13, !P6 ;  /* 0x0000000d0000420c */ /* 0x000fc60007704270 */
[----:B------:R-:W-:Y:S01]  /*10f0*/  @P3 VIADD R13, R10, 0x1 ;  /* 0x000000010a0d3836 */ /* 0x000fe20000000000 */
[----:B------:R-:W-:Y:S02]  /*1100*/  @P4 ISETP.LT.OR P2, PT, R21, R18, P0 ;  /* 0x000000121500420c */ /* 0x000fe40000741670 */
[----:B------:R-:W-:Y:S02]  /*1110*/  PLOP3.LUT P0, PT, PT, PT, PT, 0x80, 0x8 ;  /* 0x000000000008781c */ /* 0x000fe40003f0f070 */
[----:B------:R-:W-:Y:S02]  /*1120*/  @P4 PLOP3.LUT P0, PT, P2, PT, PT, 0x80, 0x8 ;  /* 0x000000000008481c */ /* 0x000fe4000170f070 */
[----:B------:R-:W-:Y:S01]  /*1130*/  ISETP.NE.AND P2, PT, R12, RZ, PT ;  /* 0x000000ff0c00720c */ /* 0x000fe20003f45270 */
[----:B------:R-:W-:Y:S01]  /*1140*/  @!P1 IMAD.MOV R13, RZ, RZ, R10 ;  /* 0x000000ffff0d9224 */ /* 0x000fe200078e020a */
[----:B------:R-:W-:-:S04]  /*1150*/  IADD3 R4, P1, PT, R4, 0x10, RZ ;  /* 0x0000001004047810 */ /* 0x000fc80007f3e0ff */
[----:B------:R-:W-:Y:S01]  /*1160*/  @P3 MOV R10, R13 ;  /* 0x0000000d000a3202 */ /* 0x000fe20000000f00 */
[----:B------:R-:W-:-:S04]  /*1170*/  IMAD.X R5, RZ, RZ, R5, P1 ;  /* 0x000000ffff057224 */ /* 0x000fc800008e0605 */
[----:B------:R-:W-:Y:S02]  /*1180*/  @P4 VIADD R13, R10, 0x1 ;  /* 0x000000010a0d4836 */ /* 0x000fe40000000000 */
[----:B------:R-:W-:-:S04]  /*1190*/  @!P0 IMAD.MOV R13, RZ, RZ, R10 ;  /* 0x000000ffff0d8224 */ /* 0x000fc800078e020a */
[----:B------:R-:W-:Y:S01]  /*11a0*/  @P4 IMAD.MOV.U32 R10, RZ, RZ, R13 ;  /* 0x000000ffff0a4224 */ /* 0x000fe200078e000d */
[----:B------:R-:W-:Y:S06]  /*11b0*/  @P2 BRA `(.L_x_109) ;  /* 0xfffffffc00282947 */ /* 0x000fec000383ffff */
[----:B------:R-:W-:-:S07]  /*11c0*/  IMAD.MOV.U32 R11, RZ, RZ, R6 ;  /* 0x000000ffff0b7224 */ /* 0x000fce00078e0006 */
.L_x_108:
[----:B------:R-:W-:Y:S01]  /*11d0*/  ISETP.NE.AND P0, PT, R8, RZ, PT ;  /* 0x000000ff0800720c */ /* 0x000fe20003f05270 */
[----:B------:R-:W-:-:S12]  /*11e0*/  IMAD.MOV.U32 R13, RZ, RZ, R10 ;  /* 0x000000ffff0d7224 */ /* 0x000fd800078e000a */
[----:B------:R-:W-:Y:S05]  /*11f0*/  @!P0 BRA `(.L_x_110) ;  /* 0x0000000000a08947 */ /* 0x000fea0003800000 */
[----:B------:R-:W0:Y:S01]  /*1200*/  LDC.64 R4, c[0x0][0x388] ;  /* 0x0000e200ff047b82 */ /* 0x000e220000000a00 */
[----:B------:R-:W-:-:S13]  /*1210*/  ISETP.NE.AND P2, PT, R0, R11, PT ;  /* 0x0000000b0000720c */ /* 0x000fda0003f45270 */
[----:B------:R-:W2:Y:S01]  /*1220*/  @P2 LDG.E R15, desc[UR8][R2.64] ;  /* 0x00000008020f2981 */ /* 0x000ea2000c1e1900 */
[----:B0-----:R-:W-:-:S05]  /*1230*/  IMAD.WIDE.U32 R4, R11, 0x4, R4 ;  /* 0x000000040b047825 */ /* 0x001fca00078e0004 */
[----:B------:R-:W2:Y:S02]  /*1240*/  @P2 LDG.E R10, desc[UR8][R4.64] ;  /* 0x00000008040a2981 */ /* 0x000ea4000c1e1900 */
[----:B--2---:R-:W-:-:S04]  /*1250*/  @P2 ISETP.NE.AND P0, PT, R15, R10, PT ;  /* 0x0000000a0f00220c */ /* 0x004fc80003f05270 */
[----:B------:R-:W-:-:S04]  /*1260*/  @P2 ISETP.GT.AND P0, PT, R0, R11, !P0 ;  /* 0x0000000b0000220c */ /* 0x000fc80004704270 */
[----:B------:R-:W-:Y:S02]  /*1270*/  @P2 ISETP.LT.OR P1, PT, R15, R10, P0 ;  /* 0x0000000a0f00220c */ /* 0x000fe40000721670 */
[----:B------:R-:W-:Y:S02]  /*1280*/  PLOP3.LUT P0, PT, PT, PT, PT, 0x80, 0x8 ;  /* 0x000000000008781c */ /* 0x000fe40003f0f070 */
[----:B------:R-:W-:Y:S02]  /*1290*/  @P2 PLOP3.LUT P0, PT, P1, PT, PT, 0x80, 0x8 ;  /* 0x000000000008281c */ /* 0x000fe40000f0f070 */
[----:B------:R-:W-:Y:S01]  /*12a0*/  ISETP.NE.AND P1, PT, R8, 0x1, PT ;  /* 0x000000010800780c */ /* 0x000fe20003f25270 */
[----:B------:R-:W-:-:S10]  /*12b0*/  @P2 VIADD R10, R13, 0x1 ;  /* 0x000000010d0a2836 */ /* 0x000fd40000000000 */
[----:B------:R-:W-:-:S04]  /*12c0*/  @!P0 IMAD.MOV R10, RZ, RZ, R13 ;  /* 0x000000ffff0a8224 */ /* 0x000fc800078e020d */
[----:B------:R-:W-:Y:S01]  /*12d0*/  @P2 IMAD.MOV.U32 R13, RZ, RZ, R10 ;  /* 0x000000ffff0d2224 */ /* 0x000fe200078e000a */
[----:B------:R-:W-:Y:S06]  /*12e0*/  @!P1 BRA `(.L_x_110) ;  /* 0x0000000000649947 */ /* 0x000fec0003800000 */
[C---:B------:R-:W-:Y:S02]  /*12f0*/  VIADD R15, R11.reuse, 0x1 ;  /* 0x000000010b0f7836 */ /* 0x040fe40000000000 */
[----:B------:R-:W-:-:S03]  /*1300*/  VIADD R17, R11, 0x2 ;  /* 0x000000020b117836 */ /* 0x000fc60000000000 */
[C---:B------:R-:W-:Y:S02]  /*1310*/  ISETP.NE.AND P3, PT, R0.reuse, R15, PT ;  /* 0x0000000f0000720c */ /* 0x040fe40003f65270 */
[----:B------:R-:W-:-:S04]  /*1320*/  ISETP.NE.AND P2, PT, R0, R17, PT ;  /* 0x000000110000720c */ /* 0x000fc80003f45270 */
[----:B------:R-:W-:-:S07]  /*1330*/  ISETP.EQ.OR P2, PT, R8, 0x2, !P2 ;  /* 0x000000020800780c */ /* 0x000fce0005742670 */
[----:B------:R-:W2:Y:S04]  /*1340*/  @P3 LDG.E R19, desc[UR8][R2.64] ;  /* 0x0000000802133981 */ /* 0x000ea8000c1e1900 */
[----:B------:R-:W2:Y:S04]  /*1350*/  @P3 LDG.E R10, desc[UR8][R4.64+0x4] ;  /* 0x00000408040a3981 */ /* 0x000ea8000c1e1900 */
[----:B------:R-:W3:Y:S04]  /*1360*/  @!P2 LDG.E R12, desc[UR8][R2.64] ;  /* 0x00000008020ca981 */ /* 0x000ee8000c1e1900 */
[----:B------:R-:W3:Y:S01]  /*1370*/  @!P2 LDG.E R11, desc[UR8][R4.64+0x8] ;  /* 0x00000808040ba981 */ /* 0x000ee2000c1e1900 */
[----:B--2---:R-:W-:-:S04]  /*1380*/  @P3 ISETP.NE.AND P0, PT, R19, R10, PT ;  /* 0x0000000a1300320c */ /* 0x004fc80003f05270 */
[----:B------:R-:W-:-:S04]  /*1390*/  @P3 ISETP.GT.AND P0, PT, R0, R15, !P0 ;  /* 0x0000000f0000320c */ /* 0x000fc80004704270 */
[----:B------:R-:W-:Y:S01]  /*13a0*/  @P3 ISETP.LT.OR P1, PT, R19, R10, P0 ;  /* 0x0000000a1300320c */ /* 0x000fe20000721670 */
[----:B------:R-:W-:Y:S01]  /*13b0*/  @P3 VIADD R10, R13, 0x1 ;  /* 0x000000010d0a3836 */ /* 0x000fe20000000000 */
[----:B---3--:R-:W-:Y:S02]  /*13c0*/  @!P2 ISETP.NE.AND P4, PT, R12, R11, PT ;  /* 0x0000000b0c00a20c */ /* 0x008fe40003f85270 */
[----:B------:R-:W-:Y:S02]  /*13d0*/  PLOP3.LUT P0, PT, PT, PT, PT, 0x80, 0x8 ;  /* 0x000000000008781c */ /* 0x000fe40003f0f070 */
[----:B------:R-:W-:Y:S02]  /*13e0*/  @P3 PLOP3.LUT P0, PT, P1, PT, PT, 0x80, 0x8 ;  /* 0x000000000008381c */ /* 0x000fe40000f0f070 */
[----:B------:R-:W-:-:S04]  /*13f0*/  @!P2 ISETP.GT.AND P1, PT, R0, R17, !P4 ;  /* 0x000000110000a20c */ /* 0x000fc80006724270 */
[----:B------:R-:W-:Y:S02]  /*1400*/  @!P2 ISETP.LT.OR P4, PT, R12, R11, P1 ;  /* 0x0000000b0c00a20c */ /* 0x000fe40000f81670 */
[----:B------:R-:W-:Y:S02]  /*1410*/  PLOP3.LUT P1, PT, PT, PT, PT, 0x80, 0x8 ;  /* 0x000000000008781c */ /* 0x000fe40003f2f070 */
[----:B------:R-:W-:-:S03]  /*1420*/  @!P2 PLOP3.LUT P1, PT, P4, PT, PT, 0x80, 0x8 ;  /* 0x000000000008a81c */ /* 0x000fc6000272f070 */
[----:B------:R-:W-:-:S04]  /*1430*/  @!P0 IMAD.MOV R10, RZ, RZ, R13 ;  /* 0x000000ffff0a8224 */ /* 0x000fc800078e020d */
[----:B------:R-:W-:-:S04]  /*1440*/  @P3 IMAD.MOV.U32 R13, RZ, RZ, R10 ;  /* 0x000000ffff0d3224 */ /* 0x000fc800078e000a */
[----:B------:R-:W-:Y:S02]  /*1450*/  @!P2 VIADD R2, R13, 0x1 ;  /* 0x000000010d02a836 */ /* 0x000fe40000000000 */
[----:B------:R-:W-:-:S04]  /*1460*/  @!P1 IMAD.MOV R2, RZ, RZ, R13 ;  /* 0x000000ffff029224 */ /* 0x000fc800078e020d */
[----:B------:R-:W-:-:S07]  /*1470*/  @!P2 IMAD.MOV.U32 R13, RZ, RZ, R2 ;  /* 0x000000ffff0da224 */ /* 0x000fce00078e0002 */
.L_x_110:
[----:B------:R-:W0:Y:S01]  /*1480*/  LDC.64 R2, c[0x0][0x398] ;  /* 0x0000e600ff027b82 */ /* 0x000e220000000a00 */
[----:B------:R-:W1:Y:S01]  /*1490*/  LDCU UR6, c[0x0][0x380] ;  /* 0x00007000ff0677ac */ /* 0x000e620008000800 */
[----:B0-----:R-:W-:-:S05]  /*14a0*/  IMAD.WIDE R2, R13, 0x4, R2 ;  /* 0x000000040d027825 */ /* 0x001fca00078e0202 */
[----:B------:R0:W-:Y:S02]  /*14b0*/  STG.E desc[UR8][R2.64], R0 ;  /* 0x0000000002007986 */ /* 0x0001e4000c101908 */
[----:B0-----:R-:W-:-:S05]  /*14c0*/  IMAD.IADD R0, R7, 0x1, R0 ;  /* 0x0000000107007824 */ /* 0x001fca00078e0200 */
[----:B-1----:R-:W-:-:S13]  /*14d0*/  ISETP.GE.AND P0, PT, R0, UR6, PT ;  /* 0x0000000600007c0c */ /* 0x002fda000bf06270 */
[----:B------:R-:W-:Y:S05]  /*14e0*/  @!P0 BRA `(.L_x_111) ;  /* 0xfffffff8002c8947 */ /* 0x000fea000383ffff */
[----:B------:R-:W-:Y:S05]  /*14f0*/  EXIT ;  /* 0x000000000000794d */ /* 0x000fea0003800000 */
.L_x_112:
        /* <DEDUP_REMOVED lines=16> */
.L_x_293:


//--------------------- .text.finalize_hyperedges --------------------------
	.section	.text.finalize_hyperedges,"ax",@progbits
	.align	128
        .global         finalize_hyperedges
        .type           finalize_hyperedges,@function
        .size           finalize_hyperedges,(.L_x_294 - finalize_hyperedges)
        .other          finalize_hyperedges,@"STO_CUDA_ENTRY STV_DEFAULT"
finalize_hyperedges:
.text.finalize_hyperedges:
[----:B------:R-:W-:Y:S01]  /*0000*/  LDC R1, c[0x0][0x37c] ;  /* 0x0000df00ff017b82 */ /* 0x000fe20000000800 */
[----:B------:R-:W0:Y:S01]  /*0010*/  LDCU UR4, c[0x0][0x380] ;  /* 0x00007000ff0477ac */ /* 0x000e220008000800 */
[----:B------:R-:W-:Y:S01]  /*0020*/  IMAD.MOV.U32 R0, RZ, RZ, RZ ;  /* 0x000000ffff007224 */ /* 0x000fe200078e00ff */
[----:B------:R-:W1:Y:S01]  /*0030*/  LDCU.64 UR8, c[0x0][0x358] ;  /* 0x00006b00ff0877ac */ /* 0x000e620008000a00 */
[----:B0-----:R-:W-:-:S09]  /*0040*/  UISETP.GE.AND UP0, UPT, UR4, 0x1, UPT ;  /* 0x000000010400788c */ /* 0x001fd2000bf06270 */
[----:B-1----:R-:W-:Y:S05]  /*0050*/  BRA.U !UP0, `(.L_x_113) ;  /* 0x0000000908347547 */ /* 0x002fea000b800000 */
[----:B------:R-:W0:Y:S01]  /*0060*/  S2R R10, SR_TID.X ;  /* 0x00000000000a7919 */ /* 0x000e220000002100 */
[----:B------:R-:W-:Y:S01]  /*0070*/  UISETP.GE.U32.AND UP0, UPT, UR4, 0x10, UPT ;  /* 0x000000100400788c */ /* 0x000fe2000bf06070 */
[----:B------:R-:W-:Y:S01]  /*0080*/  HFMA2 R0, -RZ, RZ, 0, 0 ;  /* 0x00000000ff007431 */ /* 0x000fe200000001ff */
[----:B------:R-:W-:Y:S01]  /*0090*/  ULOP3.LUT UR6, UR4, 0xf, URZ, 0xc0, !UPT ;  /* 0x0000000f04067892 */ /* 0x000fe2000f8ec0ff */
[----:B------:R-:W-:-:S03]  /*00a0*/  IMAD.MOV.U32 R2, RZ, RZ, RZ ;  /* 0x000000ffff027224 */ /* 0x000fc600078e00ff */
[----:B------:R-:W-:-:S03]  /*00b0*/  UISETP.NE.AND UP1, UPT, UR6, URZ, UPT ;  /* 0x000000ff0600728c */ /* 0x000fc6000bf25270 */
[----:B------:R-:W-:Y:S08]  /*00c0*/  BRA.U !UP0, `(.L_x_114) ;  /* 0x0000000108f47547 */ /* 0x000ff0000b800000 */
[----:B------:R-:W-:Y:S01]  /*00d0*/  ULOP3.LUT UR4, UR4, 0x7ffffff0, URZ, 0xc0, !UPT ;  /* 0x7ffffff004047892 */ /* 0x000fe2000f8ec0ff */
[----:B0-----:R-:W-:Y:S01]  /*00e0*/  ISETP.NE.AND P0, PT, R10, RZ, PT ;  /* 0x000000ff0a00720c */ /* 0x001fe20003f05270 */
[----:B------:R-:W-:Y:S02]  /*00f0*/  IMAD.MOV.U32 R3, RZ, RZ, RZ ;  /* 0x000000ffff037224 */ /* 0x000fe400078e00ff */
[----:B------:R-:W-:Y:S02]  /*0100*/  IMAD.MOV.U32 R0, RZ, RZ, RZ ;  /* 0x000000ffff007224 */ /* 0x000fe400078e00ff */
[----:B------:R-:W-:-:S08]  /*0110*/  MOV R2, UR4 ;  /* 0x0000000400027c02 */ /* 0x000fd00008000f00 */
.L_x_115:
[----:B------:R-:W0:Y:S08]  /*0120*/  LDC.64 R4, c[0x0][0x3b0] ;  /* 0x0000ec00ff047b82 */ /* 0x000e300000000a00 */
[----:B------:R-:W1:Y:S01]  /*0130*/  LDC.64 R6, c[0x0][0x3a0] ;  /* 0x0000e800ff067b82 */ /* 0x000e620000000a00 */
[----:B0-----:R-:W-:-:S05]  /*0140*/  IMAD.WIDE.U32 R4, R3, 0x4, R4 ;  /* 0x0000000403047825 */ /* 0x001fca00078e0004 */
[----:B------:R0:W-:Y:S01]  /*0150*/  @!P0 STG.E desc[UR8][R4.64], R0 ;  /* 0x0000000004008986 */ /* 0x0001e2000c101908 */
[----:B-1----:R-:W-:-:S05]  /*0160*/  IMAD.WIDE.U32 R6, R3, 0x4, R6 ;  /* 0x0000000403067825 */ /* 0x002fca00078e0006 */
[----:B------:R-:W2:Y:S01]  /*0170*/  LDG.E R9, desc[UR8][R6.64] ;  /* 0x0000000806097981 */ /* 0x000ea2000c1e1900 */
[----:B------:R-:W-:Y:S01]  /*0180*/  ISETP.NE.AND P0, PT, R10, RZ, PT ;  /* 0x000000ff0a00720c */ /* 0x000fe20003f05270 */
[----:B--2---:R-:W-:-:S12]  /*0190*/  IMAD.IADD R9, R9, 0x1, R0 ;  /* 0x0000000109097824 */ /* 0x004fd800078e0200 */
[----:B------:R1:W-:Y:S04]  /*01a0*/  @!P0 STG.E desc[UR8][R4.64+0x4], R9 ;  /* 0x0000040904008986 */ /* 0x0003e8000c101908 */
[----:B------:R-:W2:Y:S02]  /*01b0*/  LDG.E R8, desc[UR8][R6.64+0x4] ;  /* 0x0000040806087981 */ /* 0x000ea4000c1e1900 */
[----:B--2---:R-:W-:-:S05]  /*01c0*/  IMAD.IADD R11, R9, 0x1, R8 ;  /* 0x00000001090b7824 */ /* 0x004fca00078e0208 */
[----:B------:R2:W-:Y:S04]  /*01d0*/  @!P0 STG.E desc[UR8][R4.64+0x8], R11 ;  /* 0x0000080b04008986 */ /* 0x0005e8000c101908 */
[----:B------:R-:W3:Y:S02]  /*01e0*/  LDG.E R8, desc[UR8][R6.64+0x8] ;  /* 0x0000080806087981 */ /* 0x000ee4000c1e1900 */
[----:B---3--:R-:W-:-:S05]  /*01f0*/  IADD3 R13, PT, PT, R11, R8, RZ ;  /* 0x000000080b0d7210 */ /* 0x008fca0007ffe0ff */
[----:B------:R3:W-:Y:S04]  /*0200*/  @!P0 STG.E desc[UR8][R4.64+0xc], R13 ;  /* 0x00000c0d04008986 */ /* 0x0007e8000c101908 */
[----:B0-----:R-:W4:Y:S02]  /*0210*/  LDG.E R0, desc[UR8][R6.64+0xc] ;  /* 0x00000c0806007981 */ /* 0x001f24000c1e1900 */
[----:B----4-:R-:W-:-:S05]  /*0220*/  IMAD.IADD R15, R13, 0x1, R0 ;  /* 0x000000010d0f7824 */ /* 0x010fca00078e0200 */
[----:B------:R0:W-:Y:S04]  /*0230*/  @!P0 STG.E desc[UR8][R4.64+0x10], R15 ;  /* 0x0000100f04008986 */ /* 0x0001e8000c101908 */
[----:B------:R-:W1:Y:S02]  /*0240*/  LDG.E R0, desc[UR8][R6.64+0x10] ;  /* 0x0000100806007981 */ /* 0x000e64000c1e1900 */
[----:B-1----:R-:W-:-:S05]  /*0250*/  IMAD.IADD R9, R15, 0x1, R0 ;  /* 0x000000010f097824 */ /* 0x002fca00078e0200 */
[----:B------:R1:W-:Y:S04]  /*0260*/  @!P0 STG.E desc[UR8][R4.64+0x14], R9 ;  /* 0x0000140904008986 */ /* 0x0003e8000c101908 */
[----:B------:R-:W2:Y:S02]  /*0270*/  LDG.E R0, desc[UR8][R6.64+0x14] ;  /* 0x0000140806007981 */ /* 0x000ea4000c1e1900 */
[----:B--2---:R-:W-:-:S05]  /*0280*/  IADD3 R11, PT, PT, R9, R0, RZ ;  /* 0x00000000090b7210 */ /* 0x004fca0007ffe0ff */
[----:B------:R2:W-:Y:S04]  /*0290*/  @!P0 STG.E desc[UR8][R4.64+0x18], R11 ;  /* 0x0000180b04008986 */ /* 0x0005e8000c101908 */
[----:B------:R-:W3:Y:S02]  /*02a0*/  LDG.E R0, desc[UR8][R6.64+0x18] ;  /* 0x0000180806007981 */ /* 0x000ee4000c1e1900 */
[----:B---3--:R-:W-:-:S05]  /*02b0*/  IMAD.IADD R13, R11, 0x1, R0 ;  /* 0x000000010b0d7824 */ /* 0x008fca00078e0200 */
[----:B------:R3:W-:Y:S04]  /*02c0*/  @!P0 STG.E desc[UR8][R4.64+0x1c], R13 ;  /* 0x00001c0d04008986 */ /* 0x0007e8000c101908 */
[----:B------:R-:W0:Y:S02]  /*02d0*/  LDG.E R0, desc[UR8][R6.64+0x1c] ;  /* 0x00001c0806007981 */ /* 0x000e24000c1e1900 */
[----:B0-----:R-:W-:-:S05]  /*02e0*/  IMAD.IADD R15, R13, 0x1, R0 ;  /* 0x000000010d0f7824 */ /* 0x001fca00078e0200 */
[----:B------:R0:W-:Y:S04]  /*02f0*/  @!P0 STG.E desc[UR8][R4.64+0x20], R15 ;  /* 0x0000200f04008986 */ /* 0x0001e8000c101908 */
[----:B------:R-:W1:Y:S02]  /*0300*/  LDG.E R0, desc[UR8][R6.64+0x20] ;  /* 0x0000200806007981 */ /* 0x000e64000c1e1900 */
[----:B-1----:R-:W-:-:S05]  /*0310*/  IADD3 R9, PT, PT, R15, R0, RZ ;  /* 0x000000000f097210 */ /* 0x002fca0007ffe0ff */
[----:B------:R1:W-:Y:S04]  /*0320*/  @!P0 STG.E desc[UR8][R4.64+0x24], R9 ;  /* 0x0000240904008986 */ /* 0x0003e8000c101908 */
[----:B------:R-:W2:Y:S02]  /*0330*/  LDG.E R0, desc[UR8][R6.64+0x24] ;  /* 0x0000240806007981 */ /* 0x000ea4000c1e1900 */
[----:B--2---:R-:W-:-:S05]  /*0340*/  IMAD.IADD R11, R9, 0x1, R0 ;  /* 0x00000001090b7824 */ /* 0x004fca00078e0200 */
[----:B------:R2:W-:Y:S04]  /*0350*/  @!P0 STG.E desc[UR8][R4.64+0x28], R11 ;  /* 0x0000280b04008986 */ /* 0x0005e8000c101908 */
[----:B------:R-:W3:Y:S02]  /*0360*/  LDG.E R0, desc[UR8][R6.64+0x28] ;  /* 0x0000280806007981 */ /* 0x000ee4000c1e1900 */
[----:B---3--:R-:W-:-:S05]  /*0370*/  IMAD.IADD R13, R11, 0x1, R0 ;  /* 0x000000010b0d7824 */ /* 0x008fca00078e0200 */
[----:B------:R3:W-:Y:S04]  /*0380*/  @!P0 STG.E desc[UR8][R4.64+0x2c], R13 ;  /* 0x00002c0d04008986 */ /* 0x0007e8000c101908 */
[----:B------:R-:W0:Y:S02]  /*0390*/  LDG.E R0, desc[UR8][R6.64+0x2c] ;  /* 0x00002c0806007981 */ /* 0x000e24000c1e1900 */
[----:B0-----:R-:W-:-:S05]  /*03a0*/  IADD3 R15, PT, PT, R13, R0, RZ ;  /* 0x000000000d0f7210 */ /* 0x001fca0007ffe0ff */
[----:B------:R4:W-:Y:S04]  /*03b0*/  @!P0 STG.E desc[UR8][R4.64+0x30], R15 ;  /* 0x0000300f04008986 */ /* 0x0009e8000c101908 */
[----:B------:R-:W1:Y:S02]  /*03c0*/  LDG.E R0, desc[UR8][R6.64+0x30] ;  /* 0x0000300806007981 */ /* 0x000e64000c1e1900 */
[----:B-1----:R-:W-:-:S05]  /*03d0*/  IMAD.IADD R9, R15, 0x1, R0 ;  /* 0x000000010f097824 */ /* 0x002fca00078e0200 */
[----:B------:R4:W-:Y:S04]  /*03e0*/  @!P0 STG.E desc[UR8][R4.64+0x34], R9 ;  /* 0x0000340904008986 */ /* 0x0009e8000c101908 */
[----:B------:R-:W2:Y:S02]  /*03f0*/  LDG.E R0, desc[UR8][R6.64+0x34] ;  /* 0x0000340806007981 */ /* 0x000ea4000c1e1900 */
[----:B--2---:R-:W-:-:S05]  /*0400*/  IMAD.IADD R11, R9, 0x1, R0 ;  /* 0x00000001090b7824 */ /* 0x004fca00078e0200 */
[----:B------:R4:W-:Y:S04]  /*0410*/  @!P0 STG.E desc[UR8][R4.64+0x38], R11 ;  /* 0x0000380b04008986 */ /* 0x0009e8000c101908 */
[----:B------:R-:W3:Y:S01]  /*0420*/  LDG.E R0, desc[UR8][R6.64+0x38] ;  /* 0x0000380806007981 */ /* 0x000ee2000c1e1900 */
[----:B------:R-:W-:-:S05]  /*0430*/  VIADD R3, R3, 0x10 ;  /* 0x0000001003037836 */ /* 0x000fca0000000000 */
[----:B------:R-:W-:Y:S02]  /*0440*/  ISETP.NE.AND P1, PT, R3, R2, PT ;  /* 0x000000020300720c */ /* 0x000fe40003f25270 */
[----:B---3--:R-:W-:-:S05]  /*0450*/  IADD3 R13, PT, PT, R11, R0, RZ ;  /* 0x000000000b0d7210 */ /* 0x008fca0007ffe0ff */
[----:B------:R4:W-:Y:S04]  /*0460*/  @!P0 STG.E desc[UR8][R4.64+0x3c], R13 ;  /* 0x00003c0d04008986 */ /* 0x0009e8000c101908 */
[----:B------:R-:W2:Y:S02]  /*0470*/  LDG.E R0, desc[UR8][R6.64+0x3c] ;  /* 0x00003c0806007981 */ /* 0x000ea4000c1e1900 */
[----:B--2---:R-:W-:Y:S01]  /*0480*/  IMAD.IADD R0, R13, 0x1, R0 ;  /* 0x000000010d007824 */ /* 0x004fe200078e0200 */
[----:B----4-:R-:W-:Y:S06]  /*0490*/  @P1 BRA `(.L_x_115) ;  /* 0xfffffffc00201947 */ /* 0x010fec000383ffff */
.L_x_114:
[----:B------:R-:W-:Y:S05]  /*04a0*/  BRA.U !UP1, `(.L_x_113) ;  /* 0x0000000509207547 */ /* 0x000fea000b800000 */
[----:B------:R-:W1:Y:S01]  /*04b0*/  LDCU UR5, c[0x0][0x380] ;  /* 0x00007000ff0577ac */ /* 0x000e620008000800 */
[----:B------:R-:W-:Y:S02]  /*04c0*/  UISETP.GE.U32.AND UP0, UPT, UR6, 0x8, UPT ;  /* 0x000000080600788c */ /* 0x000fe4000bf06070 */
[----:B-1----:R-:W-:-:S04]  /*04d0*/  ULOP3.LUT UR4, UR5, 0x7, URZ, 0xc0, !UPT ;  /* 0x0000000705047892 */ /* 0x002fc8000f8ec0ff */
[----:B------:R-:W-:-:S03]  /*04e0*/  UISETP.NE.AND UP1, UPT, UR4, URZ, UPT ;  /* 0x000000ff0400728c */ /* 0x000fc6000bf25270 */
[----:B------:R-:W-:Y:S08]  /*04f0*/  BRA.U !UP0, `(.L_x_116) ;  /* 0x0000000108787547 */ /* 0x000ff0000b800000 */
[----:B------:R-:W1:Y:S01]  /*0500*/  LDC.64 R4, c[0x0][0x3b0] ;  /* 0x0000ec00ff047b82 */ /* 0x000e620000000a00 */
[----:B0-----:R-:W-:-:S07]  /*0510*/  ISETP.NE.AND P0, PT, R10, RZ, PT ;  /* 0x000000ff0a00720c */ /* 0x001fce0003f05270 */
[----:B------:R-:W0:Y:S01]  /*0520*/  LDC.64 R6, c[0x0][0x3a0] ;  /* 0x0000e800ff067b82 */ /* 0x000e220000000a00 */
[----:B-1----:R-:W-:-:S05]  /*0530*/  IMAD.WIDE.U32 R4, R2, 0x4, R4 ;  /* 0x0000000402047825 */ /* 0x002fca00078e0004 */
[----:B------:R1:W-:Y:S01]  /*0540*/  @!P0 STG.E desc[UR8][R4.64], R0 ;  /* 0x0000000004008986 */ /* 0x0003e2000c101908 */
[----:B0-----:R-:W-:-:S05]  /*0550*/  IMAD.WIDE.U32 R6, R2, 0x4, R6 ;  /* 0x0000000402067825 */ /* 0x001fca00078e0006 */
[----:B------:R-:W2:Y:S02]  /*0560*/  LDG.E R3, desc[UR8][R6.64] ;  /* 0x0000000806037981 */ /* 0x000ea4000c1e1900 */
[----:B--2---:R-:W-:-:S05]  /*0570*/  IADD3 R8, PT, PT, R0, R3, RZ ;  /* 0x0000000300087210 */ /* 0x004fca0007ffe0ff */
[----:B------:R-:W-:Y:S04]  /*0580*/  @!P0 STG.E desc[UR8][R4.64+0x4], R8 ;  /* 0x0000040804008986 */ /* 0x000fe8000c101908 */
[----:B------:R-:W2:Y:S02]  /*0590*/  LDG.E R3, desc[UR8][R6.64+0x4] ;  /* 0x0000040806037981 */ /* 0x000ea4000c1e1900 */
[----:B--2---:R-:W-:-:S05]  /*05a0*/  IMAD.IADD R9, R8, 0x1, R3 ;  /* 0x0000000108097824 */ /* 0x004fca00078e0203 */
[----:B------:R0:W-:Y:S04]  /*05b0*/  @!P0 STG.E desc[UR8][R4.64+0x8], R9 ;  /* 0x0000080904008986 */ /* 0x0001e8000c101908 */
[----:B------:R-:W2:Y:S02]  /*05c0*/  LDG.E R3, desc[UR8][R6.64+0x8] ;  /* 0x0000080806037981 */ /* 0x000ea4000c1e1900 */
[----:B--2---:R-:W-:-:S05]  /*05d0*/  IMAD.IADD R11, R9, 0x1, R3 ;  /* 0x00000001090b7824 */ /* 0x004fca00078e0203 */
[----:B------:R2:W-:Y:S04]  /*05e0*/  @!P0 STG.E desc[UR8][R4.64+0xc], R11 ;  /* 0x00000c0b04008986 */ /* 0x0005e8000c101908 */
[----:B------:R-:W3:Y:S02]  /*05f0*/  LDG.E R3, desc[UR8][R6.64+0xc] ;  /* 0x00000c0806037981 */ /* 0x000ee4000c1e1900 */
[----:B---3--:R-:W-:-:S05]  /*0600*/  IADD3 R3, PT, PT, R11, R3, RZ ;  /* 0x000000030b037210 */ /* 0x008fca0007ffe0ff */
[----:B------:R3:W-:Y:S04]  /*0610*/  @!P0 STG.E desc[UR8][R4.64+0x10], R3 ;  /* 0x0000100304008986 */ /* 0x0007e8000c101908 */
[----:B-1----:R-:W4:Y:S02]  /*0620*/  LDG.E R0, desc[UR8][R6.64+0x10] ;  /* 0x0000100806007981 */ /* 0x002f24000c1e1900 */
[----:B----4-:R-:W-:-:S05]  /*0630*/  IMAD.IADD R13, R3, 0x1, R0 ;  /* 0x00000001030d7824 */ /* 0x010fca00078e0200 */
[----:B------:R3:W-:Y:S04]  /*0640*/  @!P0 STG.E desc[UR8][R4.64+0x14], R13 ;  /* 0x0000140d04008986 */ /* 0x0007e8000c101908 */
[----:B------:R-:W0:Y:S02]  /*0650*/  LDG.E R0, desc[UR8][R6.64+0x14] ;  /* 0x0000140806007981 */ /* 0x000e24000c1e1900 */
[----:B0-----:R-:W-:-:S05]  /*0660*/  IMAD.IADD R9, R13, 0x1, R0 ;  /* 0x000000010d097824 */ /* 0x001fca00078e0200 */
[----:B------:R3:W-:Y:S04]  /*0670*/  @!P0 STG.E desc[UR8][R4.64+0x18], R9 ;  /* 0x0000180904008986 */ /* 0x0007e8000c101908 */
[----:B------:R-:W2:Y:S02]  /*0680*/  LDG.E R0, desc[UR8][R6.64+0x18] ;  /* 0x0000180806007981 */ /* 0x000ea4000c1e1900 */
[----:B--2---:R-:W-:-:S05]  /*0690*/  IADD3 R11, PT, PT, R9, R0, RZ ;  /* 0x00000000090b7210 */ /* 0x004fca0007ffe0ff */
[----:B------:R3:W-:Y:S04]  /*06a0*/  @!P0 STG.E desc[UR8][R4.64+0x1c], R11 ;  /* 0x00001c0b04008986 */ /* 0x0007e8000c101908 */
[----:B------:R-:W2:Y:S01]  /*06b0*/  LDG.E R0, desc[UR8][R6.64+0x1c] ;  /* 0x00001c0806007981 */ /* 0x000ea2000c1e1900 */
[----:B------:R-:W-:Y:S02]  /*06c0*/  VIADD R2, R2, 0x8 ;  /* 0x0000000802027836 */ /* 0x000fe40000000000 */
[----:B--23--:R-:W-:-:S07]  /*06d0*/  IMAD.IADD R0, R11, 0x1, R0 ;  /* 0x000000010b007824 */ /* 0x00cfce00078e0200 */
.L_x_116:
[----:B------:R-:W-:Y:S05]  /*06e0*/  BRA.U !UP1, `(.L_x_113) ;  /* 0x0000000109907547 */ /* 0x000fea000b800000 */
[----:B------:R-:W-:Y:S02]  /*06f0*/  UISETP.GE.U32.AND UP0, UPT, UR4, 0x4, UPT ;  /* 0x000000040400788c */ /* 0x000fe4000bf06070 */
[----:B------:R-:W-:-:S04]  /*0700*/  ULOP3.LUT UR5, UR5, 0x3, URZ, 0xc0, !UPT ;  /* 0x0000000305057892 */ /* 0x000fc8000f8ec0ff */
        /* <DEDUP_REMOVED lines=10> */
[----:B------:R2:W-:Y:S04]  /*07b0*/  @!P0 STG.E desc[UR8][R6.64+0x4], R8 ;  /* 0x0000040806008986 */ /* 0x0005e8000c101908 */
[----:B------:R-:W3:Y:S02]  /*07c0*/  LDG.E R3, desc[UR8][R4.64+0x4] ;  /* 0x0000040804037981 */ /* 0x000ee4000c1e1900 */
[----:B---3--:R-:W-:-:S05]  /*07d0*/  IMAD.IADD R9, R8, 0x1, R3 ;  /* 0x0000000108097824 */ /* 0x008fca00078e0203 */
[----:B------:R2:W-:Y:S04]  /*07e0*/  @!P0 STG.E desc[UR8][R6.64+0x8], R9 ;  /* 0x0000080906008986 */ /* 0x0005e8000c101908 */
[----:B------:R-:W3:Y:S02]  /*07f0*/  LDG.E R3, desc[UR8][R4.64+0x8] ;  /* 0x0000080804037981 */ /* 0x000ee4000c1e1900 */
[----:B---3--:R-:W-:-:S05]  /*0800*/  IMAD.IADD R11, R9, 0x1, R3 ;  /* 0x00000001090b7824 */ /* 0x008fca00078e0203 */
[----:B------:R2:W-:Y:S04]  /*0810*/  @!P0 STG.E desc[UR8][R6.64+0xc], R11 ;  /* 0x00000c0b06008986 */ /* 0x0005e8000c101908 */
[----:B------:R-:W1:Y:S01]  /*0820*/  LDG.E R3, desc[UR8][R4.64+0xc] ;  /* 0x00000c0804037981 */ /* 0x000e62000c1e1900 */
[----:B------:R-:W-:Y:S01]  /*0830*/  IADD3 R2, PT, PT, R2, 0x4, RZ ;  /* 0x0000000402027810 */ /* 0x000fe20007ffe0ff */
[----:B-12---:R-:W-:-:S07]  /*0840*/  IMAD.IADD R0, R11, 0x1, R3 ;  /* 0x000000010b007824 */ /* 0x006fce00078e0203 */
.L_x_117:
[----:B------:R-:W-:Y:S05]  /*0850*/  BRA.U !UP1, `(.L_x_113) ;  /* 0x0000000109347547 */ /* 0x000fea000b800000 */
[----:B------:R-:W1:Y:S01]  /*0860*/  LDC.64 R8, c[0x0][0x3a0] ;  /* 0x0000e800ff087b82 */ /* 0x000e620000000a00 */
[----:B0-----:R-:W-:Y:S01]  /*0870*/  ISETP.NE.AND P0, PT, R10, RZ, PT ;  /* 0x000000ff0a00720c */ /* 0x001fe20003f05270 */
[----:B------:R-:W-:-:S12]  /*0880*/  UMOV UR4, URZ ;  /* 0x000000ff00047c82 */ /* 0x000fd80008000000 */
.L_x_118:
[----:B------:R-:W0:Y:S01]  /*0890*/  @!P0 LDC.64 R4, c[0x0][0x3b0] ;  /* 0x0000ec00ff048b82 */ /* 0x000e220000000a00 */
[----:B-1----:R-:W-:-:S04]  /*08a0*/  IMAD.WIDE.U32 R6, R2, 0x4, R8 ;  /* 0x0000000402067825 */ /* 0x002fc800078e0008 */
[----:B0-----:R-:W-:-:S05]  /*08b0*/  @!P0 IMAD.WIDE.U32 R4, R2, 0x4, R4 ;  /* 0x0000000402048825 */ /* 0x001fca00078e0004 */
[----:B------:R0:W-:Y:S04]  /*08c0*/  @!P0 STG.E desc[UR8][R4.64], R0 ;  /* 0x0000000004008986 */ /* 0x0001e8000c101908 */
[----:B------:R-:W0:Y:S01]  /*08d0*/  LDG.E R7, desc[UR8][R6.64] ;  /* 0x0000000806077981 */ /* 0x000e22000c1e1900 */
[----:B------:R-:W-:Y:S01]  /*08e0*/  UIADD3 UR4, UPT, UPT, UR4, 0x1, URZ ;  /* 0x0000000104047890 */ /* 0x000fe2000fffe0ff */
[----:B------:R-:W-:-:S03]  /*08f0*/  IADD3 R2, PT, PT, R2, 0x1, RZ ;  /* 0x0000000102027810 */ /* 0x000fc60007ffe0ff */
[----:B------:R-:W-:Y:S01]  /*0900*/  UISETP.NE.AND UP0, UPT, UR4, UR5, UPT ;  /* 0x000000050400728c */ /* 0x000fe2000bf05270 */
[----:B0-----:R-:W-:-:S08]  /*0910*/  IMAD.IADD R0, R7, 0x1, R0 ;  /* 0x0000000107007824 */ /* 0x001fd000078e0200 */
[----:B------:R-:W-:Y:S05]  /*0920*/  BRA.U UP0, `(.L_x_118) ;  /* 0xfffffffd00d87547 */ /* 0x000fea000b83ffff */
.L_x_113:
[----:B------:R-:W1:Y:S01]  /*0930*/  S2R R6, SR_TID.X ;  /* 0x0000000000067919 */ /* 0x000e620000002100 */
[----:B------:R-:W2:Y:S08]  /*0940*/  LDC R7, c[0x0][0x380] ;  /* 0x0000e000ff077b82 */ /* 0x000eb00000000800 */
[----:B------:R-:W3:Y:S08]  /*0950*/  S2UR UR4, SR_CTAID.X ;  /* 0x00000000000479c3 */ /* 0x000ef00000002500 */
[----:B------:R-:W3:Y:S01]  /*0960*/  LDC R5, c[0x0][0x360] ;  /* 0x0000d800ff057b82 */ /* 0x000ee20000000800 */
[----:B-1----:R-:W-:Y:S01]  /*0970*/  ISETP.NE.AND P1, PT, R6, RZ, PT ;  /* 0x000000ff0600720c */ /* 0x002fe20003f25270 */
[----:B---3--:R-:W-:-:S12]  /*0980*/  IMAD R6, R5, UR4, R6 ;  /* 0x0000000405067c24 */ /* 0x008fd8000f8e0206 */
[----:B------:R-:W1:Y:S01]  /*0990*/  @!P1 LDC.64 R2, c[0x0][0x3b0] ;  /* 0x0000ec00ff029b82 */ /* 0x000e620000000a00 */
[----:B--2---:R-:W-:Y:S01]  /*09a0*/  ISETP.GE.AND P0, PT, R6, R7, PT ;  /* 0x000000070600720c */ /* 0x004fe20003f06270 */
[----:B-1----:R-:W-:-:S05]  /*09b0*/  @!P1 IMAD.WIDE R2, R7, 0x4, R2 ;  /* 0x0000000407029825 */ /* 0x002fca00078e0202 */
[----:B------:R1:W-:Y:S01]  /*09c0*/  @!P1 STG.E desc[UR8][R2.64], R0 ;  /* 0x0000000002009986 */ /* 0x0003e2000c101908 */
[----:B------:R-:W-:Y:S06]  /*09d0*/  BAR.SYNC.DEFER_BLOCKING 0x0 ;  /* 0x0000000000007b1d */ /* 0x000fec0000010000 */
[----:B------:R-:W-:Y:S05]  /*09e0*/  @P0 EXIT ;  /* 0x000000000000094d */ /* 0x000fea0003800000 */
[----:B-1----:R-:W1:Y:S02]  /*09f0*/  LDC R0, c[0x0][0x384] ;  /* 0x0000e100ff007b82 */ /* 0x002e640000000800 */
[----:B-1----:R-:W-:-:S13]  /*0a00*/  ISETP.GE.AND P0, PT, R0, 0x1, PT ;  /* 0x000000010000780c */ /* 0x002fda0003f06270 */
[----:B------:R-:W-:Y:S05]  /*0a10*/  @!P0 EXIT ;  /* 0x000000000000894d */ /* 0x000fea0003800000 */
[----:B------:R-:W1:Y:S01]  /*0a20*/  LDCU UR4, c[0x0][0x370] ;  /* 0x00006e00ff0477ac */ /* 0x000e620008000800 */
[----:B------:R-:W2:Y:S01]  /*0a30*/  LDCU.64 UR6, c[0x0][0x398] ;  /* 0x00007300ff0677ac */ /* 0x000ea20008000a00 */
[----:B-1----:R-:W-:-:S07]  /*0a40*/  IMAD R5, R5, UR4, RZ ;  /* 0x0000000405057c24 */ /* 0x002fce000f8e02ff */
.L_x_124:
[----:B------:R-:W1:Y:S01]  /*0a50*/  LDC.64 R2, c[0x0][0x3b0] ;  /* 0x0000ec00ff027b82 */ /* 0x000e620000000a00 */
[----:B------:R-:W-:Y:S02]  /*0a60*/  HFMA2 R4, -RZ, RZ, 0, 0 ;  /* 0x00000000ff047431 */ /* 0x000fe400000001ff */
[----:B------:R-:W-:Y:S02]  /*0a70*/  IMAD.MOV.U32 R0, RZ, RZ, RZ ;  /* 0x000000ffff007224 */ /* 0x000fe400078e00ff */
[----:B-1----:R-:W-:-:S07]  /*0a80*/  IMAD.WIDE R2, R6, 0x4, R2 ;  /* 0x0000000406027825 */ /* 0x002fce00078e0202 */
.L_x_123:
[----:B------:R-:W1:Y:S02]  /*0a90*/  LDC.64 R8, c[0x0][0x388] ;  /* 0x0000e200ff087b82 */ /* 0x000e640000000a00 */
[----:B-1----:R-:W-:-:S05]  /*0aa0*/  IMAD.WIDE.U32 R8, R4, 0x4, R8 ;  /* 0x0000000404087825 */ /* 0x002fca00078e0008 */
[----:B------:R-:W3:Y:S02]  /*0ab0*/  LDG.E R12, desc[UR8][R8.64] ;  /* 0x00000008080c7981 */ /* 0x000ee4000c1e1900 */
[----:B---3--:R-:W-:-:S13]  /*0ac0*/  ISETP.GE.AND P0, PT, R12, 0x1, PT ;  /* 0x000000010c00780c */ /* 0x008fda0003f06270 */
[----:B------:R-:W-:Y:S05]  /*0ad0*/  @!P0 BRA `(.L_x_119) ;  /* 0x0000000000a48947 */ /* 0x000fea0003800000 */
[----:B0-----:R-:W0:Y:S08]  /*0ae0*/  LDC.64 R10, c[0x0][0x390] ;  /* 0x0000e400ff0a7b82 */ /* 0x001e300000000a00 */
[----:B------:R-:W1:Y:S01]  /*0af0*/  LDC.64 R8, c[0x0][0x398] ;  /* 0x0000e600ff087b82 */ /* 0x000e620000000a00 */
[----:B0-----:R-:W-:-:S05]  /*0b00*/  IMAD.WIDE.U32 R10, R4, 0x4, R10 ;  /* 0x00000004040a7825 */ /* 0x001fca00078e000a */
[----:B------:R-:W3:Y:S01]  /*0b10*/  LDG.E R7, desc[UR8][R10.64] ;  /* 0x000000080a077981 */ /* 0x000ee2000c1e1900 */
[----:B------:R-:W-:-:S04]  /*0b20*/  IADD3 R12, PT, PT, R12, -0x1, RZ ;  /* 0xffffffff0c0c7810 */ /* 0x000fc80007ffe0ff */
[----:B------:R-:W-:-:S04]  /*0b30*/  LEA.HI R13, R12, R12, RZ, 0x1 ;  /* 0x0000000c0c0d7211 */ /* 0x000fc800078f08ff */
[----:B------:R-:W-:-:S04]  /*0b40*/  SHF.R.S32.HI R14, RZ, 0x1, R13 ;  /* 0x00000001ff0e7819 */ /* 0x000fc8000001140d */
[----:B---3--:R-:W-:Y:S02]  /*0b50*/  IADD3 R13, P0, PT, R7, R14, RZ ;  /* 0x0000000e070d7210 */ /* 0x008fe40007f1e0ff */
[----:B------:R-:W-:-:S04]  /*0b60*/  SHF.R.S32.HI R15, RZ, 0x1f, R7 ;  /* 0x0000001fff0f7819 */ /* 0x000fc80000011407 */
[----:B------:R-:W-:Y:S02]  /*0b70*/  LEA.HI.X.SX32 R16, R14, R15, 0x1, P0 ;  /* 0x0000000f0e107211 */ /* 0x000fe400000f0eff */
[----:B-1----:R-:W-:-:S04]  /*0b80*/  LEA R8, P0, R13, R8, 0x2 ;  /* 0x000000080d087211 */ /* 0x002fc800078010ff */
[----:B------:R-:W-:-:S06]  /*0b90*/  LEA.HI.X R9, R13, R9, R16, 0x2, P0 ;  /* 0x000000090d097211 */ /* 0x000fcc00000f1410 */
[----:B------:R-:W3:Y:S01]  /*0ba0*/  LDG.E R9, desc[UR8][R8.64] ;  /* 0x0000000808097981 */ /* 0x000ee2000c1e1900 */
[----:B------:R-:W-:Y:S01]  /*0bb0*/  BSSY.RECONVERGENT B0, `(.L_x_119) ;  /* 0x000001b000007945 */ /* 0x000fe20003800200 */
[----:B---3--:R-:W-:-:S13]  /*0bc0*/  ISETP.NE.AND P0, PT, R9, R6, PT ;  /* 0x000000060900720c */ /* 0x008fda0003f05270 */
[----:B------:R-:W-:Y:S05]  /*0bd0*/  @!P0 BRA `(.L_x_120) ;  /* 0x0000000000408947 */ /* 0x000fea0003800000 */
[----:B------:R-:W-:-:S07]  /*0be0*/  IMAD.MOV.U32 R11, RZ, RZ, RZ ;  /* 0x000000ffff0b7224 */ /* 0x000fce00078e00ff */
.L_x_122:
[----:B------:R-:W-:-:S13]  /*0bf0*/  ISETP.GE.AND P0, PT, R9, R6, PT ;  /* 0x000000060900720c */ /* 0x000fda0003f06270 */
[C---:B------:R-:W-:Y:S01]  /*0c00*/  @P0 VIADD R12, R14.reuse, 0xffffffff ;  /* 0xffffffff0e0c0836 */ /* 0x040fe20000000000 */
[----:B------:R-:W-:-:S04]  /*0c10*/  @!P0 IADD3 R11, PT, PT, R14, 0x1, RZ ;  /* 0x000000010e0b8810 */ /* 0x000fc80007ffe0ff */
[----:B------:R-:W-:-:S13]  /*0c20*/  ISETP.GT.AND P0, PT, R11, R12, PT ;  /* 0x0000000c0b00720c */ /* 0x000fda0003f04270 */
[----:B------:R-:W-:Y:S05]  /*0c30*/  @P0 BRA `(.L_x_121) ;  /* 0x0000000000480947 */ /* 0x000fea0003800000 */
[----:B------:R-:W-:-:S04]  /*0c40*/  IADD3 R8, PT, PT, R12, -R11, RZ ;  /* 0x8000000b0c087210 */ /* 0x000fc80007ffe0ff */
[----:B------:R-:W-:-:S04]  /*0c50*/  LEA.HI R8, R8, R8, RZ, 0x1 ;  /* 0x0000000808087211 */ /* 0x000fc800078f08ff */
[----:B------:R-:W-:-:S04]  /*0c60*/  LEA.HI.SX32 R14, R8, R11, 0x1f ;  /* 0x0000000b080e7211 */ /* 0x000fc800078ffaff */
[----:B------:R-:W-:-:S04]  /*0c70*/  IADD3 R9, P0, PT, R7, R14, RZ ;  /* 0x0000000e07097210 */ /* 0x000fc80007f1e0ff */
[----:B------:R-:W-:Y:S02]  /*0c80*/  LEA.HI.X.SX32 R10, R14, R15, 0x1, P0 ;  /* 0x0000000f0e0a7211 */ /* 0x000fe400000f0eff */
[----:B--2---:R-:W-:-:S04]  /*0c90*/  LEA R8, P0, R9, UR6, 0x2 ;  /* 0x0000000609087c11 */ /* 0x004fc8000f8010ff */
[----:B------:R-:W-:-:S06]  /*0ca0*/  LEA.HI.X R9, R9, UR7, R10, 0x2, P0 ;  /* 0x0000000709097c11 */ /* 0x000fcc00080f140a */
[----:B------:R-:W2:Y:S02]  /*0cb0*/  LDG.E R9, desc[UR8][R8.64] ;  /* 0x0000000808097981 */ /* 0x000ea4000c1e1900 */
[----:B--2---:R-:W-:-:S13]  /*0cc0*/  ISETP.NE.AND P0, PT, R9, R6, PT ;  /* 0x000000060900720c */ /* 0x004fda0003f05270 */
[----:B------:R-:W-:Y:S05]  /*0cd0*/  @P0 BRA `(.L_x_122) ;  /* 0xfffffffc00c40947 */ /* 0x000fea000383ffff */
.L_x_120:
[----:B------:R-:W-:-:S13]  /*0ce0*/  ISETP.NE.AND P0, PT, R14, -0x1, PT ;  /* 0xffffffff0e00780c */ /* 0x000fda0003f05270 */
[----:B------:R-:W-:Y:S05]  /*0cf0*/  @!P0 BRA `(.L_x_121) ;  /* 0x0000000000188947 */ /* 0x000fea0003800000 */
[----:B------:R-:W3:Y:S01]  /*0d00*/  LDG.E R7, desc[UR8][R2.64] ;  /* 0x0000000802077981 */ /* 0x000ee2000c1e1900 */
[----:B------:R-:W0:Y:S01]  /*0d10*/  LDC.64 R8, c[0x0][0x3a8] ;  /* 0x0000ea00ff087b82 */ /* 0x000e220000000a00 */
[C---:B---3--:R-:W-:Y:S01]  /*0d20*/  IMAD.IADD R7, R0.reuse, 0x1, R7 ;  /* 0x0000000100077824 */ /* 0x048fe200078e0207 */
[----:B------:R-:W-:-:S03]  /*0d30*/  IADD3 R0, PT, PT, R0, 0x1, RZ ;  /* 0x0000000100007810 */ /* 0x000fc60007ffe0ff */
[----:B0-----:R-:W-:-:S05]  /*0d40*/  IMAD.WIDE R8, R7, 0x4, R8 ;  /* 0x0000000407087825 */ /* 0x001fca00078e0208 */
[----:B------:R0:W-:Y:S02]  /*0d50*/  STG.E desc[UR8][R8.64], R4 ;  /* 0x0000000408007986 */ /* 0x0001e4000c101908 */
.L_x_121:
[----:B--2---:R-:W-:Y:S05]  /*0d60*/  BSYNC.RECONVERGENT B0 ;  /* 0x0000000000007941 */ /* 0x004fea0003800200 */
.L_x_119:
[----:B------:R-:W1:Y:S01]  /*0d70*/  LDCU UR4, c[0x0][0x384] ;  /* 0x00007080ff0477ac */ /* 0x000e620008000800 */
[----:B0-----:R-:W-:-:S05]  /*0d80*/  VIADD R4, R4, 0x1 ;  /* 0x0000000104047836 */ /* 0x001fca0000000000 */
[----:B-1----:R-:W-:-:S13]  /*0d90*/  ISETP.NE.AND P0, PT, R4, UR4, PT ;  /* 0x0000000404007c0c */ /* 0x002fda000bf05270 */
[----:B------:R-:W-:Y:S05]  /*0da0*/  @P0 BRA `(.L_x_123) ;  /* 0xfffffffc00380947 */ /* 0x000fea000383ffff */
[----:B------:R-:W0:Y:S01]  /*0db0*/  LDCU UR4, c[0x0][0x380] ;  /* 0x00007000ff0477ac */ /* 0x000e220008000800 */
[----:B------:R-:W-:-:S04]  /*0dc0*/  IADD3 R6, PT, PT, R5, R6, RZ ;  /* 0x0000000605067210 */ /* 0x000fc80007ffe0ff */
[----:B0-----:R-:W-:-:S13]  /*0dd0*/  ISETP.GE.AND P0, PT, R6, UR4, PT ;  /* 0x0000000406007c0c */ /* 0x001fda000bf06270 */
[----:B------:R-:W-:Y:S05]  /*0de0*/  @!P0 BRA `(.L_x_124) ;  /* 0xfffffffc00188947 */ /* 0x000fea000383ffff */
[----:B--2---:R-:W-:Y:S05]  /*0df0*/  EXIT ;  /* 0x000000000000794d */ /* 0x004fea0003800000 */
.L_x_125:
        /* <DEDUP_REMOVED lines=16> */
.L_x_294:


//--------------------- .text.generate_hyperedges --------------------------
	.section	.text.generate_hyperedges,"ax",@progbits
	.align	128
        .global         generate_hyperedges
        .type           generate_hyperedges,@function
        .size           generate_hyperedges,(.L_x_283 - generate_hyperedges)
        .other          generate_hyperedges,@"STO_CUDA_ENTRY STV_DEFAULT"
generate_hyperedges:
.text.generate_hyperedges:
[----:B------:R-:W0:Y:S01]  /*0000*/  LDC R1, c[0x0][0x37c] ;  /* 0x0000df00ff017b82 */ /* 0x000e220000000800 */
[----:B------:R-:W1:Y:S01]  /*0010*/  S2R R14, SR_TID.X ;  /* 0x00000000000e7919 */ /* 0x000e620000002100 */
[----:B------:R-:W2:Y:S06]  /*0020*/  LDCU UR6, c[0x0][0x360] ;  /* 0x00006c00ff0677ac */ /* 0x000eac0008000800 */
[----:B------:R-:W1:Y:S01]  /*0030*/  S2UR UR4, SR_CTAID.X ;  /* 0x00000000000479c3 */ /* 0x000e620000002500 */
[----:B0-----:R-:W-:Y:S01]  /*0040*/  VIADD R1, R1, 0xffffc150 ;  /* 0xffffc15001017836 */ /* 0x001fe20000000000 */
[----:B------:R-:W0:Y:S04]  /*0050*/  LDCU UR5, c[0x0][0x38c] ;  /* 0x00007180ff0577ac */ /* 0x000e280008000800 */
[----:B------:R-:W-:-:S02]  /*0060*/  R2UR UR7, R1 ;  /* 0x00000000010772ca */ /* 0x000fc400000e0000 */
[----:B------:R-:W1:Y:S02]  /*0070*/  LDC R3, c[0x0][0x360] ;  /* 0x0000d800ff037b82 */ /* 0x000e640000000800 */
[----:B-1----:R-:W-:-:S05]  /*0080*/  IMAD R14, R3, UR4, R14 ;  /* 0x00000004030e7c24 */ /* 0x002fca000f8e020e */
[----:B0-----:R-:W-:-:S13]  /*0090*/  ISETP.GE.AND P0, PT, R14, UR5, PT ;  /* 0x000000050e007c0c */ /* 0x001fda000bf06270 */
[----:B--2---:R-:W-:Y:S05]  /*00a0*/  @P0 EXIT ;  /* 0x000000000000094d */ /* 0x004fea0003800000 */
[----:B------:R-:W0:Y:S01]  /*00b0*/  LDCU UR8, c[0x0][0x388] ;  /* 0x00007100ff0877ac */ /* 0x000e220008000800 */
[----:B------:R-:W1:Y:S01]  /*00c0*/  LDCU UR5, c[0x0][0x2f8] ;  /* 0x00005f00ff0577ac */ /* 0x000e620008000800 */
[----:B------:R-:W2:Y:S01]  /*00d0*/  LDCU UR4, c[0x0][0x370] ;  /* 0x00006e00ff0477ac */ /* 0x000ea20008000800 */
[----:B------:R-:W3:Y:S01]  /*00e0*/  LDCU.64 UR10, c[0x0][0x358] ;  /* 0x00006b00ff0a77ac */ /* 0x000ee20008000a00 */
[----:B------:R-:W-:Y:S01]  /*00f0*/  UIADD3 UR7, UPT, UPT, UR7, 0x30, URZ ;  /* 0x0000003007077890 */ /* 0x000fe2000fffe0ff */
[----:B0-----:R-:W-:-:S04]  /*0100*/  I2FP.F32.S32 R0, UR8 ;  /* 0x0000000800007c45 */ /* 0x001fc80008201400 */
[----:B------:R-:W-:Y:S01]  /*0110*/  R2UR UR8, R0 ;  /* 0x00000000000872ca */ /* 0x000fe200000e0000 */
[----:B-1----:R-:W-:Y:S01]  /*0120*/  VIADD R12, R1, UR5 ;  /* 0x00000005010c7c36 */ /* 0x002fe20008000000 */
[----:B--23--:R-:W-:-:S13]  /*0130*/  UIMAD UR6, UR6, UR4, URZ ;  /* 0x00000004060672a4 */ /* 0x00cfda000f8e02ff */
.L_x_213:
[----:B--234-:R-:W0:Y:S02]  /*0140*/  LDC.64 R4, c[0x0][0x380] ;  /* 0x0000e000ff047b82 */ /* 0x01ce240000000a00 */
[----:B0-----:R-:W2:Y:S01]  /*0150*/  LDG.E.64 R2, desc[UR10][R4.64+0x10] ;  /* 0x0000100a04027981 */ /* 0x001ea2000c1e1b00 */
[----:B------:R-:W-:Y:S01]  /*0160*/  ISETP.NE.AND P0, PT, R14, RZ, PT ;  /* 0x000000ff0e00720c */ /* 0x000fe20003f05270 */
[----:B------:R-:W-:Y:S05]  /*0170*/  YIELD ;  /* 0x0000000000007946 */ /* 0x000fea0003800000 */
[----:B------:R-:W-:Y:S01]  /*0180*/  BSSY.RECONVERGENT B0, `(.L_x_126) ;  /* 0x000026c000007945 */ /* 0x000fe20003800200 */
[----:B--2---:R-:W-:-:S02]  /*0190*/  LOP3.LUT R0, R2, 0xaad26b49, RZ, 0x3c, !PT ;  /* 0xaad26b4902007812 */ /* 0x004fc400078e3cff */
[----:B------:R-:W-:-:S03]  /*01a0*/  LOP3.LUT R2, R3, 0xf7dcefdd, RZ, 0x3c, !PT ;  /* 0xf7dcefdd03027812 */ /* 0x000fc600078e3cff */
[----:B------:R-:W-:Y:S02]  /*01b0*/  IMAD R8, R0, 0x4182bed5, RZ ;  /* 0x4182bed500087824 */ /* 0x000fe400078e02ff */
[----:B-1----:R-:W-:Y:S02]  /*01c0*/  IMAD R9, R2, -0x658354e5, RZ ;  /* 0x9a7cab1b02097824 */ /* 0x002fe400078e02ff */
[C---:B------:R-:W-:Y:S01]  /*01d0*/  VIADD R0, R8.reuse, 0x75bcd15 ;  /* 0x075bcd1508007836 */ /* 0x040fe20000000000 */
[C---:B------:R-:W-:Y:S01]  /*01e0*/  LOP3.LUT R6, R8.reuse, 0x159a55e5, RZ, 0x3c, !PT ;  /* 0x159a55e508067812 */ /* 0x040fe200078e3cff */
[C---:B------:R-:W-:Y:S01]  /*01f0*/  VIADD R7, R9.reuse, 0x1f123bb5 ;  /* 0x1f123bb509077836 */ /* 0x040fe20000000000 */
[----:B------:R-:W-:Y:S01]  /*0200*/  LOP3.LUT R2, R9, 0x5491333, RZ, 0x3c, !PT ;  /* 0x0549133309027812 */ /* 0x000fe200078e3cff */
[C---:B------:R-:W-:Y:S01]  /*0210*/  VIADD R3, R8.reuse, 0x583f19 ;  /* 0x00583f1908037836 */ /* 0x040fe20000000000 */
[----:B------:R0:W-:Y:S01]  /*0220*/  STL [R1+0x4], R0 ;  /* 0x0000040001007387 */ /* 0x0001e20000100800 */
[----:B------:R-:W-:Y:S01]  /*0230*/  IMAD.IADD R5, R8, 0x1, R9 ;  /* 0x0000000108057824 */ /* 0x000fe200078e0209 */
[----:B------:R-:W-:-:S02]  /*0240*/  SHF.R.S32.HI R9, RZ, 0x1f, R14 ;  /* 0x0000001fff097819 */ /* 0x000fc4000001140e */
[----:B------:R0:W-:Y:S04]  /*0250*/  STL.64 [R1+0x8], R6 ;  /* 0x0000080601007387 */ /* 0x0001e80000100a00 */
[----:B------:R0:W-:Y:S01]  /*0260*/  STL.64 [R1+0x10], R2 ;  /* 0x0000100201007387 */ /* 0x0001e20000100a00 */
[----:B-----5:R-:W-:Y:S05]  /*0270*/  @!P0 BRA `(.L_x_127) ;  /* 0x0000002400708947 */ /* 0x020fea0003800000 */
[----:B------:R-:W-:Y:S02]  /*0280*/  IMAD.MOV.U32 R8, RZ, RZ, RZ ;  /* 0x000000ffff087224 */ /* 0x000fe400078e00ff */
[----:B------:R-:W-:Y:S02]  /*0290*/  IMAD.MOV.U32 R13, RZ, RZ, R14 ;  /* 0x000000ffff0d7224 */ /* 0x000fe400078e000e */
[----:B------:R-:W-:-:S07]  /*02a0*/  IMAD.MOV.U32 R4, RZ, RZ, R9 ;  /* 0x000000ffff047224 */ /* 0x000fce00078e0009 */
.L_x_142:
[----:B------:R-:W-:Y:S01]  /*02b0*/  LOP3.LUT R21, R13, 0x3, RZ, 0xc0, !PT ;  /* 0x000000030d157812 */ /* 0x000fe200078ec0ff */
[----:B------:R-:W-:Y:S03]  /*02c0*/  BSSY.RECONVERGENT B1, `(.L_x_128) ;  /* 0x0000251000017945 */ /* 0x000fe60003800200 */
[----:B------:R-:W-:-:S04]  /*02d0*/  ISETP.NE.U32.AND P0, PT, R21, RZ, PT ;  /* 0x000000ff1500720c */ /* 0x000fc80003f05070 */
[----:B------:R-:W-:-:S13]  /*02e0*/  ISETP.NE.AND.EX P0, PT, RZ, RZ, PT, P0 ;  /* 0x000000ffff00720c */ /* 0x000fda0003f05300 */
[----:B-123--:R-:W-:Y:S05]  /*02f0*/  @!P0 BRA `(.L_x_129) ;  /* 0x0000002400348947 */ /* 0x00efea0003800000 */
[----:B------:R-:W1:Y:S01]  /*0300*/  LDC.64 R10, c[0x4][RZ] ;  /* 0x01000000ff0a7b82 */ /* 0x000e620000000a00 */
[----:B------:R-:W-:Y:S01]  /*0310*/  BSSY.RECONVERGENT B2, `(.L_x_130) ;  /* 0x00000bc000027945 */ /* 0x000fe20003800200 */
[----:B0-----:R-:W-:Y:S01]  /*0320*/  IMAD.MOV.U32 R0, RZ, RZ, RZ ;  /* 0x000000ffff007224 */ /* 0x001fe200078e00ff */
[----:B------:R-:W-:Y:S01]  /*0330*/  CS2R R2, SRZ ;  /* 0x0000000000027805 */ /* 0x000fe2000001ff00 */
[----:B------:R-:W-:Y:S01]  /*0340*/  IMAD.MOV.U32 R18, RZ, RZ, RZ ;  /* 0x000000ffff127224 */ /* 0x000fe200078e00ff */
[----:B------:R-:W-:Y:S01]  /*0350*/  CS2R R6, SRZ ;  /* 0x0000000000067805 */ /* 0x000fe2000001ff00 */
[----:B-1----:R-:W-:-:S07]  /*0360*/  IMAD.WIDE.U32 R10, R8, 0xc80, R10 ;  /* 0x00000c80080a7825 */ /* 0x002fce00078e000a */
.L_x_133:
[----:B------:R-:W-:-:S06]  /*0370*/  IMAD R15, R18, 0x4, R1 ;  /* 0x00000004120f7824 */ /* 0x000fcc00078e0201 */
[----:B------:R-:W5:Y:S01]  /*0380*/  LDL R15, [R15+0x4] ;  /* 0x000004000f0f7983 */ /* 0x000f620000100800 */
[----:B------:R-:W-:Y:S01]  /*0390*/  BSSY.RECONVERGENT B3, `(.L_x_131) ;  /* 0x00000b0000037945 */ /* 0x000fe20003800200 */
[----:B------:R-:W-:Y:S02]  /*03a0*/  IMAD.SHL.U32 R19, R18, 0x20, RZ ;  /* 0x0000002012137824 */ /* 0x000fe400078e00ff */
[----:B------:R-:W-:-:S07]  /*03b0*/  IMAD.MOV.U32 R20, RZ, RZ, RZ ;  /* 0x000000ffff147224 */ /* 0x000fce00078e00ff */
.L_x_132:
[----:B-----5:R-:W-:Y:S01]  /*03c0*/  SHF.R.U32.HI R24, RZ, R20, R15 ;  /* 0x00000014ff187219 */ /* 0x020fe2000001160f */
[----:B------:R-:W-:-:S03]  /*03d0*/  IMAD.IADD R16, R19, 0x1, R20 ;  /* 0x0000000113107824 */ /* 0x000fc600078e0214 */
[----:B------:R-:W-:-:S04]  /*03e0*/  LOP3.LUT R17, R24, 0x1, RZ, 0xc0, !PT ;  /* 0x0000000118117812 */ /* 0x000fc800078ec0ff */
[----:B------:R-:W-:Y:S01]  /*03f0*/  ISETP.NE.U32.AND P0, PT, R17, 0x1, PT ;  /* 0x000000011100780c */ /* 0x000fe20003f05070 */
[----:B------:R-:W-:-:S03]  /*0400*/  IMAD R17, R16, 0x5, RZ ;  /* 0x0000000510117824 */ /* 0x000fc600078e02ff */
[----:B------:R-:W-:Y:S01]  /*0410*/  R2P PR, R24, 0x7e ;  /* 0x0000007e18007804 */ /* 0x000fe20000000000 */
[----:B------:R-:W-:-:S08]  /*0420*/  IMAD.WIDE.U32 R16, R17, 0x4, R10 ;  /* 0x0000000411107825 */ /* 0x000fd000078e000a */
[----:B------:R-:W2:Y:S04]  /*0430*/  @!P0 LDG.E R22, desc[UR10][R16.64+0x10] ;  /* 0x0000100a10168981 */ /* 0x000ea8000c1e1900 */
[----:B------:R-:W3:Y:S04]  /*0440*/  @!P0 LDG.E R23, desc[UR10][R16.64] ;  /* 0x0000000a10178981 */ /* 0x000ee8000c1e1900 */
[----:B------:R-:W4:Y:S04]  /*0450*/  @P1 LDG.E R26, desc[UR10][R16.64+0x24] ;  /* 0x0000240a101a1981 */ /* 0x000f28000c1e1900 */
[----:B------:R-:W4:Y:S04]  /*0460*/  @P2 LDG.E R28, desc[UR10][R16.64+0x38] ;  /* 0x0000380a101c2981 */ /* 0x000f28000c1e1900 */
[----:B------:R-:W4:Y:S04]  /*0470*/  @P1 LDG.E R25, desc[UR10][R16.64+0x14] ;  /* 0x0000140a10191981 */ /* 0x000f28000c1e1900 */
[----:B------:R-:W4:Y:S01]  /*0480*/  @P2 LDG.E R27, desc[UR10][R16.64+0x28] ;  /* 0x0000280a101b2981 */ /* 0x000f22000c1e1900 */
[----:B--2---:R-:W-:-:S03]  /*0490*/  @!P0 LOP3.LUT R3, R3, R22, RZ, 0x3c, !PT ;  /* 0x0000001603038212 */ /* 0x004fc600078e3cff */
[----:B------:R-:W2:Y:S01]  /*04a0*/  @!P0 LDG.E R22, desc[UR10][R16.64+0x8] ;  /* 0x0000080a10168981 */ /* 0x000ea2000c1e1900 */
[----:B---3--:R-:W-:-:S03]  /*04b0*/  @!P0 LOP3.LUT R0, R0, R23, RZ, 0x3c, !PT ;  /* 0x0000001700008212 */ /* 0x008fc600078e3cff */
[----:B------:R-:W3:Y:S01]  /*04c0*/  @!P0 LDG.E R23, desc[UR10][R16.64+0x4] ;  /* 0x0000040a10178981 */ /* 0x000ee2000c1e1900 */
[----:B----4-:R-:W-:-:S03]  /*04d0*/  @P1 LOP3.LUT R3, R3, R26, RZ, 0x3c, !PT ;  /* 0x0000001a03031212 */ /* 0x010fc600078e3cff */
[----:B------:R-:W4:Y:S01]  /*04e0*/  @P3 LDG.E R26, desc[UR10][R16.64+0x4c] ;  /* 0x00004c0a101a3981 */ /* 0x000f22000c1e1900 */
[----:B------:R-:W-:-:S03]  /*04f0*/  @P2 LOP3.LUT R3, R3, R28, RZ, 0x3c, !PT ;  /* 0x0000001c03032212 */ /* 0x000fc600078e3cff */
[----:B------:R-:W4:Y:S01]  /*0500*/  @P4 LDG.E R28, desc[UR10][R16.64+0x60] ;  /* 0x0000600a101c4981 */ /* 0x000f22000c1e1900 */
[----:B--2---:R-:W-:-:S03]  /*0510*/  @!P0 LOP3.LUT R7, R7, R22, RZ, 0x3c, !PT ;  /* 0x0000001607078212 */ /* 0x004fc600078e3cff */
[----:B------:R-:W2:Y:S01]  /*0520*/  @P5 LDG.E R22, desc[UR10][R16.64+0x74] ;  /* 0x0000740a10165981 */ /* 0x000ea2000c1e1900 */
[----:B---3--:R-:W-:-:S03]  /*0530*/  @!P0 LOP3.LUT R6, R6, R23, RZ, 0x3c, !PT ;  /* 0x0000001706068212 */ /* 0x008fc600078e3cff */
[----:B------:R-:W3:Y:S01]  /*0540*/  @!P0 LDG.E R23, desc[UR10][R16.64+0xc] ;  /* 0x00000c0a10178981 */ /* 0x000ee2000c1e1900 */
[----:B----4-:R-:W-:Y:S02]  /*0550*/  @P3 LOP3.LUT R3, R3, R26, RZ, 0x3c, !PT ;  /* 0x0000001a03033212 */ /* 0x010fe400078e3cff */
[----:B------:R-:W-:Y:S01]  /*0560*/  @P1 LOP3.LUT R0, R0, R25, RZ, 0x3c, !PT ;  /* 0x0000001900001212 */ /* 0x000fe200078e3cff */
[----:B------:R-:W4:Y:S01]  /*0570*/  @P6 LDG.E R26, desc[UR10][R16.64+0x88] ;  /* 0x0000880a101a6981 */ /* 0x000f22000c1e1900 */
[----:B------:R-:W-:-:S03]  /*0580*/  @P4 LOP3.LUT R3, R3, R28, RZ, 0x3c, !PT ;  /* 0x0000001c03034212 */ /* 0x000fc600078e3cff */
[----:B------:R-:W4:Y:S01]  /*0590*/  @P1 LDG.E R25, desc[UR10][R16.64+0x20] ;  /* 0x0000200a10191981 */ /* 0x000f22000c1e1900 */
[----:B--2---:R-:W-:-:S03]  /*05a0*/  @P5 LOP3.LUT R3, R3, R22, RZ, 0x3c, !PT ;  /* 0x0000001603035212 */ /* 0x004fc600078e3cff */
[----:B------:R-:W2:Y:S01]  /*05b0*/  @P1 LDG.E R22, desc[UR10][R16.64+0x1c] ;  /* 0x00001c0a10161981 */ /* 0x000ea2000c1e1900 */
[----:B---3--:R-:W-:-:S03]  /*05c0*/  @!P0 LOP3.LUT R2, R2, R23, RZ, 0x3c, !PT ;  /* 0x0000001702028212 */ /* 0x008fc600078e3cff */
[----:B------:R-:W3:Y:S01]  /*05d0*/  @P1 LDG.E R23, desc[UR10][R16.64+0x18] ;  /* 0x0000180a10171981 */ /* 0x000ee2000c1e1900 */
[----:B----4-:R-:W-:-:S03]  /*05e0*/  @P1 LOP3.LUT R2, R2, R25, RZ, 0x3c, !PT ;  /* 0x0000001902021212 */ /* 0x010fc600078e3cff */
[----:B------:R-:W4:Y:S01]  /*05f0*/  @P2 LDG.E R25, desc[UR10][R16.64+0x34] ;  /* 0x0000340a10192981 */ /* 0x000f22000c1e1900 */
[----:B--2---:R-:W-:-:S03]  /*0600*/  @P1 LOP3.LUT R7, R7, R22, RZ, 0x3c, !PT ;  /* 0x0000001607071212 */ /* 0x004fc600078e3cff */
[----:B------:R-:W2:Y:S01]  /*0610*/  @P2 LDG.E R22, desc[UR10][R16.64+0x30] ;  /* 0x0000300a10162981 */ /* 0x000ea2000c1e1900 */
[----:B---3--:R-:W-:-:S03]  /*0620*/  @P1 LOP3.LUT R6, R6, R23, RZ, 0x3c, !PT ;  /* 0x0000001706061212 */ /* 0x008fc600078e3cff */
[----:B------:R-:W3:Y:S01]  /*0630*/  @P2 LDG.E R23, desc[UR10][R16.64+0x2c] ;  /* 0x00002c0a10172981 */ /* 0x000ee2000c1e1900 */
[----:B------:R-:W-:-:S03]  /*0640*/  @P2 LOP3.LUT R0, R0, R27, RZ, 0x3c, !PT ;  /* 0x0000001b00002212 */ /* 0x000fc600078e3cff */
        /* <DEDUP_REMOVED lines=31> */
[----:B------:R-:W-:Y:S02]  /*0840*/  LOP3.LUT P0, RZ, R24, 0x80, RZ, 0xc0, !PT ;  /* 0x0000008018ff7812 */ /* 0x000fe4000780c0ff */
[----:B------:R-:W-:Y:S02]  /*0850*/  @P6 LOP3.LUT R3, R3, R26, RZ, 0x3c, !PT ;  /* 0x0000001a03036212 */ /* 0x000fe400078e3cff */
[----:B------:R-:W-:Y:S02]  /*0860*/  @P6 LOP3.LUT R0, R0, R27, RZ, 0x3c, !PT ;  /* 0x0000001b00006212 */ /* 0x000fe400078e3cff */
[----:B----4-:R-:W-:-:S07]  /*0870*/  @P6 LOP3.LUT R2, R2, R25, RZ, 0x3c, !PT ;  /* 0x0000001902026212 */ /* 0x010fce00078e3cff */
[----:B------:R-:W4:Y:S04]  /*0880*/  @P0 LDG.E R27, desc[UR10][R16.64+0x8c] ;  /* 0x00008c0a101b0981 */ /* 0x000f28000c1e1900 */
[----:B------:R-:W4:Y:S04]  /*0890*/  @P0 LDG.E R25, desc[UR10][R16.64+0x98] ;  /* 0x0000980a10190981 */ /* 0x000f28000c1e1900 */
[----:B------:R-:W4:Y:S01]  /*08a0*/  @P0 LDG.E R26, desc[UR10][R16.64+0x9c] ;  /* 0x00009c0a101a0981 */ /* 0x000f22000c1e1900 */
[----:B--2---:R-:W-:-:S03]  /*08b0*/  @P6 LOP3.LUT R7, R7, R22, RZ, 0x3c, !PT ;  /* 0x0000001607076212 */ /* 0x004fc600078e3cff */
[----:B------:R-:W2:Y:S01]  /*08c0*/  @P0 LDG.E R22, desc[UR10][R16.64+0x94] ;  /* 0x0000940a10160981 */ /* 0x000ea2000c1e1900 */
[----:B---3--:R-:W-:-:S03]  /*08d0*/  @P6 LOP3.LUT R6, R6, R23, RZ, 0x3c, !PT ;  /* 0x0000001706066212 */ /* 0x008fc600078e3cff */
[----:B------:R-:W3:Y:S01]  /*08e0*/  @P0 LDG.E R23, desc[UR10][R16.64+0x90] ;  /* 0x0000900a10170981 */ /* 0x000ee2000c1e1900 */
[----:B----4-:R-:W-:Y:S02]  /*08f0*/  @P0 LOP3.LUT R0, R0, R27, RZ, 0x3c, !PT ;  /* 0x0000001b00000212 */ /* 0x010fe400078e3cff */
[----:B------:R-:W-:Y:S02]  /*0900*/  @P0 LOP3.LUT R2, R2, R25, RZ, 0x3c, !PT ;  /* 0x0000001902020212 */ /* 0x000fe400078e3cff */
[----:B------:R-:W-:Y:S02]  /*0910*/  @P0 LOP3.LUT R3, R3, R26, RZ, 0x3c, !PT ;  /* 0x0000001a03030212 */ /* 0x000fe400078e3cff */
[----:B--2---:R-:W-:Y:S02]  /*0920*/  @P0 LOP3.LUT R7, R7, R22, RZ, 0x3c, !PT ;  /* 0x0000001607070212 */ /* 0x004fe400078e3cff */
[----:B---3--:R-:W-:Y:S02]  /*0930*/  @P0 LOP3.LUT R6, R6, R23, RZ, 0x3c, !PT ;  /* 0x0000001706060212 */ /* 0x008fe400078e3cff */
[----:B------:R-:W-:-:S13]  /*0940*/  R2P PR, R24.B1, 0x7f ;  /* 0x0000007f18007804 */ /* 0x000fda0000001000 */
[----:B------:R-:W2:Y:S04]  /*0950*/  @P0 LDG.E R23, desc[UR10][R16.64+0xa0] ;  /* 0x0000a00a10170981 */ /* 0x000ea8000c1e1900 */
[----:B------:R-:W3:Y:S04]  /*0960*/  @P0 LDG.E R25, desc[UR10][R16.64+0xa4] ;  /* 0x0000a40a10190981 */ /* 0x000ee8000c1e1900 */
[----:B------:R-:W4:Y:S04]  /*0970*/  @P0 LDG.E R22, desc[UR10][R16.64+0xa8] ;  /* 0x0000a80a10160981 */ /* 0x000f28000c1e1900 */
[----:B------:R-:W4:Y:S01]  /*0980*/  @P1 LDG.E R27, desc[UR10][R16.64+0xb8] ;  /* 0x0000b80a101b1981 */ /* 0x000f22000c1e1900 */
[----:B--2---:R-:W-:-:S03]  /*0990*/  @P0 LOP3.LUT R0, R0, R23, RZ, 0x3c, !PT ;  /* 0x0000001700000212 */ /* 0x004fc600078e3cff */
[----:B------:R-:W2:Y:S01]  /*09a0*/  @P0 LDG.E R23, desc[UR10][R16.64+0xac] ;  /* 0x0000ac0a10170981 */ /* 0x000ea2000c1e1900 */
[----:B---3--:R-:W-:-:S03]  /*09b0*/  @P0 LOP3.LUT R6, R6, R25, RZ, 0x3c, !PT ;  /* 0x0000001906060212 */ /* 0x008fc600078e3cff */
[----:B------:R-:W3:Y:S01]  /*09c0*/  @P1 LDG.E R25, desc[UR10][R16.64+0xb4] ;  /* 0x0000b40a10191981 */ /* 0x000ee2000c1e1900 */
[----:B----4-:R-:W-:-:S03]  /*09d0*/  @P0 LOP3.LUT R7, R7, R22, RZ, 0x3c, !PT ;  /* 0x0000001607070212 */ /* 0x010fc600078e3cff */
        /* <DEDUP_REMOVED lines=13> */
[----:B------:R-:W-:Y:S02]  /*0ab0*/  @P1 LOP3.LUT R6, R6, R27, RZ, 0x3c, !PT ;  /* 0x0000001b06061212 */ /* 0x000fe400078e3cff */
[----:B------:R-:W-:Y:S01]  /*0ac0*/  LOP3.LUT P0, RZ, R24, 0x8000, RZ, 0xc0, !PT ;  /* 0x0000800018ff7812 */ /* 0x000fe2000780c0ff */
        /* <DEDUP_REMOVED lines=8> */
[----:B------:R-:W-:-:S03]  /*0b50*/  @P3 LOP3.LUT R0, R0, R27, RZ, 0x3c, !PT ;  /* 0x0000001b00003212 */ /* 0x000fc600078e3cff */
[----:B------:R-:W4:Y:S01]  /*0b60*/  @P5 LDG.E R27, desc[UR10][R16.64+0x104] ;  /* 0x0001040a101b5981 */ /* 0x000f22000c1e1900 */
[----:B------:R-:W-:-:S03]  /*0b70*/  @P1 LOP3.LUT R3, R3, R24, RZ, 0x3c, !PT ;  /* 0x0000001803031212 */ /* 0x000fc600078e3cff */
        /* <DEDUP_REMOVED lines=41> */
[----:B------:R-:W-:-:S05]  /*0e10*/  VIADD R20, R20, 0x10 ;  /* 0x0000001014147836 */ /* 0x000fca0000000000 */
[----:B------:R-:W-:Y:S02]  /*0e20*/  ISETP.NE.AND P1, PT, R20, 0x20, PT ;  /* 0x000000201400780c */ /* 0x000fe40003f25270 */
[----:B------:R-:W-:Y:S02]  /*0e30*/  @P0 LOP3.LUT R3, R3, R24, RZ, 0x3c, !PT ;  /* 0x0000001803030212 */ /* 0x000fe400078e3cff */
[----:B--2---:R-:W-:Y:S02]  /*0e40*/  @P6 LOP3.LUT R2, R2, R23, RZ, 0x3c, !PT ;  /* 0x0000001702026212 */ /* 0x004fe400078e3cff */
[----:B---3--:R-:W-:Y:S02]  /*0e50*/  @P0 LOP3.LUT R6, R6, R25, RZ, 0x3c, !PT ;  /* 0x0000001906060212 */ /* 0x008fe400078e3cff */
[----:B------:R-:W-:Y:S02]  /*0e60*/  @P0 LOP3.LUT R2, R2, R27, RZ, 0x3c, !PT ;  /* 0x0000001b02020212 */ /* 0x000fe400078e3cff */
[----:B----4-:R-:W-:-:S03]  /*0e70*/  @P0 LOP3.LUT R7, R7, R22, RZ, 0x3c, !PT ;  /* 0x0000001607070212 */ /* 0x010fc600078e3cff */
[----:B------:R-:W-:Y:S05]  /*0e80*/  @P1 BRA `(.L_x_132) ;  /* 0xfffffff4004c1947 */ /* 0x000fea000383ffff */
[----:B------:R-:W-:Y:S05]  /*0e90*/  BSYNC.RECONVERGENT B3 ;  /* 0x0000000000037941 */ /* 0x000fea0003800200 */
.L_x_131:
[----:B------:R-:W-:-:S05]  /*0ea0*/  VIADD R18, R18, 0x1 ;  /* 0x0000000112127836 */ /* 0x000fca0000000000 */
[----:B------:R-:W-:-:S13]  /*0eb0*/  ISETP.NE.AND P0, PT, R18, 0x5, PT ;  /* 0x000000051200780c */ /* 0x000fda0003f05270 */
[----:B------:R-:W-:Y:S05]  /*0ec0*/  @P0 BRA `(.L_x_133) ;  /* 0xfffffff400280947 */ /* 0x000fea000383ffff */
[----:B------:R-:W-:Y:S05]  /*0ed0*/  BSYNC.RECONVERGENT B2 ;  /* 0x0000000000027941 */ /* 0x000fea0003800200 */
.L_x_130:
[----:B------:R1:W-:Y:S01]  /*0ee0*/  STL [R1+0x4], R0 ;  /* 0x0000040001007387 */ /* 0x0003e20000100800 */
[----:B------:R-:W-:-:S03]  /*0ef0*/  ISETP.NE.U32.AND P0, PT, R21, 0x1, PT ;  /* 0x000000011500780c */ /* 0x000fc60003f05070 */
[----:B------:R1:W-:Y:S01]  /*0f00*/  STL.64 [R1+0x8], R6 ;  /* 0x0000080601007387 */ /* 0x0003e20000100a00 */
[----:B------:R-:W-:-:S03]  /*0f10*/  ISETP.NE.AND.EX P0, PT, RZ, RZ, PT, P0 ;  /* 0x000000ffff00720c */ /* 0x000fc60003f05300 */
[----:B------:R1:W-:Y:S10]  /*0f20*/  STL.64 [R1+0x10], R2 ;  /* 0x0000100201007387 */ /* 0x0003f40000100a00 */
[----:B------:R-:W-:Y:S05]  /*0f30*/  @!P0 BRA `(.L_x_129) ;  /* 0x0000001800248947 */ /* 0x000fea0003800000 */
[----:B------:R-:W-:Y:S01]  /*0f40*/  UMOV UR4, URZ ;  /* 0x000000ff00047c82 */ /* 0x000fe20008000000 */
[----:B------:R-:W-:Y:S01]  /*0f50*/  UMOV UR5, URZ ;  /* 0x000000ff00057c82 */ /* 0x000fe20008000000 */
[----:B------:R-:W-:Y:S01]  /*0f60*/  BSSY.RECONVERGENT B2, `(.L_x_134) ;  /* 0x00000bd000027945 */ /* 0x000fe20003800200 */
[----:B-1----:R-:W-:Y:S02]  /*0f70*/  IMAD.MOV.U32 R0, RZ, RZ, RZ ;  /* 0x000000ffff007224 */ /* 0x002fe400078e00ff */
[----:B------:R-:W-:Y:S02]  /*0f80*/  IMAD.MOV.U32 R18, RZ, RZ, RZ ;  /* 0x000000ffff127224 */ /* 0x000fe400078e00ff */
[----:B------:R-:W-:Y:S02]  /*0f90*/  IMAD.U32 R3, RZ, RZ, UR4 ;  /* 0x00000004ff037e24 */ /* 0x000fe4000f8e00ff */
[----:B------:R-:W-:Y:S02]  /*0fa0*/  IMAD.U32 R2, RZ, RZ, UR5 ;  /* 0x00000005ff027e24 */ /* 0x000fe4000f8e00ff */
[----:B------:R-:W-:-:S02]  /*0fb0*/  IMAD.U32 R7, RZ, RZ, UR4 ;  /* 0x00000004ff077e24 */ /* 0x000fc4000f8e00ff */
[----:B------:R-:W-:-:S07]  /*0fc0*/  IMAD.U32 R6, RZ, RZ, UR5 ;  /* 0x00000005ff067e24 */ /* 0x000fce000f8e00ff */
.L_x_137:
[----:B------:R-:W-:-:S06]  /*0fd0*/  IMAD R15, R18, 0x4, R1 ;  /* 0x00000004120f7824 */ /* 0x000fcc00078e0201 */
[----:B------:R-:W5:Y:S01]  /*0fe0*/  LDL R15, [R15+0x4] ;  /* 0x000004000f0f7983 */ /* 0x000f620000100800 */
[----:B------:R-:W-:Y:S01]  /*0ff0*/  BSSY.RECONVERGENT B3, `(.L_x_135) ;  /* 0x00000b0000037945 */ /* 0x000fe20003800200 */
[----:B------:R-:W-:Y:S02]  /*1000*/  IMAD.SHL.U32 R19, R18, 0x20, RZ ;  /* 0x0000002012137824 */ /* 0x000fe400078e00ff */
[----:B------:R-:W-:-:S07]  /*1010*/  IMAD.MOV.U32 R20, RZ, RZ, RZ ;  /* 0x000000ffff147224 */ /* 0x000fce00078e00ff */
.L_x_136:
        /* <DEDUP_REMOVED lines=174> */
.L_x_135:
[----:B------:R-:W-:-:S05]  /*1b00*/  VIADD R18, R18, 0x1 ;  /* 0x0000000112127836 */ /* 0x000fca0000000000 */
[----:B------:R-:W-:-:S13]  /*1b10*/  ISETP.NE.AND P0, PT, R18, 0x5, PT ;  /* 0x000000051200780c */ /* 0x000fda0003f05270 */
[----:B------:R-:W-:Y:S05]  /*1b20*/  @P0 BRA `(.L_x_137) ;  /* 0xfffffff400280947 */ /* 0x000fea000383ffff */
[----:B------:R-:W-:Y:S05]  /*1b30*/  BSYNC.RECONVERGENT B2 ;  /* 0x0000000000027941 */ /* 0x000fea0003800200 */
.L_x_134:
[----:B------:R2:W-:Y:S01]  /*1b40*/  STL [R1+0x4], R0 ;  /* 0x0000040001007387 */ /* 0x0005e20000100800 */
[----:B------:R-:W-:-:S03]  /*1b50*/  ISETP.NE.U32.AND P0, PT, R21, 0x3, PT ;  /* 0x000000031500780c */ /* 0x000fc60003f05070 */
[----:B------:R2:W-:Y:S01]  /*1b60*/  STL.64 [R1+0x8], R6 ;  /* 0x0000080601007387 */ /* 0x0005e20000100a00 */
[----:B------:R-:W-:-:S03]  /*1b70*/  ISETP.NE.AND.EX P0, PT, RZ, RZ, PT, P0 ;  /* 0x000000ffff00720c */ /* 0x000fc60003f05300 */
[----:B------:R2:W-:Y:S10]  /*1b80*/  STL.64 [R1+0x10], R2 ;  /* 0x0000100201007387 */ /* 0x0005f40000100a00 */
[----:B------:R-:W-:Y:S05]  /*1b90*/  @P0 BRA `(.L_x_129) ;  /* 0x0000000c000c0947 */ /* 0x000fea0003800000 */
[----:B------:R-:W-:Y:S01]  /*1ba0*/  UMOV UR4, URZ ;  /* 0x000000ff00047c82 */ /* 0x000fe20008000000 */
[----:B------:R-:W-:Y:S01]  /*1bb0*/  UMOV UR5, URZ ;  /* 0x000000ff00057c82 */ /* 0x000fe20008000000 */
[----:B------:R-:W-:Y:S01]  /*1bc0*/  BSSY.RECONVERGENT B2, `(.L_x_138) ;  /* 0x00000bd000027945 */ /* 0x000fe20003800200 */
[----:B--2---:R-:W-:Y:S02]  /*1bd0*/  IMAD.MOV.U32 R0, RZ, RZ, RZ ;  /* 0x000000ffff007224 */ /* 0x004fe400078e00ff */
[----:B------:R-:W-:Y:S02]  /*1be0*/  IMAD.MOV.U32 R18, RZ, RZ, RZ ;  /* 0x000000ffff127224 */ /* 0x000fe400078e00ff */
[----:B------:R-:W-:Y:S02]  /*1bf0*/  IMAD.U32 R3, RZ, RZ, UR4 ;  /* 0x00000004ff037e24 */ /* 0x000fe4000f8e00ff */
[----:B------:R-:W-:Y:S02]  /*1c00*/  IMAD.U32 R2, RZ, RZ, UR5 ;  /* 0x00000005ff027e24 */ /* 0x000fe4000f8e00ff */
[----:B------:R-:W-:-:S02]  /*1c10*/  IMAD.U32 R7, RZ, RZ, UR4 ;  /* 0x00000004ff077e24 */ /* 0x000fc4000f8e00ff */
[----:B------:R-:W-:-:S07]  /*1c20*/  IMAD.U32 R6, RZ, RZ, UR5 ;  /* 0x00000005ff067e24 */ /* 0x000fce000f8e00ff */
.L_x_141:
[----:B------:R-:W-:-:S06]  /*1c30*/  IMAD R15, R18, 0x4, R1 ;  /* 0x00000004120f7824 */ /* 0x000fcc00078e0201 */
[----:B------:R-:W5:Y:S01]  /*1c40*/  LDL R15, [R15+0x4] ;  /* 0x000004000f0f7983 */ /* 0x000f620000100800 */
[----:B------:R-:W-:Y:S01]  /*1c50*/  BSSY.RECONVERGENT B3, `(.L_x_139) ;  /* 0x00000b0000037945 */ /* 0x000fe20003800200 */
[----:B------:R-:W-:Y:S02]  /*1c60*/  IMAD.SHL.U32 R19, R18, 0x20, RZ ;  /* 0x0000002012137824 */ /* 0x000fe400078e00ff */
[----:B------:R-:W-:-:S07]  /*1c70*/  IMAD.MOV.U32 R20, RZ, RZ, RZ ;  /* 0x000000ffff147224 */ /* 0x000fce00078e00ff */
.L_x_140:
        /* <DEDUP_REMOVED lines=8> */
[----:B------:R-:W3:Y:S04]  /*1d00*/  @P1 LDG.E R26, desc[UR10][R16.64+0x24] ;  /* 0x0000240a101a1981 */ /* 0x000ee8000c1e1900 */
[----:B------:R-:W4:Y:S04]  /*1d10*/  @P2 LDG.E R28, desc[UR10][R16.64+0x38] ;  /* 0x0000380a101c2981 */ /* 0x000f28000c1e1900 */
[----:B------:R-:W4:Y:S04]  /*1d20*/  @P3 LDG.E R21, desc[UR10][R16.64+0x4c] ;  /* 0x00004c0a10153981 */ /* 0x000f28000c1e1900 */
[----:B------:R-:W4:Y:S04]  /*1d30*/  @!P0 LDG.E R23, desc[UR10][R16.64+0x4] ;  /* 0x0000040a10178981 */ /* 0x000f28000c1e1900 */
[----:B------:R-:W4:Y:S01]  /*1d40*/  @P2 LDG.E R25, desc[UR10][R16.64+0x28] ;  /* 0x0000280a10192981 */ /* 0x000f22000c1e1900 */
[----:B--2---:R-:W-:-:S03]  /*1d50*/  @!P0 LOP3.LUT R3, R3, R22, RZ, 0x3c, !PT ;  /* 0x0000001603038212 */ /* 0x004fc600078e3cff */
[----:B------:R-:W2:Y:S01]  /*1d60*/  @P4 LDG.E R22, desc[UR10][R16.64+0x60] ;  /* 0x0000600a10164981 */ /* 0x000ea2000c1e1900 */
[----:B---3--:R-:W-:-:S03]  /*1d70*/  @P1 LOP3.LUT R3, R3, R26, RZ, 0x3c, !PT ;  /* 0x0000001a03031212 */ /* 0x008fc600078e3cff */
[----:B------:R-:W3:Y:S01]  /*1d80*/  @P5 LDG.E R26, desc[UR10][R16.64+0x74] ;  /* 0x0000740a101a5981 */ /* 0x000ee2000c1e1900 */
[----:B----4-:R-:W-:-:S04]  /*1d90*/  @P2 LOP3.LUT R3, R3, R28, RZ, 0x3c, !PT ;  /* 0x0000001c03032212 */ /* 0x010fc800078e3cff */
[----:B------:R-:W-:Y:S02]  /*1da0*/  @P3 LOP3.LUT R3, R3, R21, RZ, 0x3c, !PT ;  /* 0x0000001503033212 */ /* 0x000fe400078e3cff */
[----:B------:R-:W4:Y:S01]  /*1db0*/  @!P0 LDG.E R21, desc[UR10][R16.64] ;  /* 0x0000000a10158981 */ /* 0x000f22000c1e1900 */
[----:B------:R-:W-:-:S03]  /*1dc0*/  @!P0 LOP3.LUT R6, R6, R23, RZ, 0x3c, !PT ;  /* 0x0000001706068212 */ /* 0x000fc600078e3cff */
[----:B------:R-:W3:Y:S01]  /*1dd0*/  @P1 LDG.E R23, desc[UR10][R16.64+0x14] ;  /* 0x0000140a10171981 */ /* 0x000ee2000c1e1900 */
[----:B--2---:R-:W-:-:S03]  /*1de0*/  @P4 LOP3.LUT R3, R3, R22, RZ, 0x3c, !PT ;  /* 0x0000001603034212 */ /* 0x004fc600078e3cff */
[----:B------:R-:W2:Y:S01]  /*1df0*/  @!P0 LDG.E R22, desc[UR10][R16.64+0x8] ;  /* 0x0000080a10168981 */ /* 0x000ea2000c1e1900 */
[----:B----4-:R-:W-:-:S03]  /*1e00*/  @!P0 LOP3.LUT R0, R0, R21, RZ, 0x3c, !PT ;  /* 0x0000001500008212 */ /* 0x010fc600078e3cff */
[----:B------:R-:W4:Y:S01]  /*1e10*/  @!P0 LDG.E R21, desc[UR10][R16.64+0xc] ;  /* 0x00000c0a10158981 */ /* 0x000f22000c1e1900 */
[----:B---3--:R-:W-:-:S03]  /*1e20*/  @P1 LOP3.LUT R0, R0, R23, RZ, 0x3c, !PT ;  /* 0x0000001700001212 */ /* 0x008fc600078e3cff */
[----:B------:R-:W3:Y:S01]  /*1e30*/  @P1 LDG.E R23, desc[UR10][R16.64+0x20] ;  /* 0x0000200a10171981 */ /* 0x000ee2000c1e1900 */
[----:B--2---:R-:W-:-:S03]  /*1e40*/  @!P0 LOP3.LUT R7, R7, R22, RZ, 0x3c, !PT ;  /* 0x0000001607078212 */ /* 0x004fc600078e3cff */
[----:B------:R-:W2:Y:S01]  /*1e50*/  @P1 LDG.E R22, desc[UR10][R16.64+0x1c] ;  /* 0x00001c0a10161981 */ /* 0x000ea2000c1e1900 */
[----:B----4-:R-:W-:-:S03]  /*1e60*/  @!P0 LOP3.LUT R2, R2, R21, RZ, 0x3c, !PT ;  /* 0x0000001502028212 */ /* 0x010fc600078e3cff */
[----:B------:R-:W4:Y:S01]  /*1e70*/  @P1 LDG.E R21, desc[UR10][R16.64+0x18] ;  /* 0x0000180a10151981 */ /* 0x000f22000c1e1900 */
[----:B---3--:R-:W-:-:S03]  /*1e80*/  @P1 LOP3.LUT R2, R2, R23, RZ, 0x3c, !PT ;  /* 0x0000001702021212 */ /* 0x008fc600078e3cff */
[----:B------:R-:W3:Y:S01]  /*1e90*/  @P2 LDG.E R23, desc[UR10][R16.64+0x34] ;  /* 0x0000340a10172981 */ /* 0x000ee2000c1e1900 */
[----:B--2---:R-:W-:-:S03]  /*1ea0*/  @P1 LOP3.LUT R7, R7, R22, RZ, 0x3c, !PT ;  /* 0x0000001607071212 */ /* 0x004fc600078e3cff */
[----:B------:R-:W2:Y:S01]  /*1eb0*/  @P2 LDG.E R22, desc[UR10][R16.64+0x30] ;  /* 0x0000300a10162981 */ /* 0x000ea2000c1e1900 */
[----:B----4-:R-:W-:-:S03]  /*1ec0*/  @P1 LOP3.LUT R6, R6, R21, RZ, 0x3c, !PT ;  /* 0x0000001506061212 */ /* 0x010fc600078e3cff */
[----:B------:R-:W4:Y:S01]  /*1ed0*/  @P2 LDG.E R21, desc[UR10][R16.64+0x2c] ;  /* 0x00002c0a10152981 */ /* 0x000f22000c1e1900 */
[----:B------:R-:W-:Y:S02]  /*1ee0*/  @P2 LOP3.LUT R0, R0, R25, RZ, 0x3c, !PT ;  /* 0x0000001900002212 */ /* 0x000fe400078e3cff */
[----:B---3--:R-:W-:Y:S01]  /*1ef0*/  @P2 LOP3.LUT R2, R2, R23, RZ, 0x3c, !PT ;  /* 0x0000001702022212 */ /* 0x008fe200078e3cff */
[----:B------:R-:W3:Y:S04]  /*1f00*/  @P3 LDG.E R25, desc[UR10][R16.64+0x3c] ;  /* 0x00003c0a10193981 */ /* 0x000ee8000c1e1900 */
[----:B------:R-:W3:Y:S01]  /*1f10*/  @P3 LDG.E R23, desc[UR10][R16.64+0x48] ;  /* 0x0000480a10173981 */ /* 0x000ee2000c1e1900 */
[----:B--2---:R-:W-:-:S03]  /*1f20*/  @P2 LOP3.LUT R7, R7, R22, RZ, 0x3c, !PT ;  /* 0x0000001607072212 */ /* 0x004fc600078e3cff */
[----:B------:R-:W2:Y:S01]  /*1f30*/  @P3 LDG.E R22, desc[UR10][R16.64+0x44] ;  /* 0x0000440a10163981 */ /* 0x000ea2000c1e1900 */
[----:B----4-:R-:W-:-:S03]  /*1f40*/  @P2 LOP3.LUT R6, R6, R21, RZ, 0x3c, !PT ;  /* 0x0000001506062212 */ /* 0x010fc600078e3cff */
[----:B------:R-:W4:Y:S01]  /*1f50*/  @P3 LDG.E R21, desc[UR10][R16.64+0x40] ;  /* 0x0000400a10153981 */ /* 0x000f22000c1e1900 */
[----:B---3--:R-:W-:-:S03]  /*1f60*/  @P3 LOP3.LUT R0, R0, R25, RZ, 0x3c, !PT ;  /* 0x0000001900003212 */ /* 0x008fc600078e3cff */
[----:B------:R-:W3:Y:S01]  /*1f70*/  @P4 LDG.E R25, desc[UR10][R16.64+0x50] ;  /* 0x0000500a10194981 */ /* 0x000ee2000c1e1900 */
[----:B------:R-:W-:-:S03]  /*1f80*/  @P3 LOP3.LUT R2, R2, R23, RZ, 0x3c, !PT ;  /* 0x0000001702023212 */ /* 0x000fc600078e3cff */
        /* <DEDUP_REMOVED lines=13> */
[----:B------:R-:W-:Y:S02]  /*2060*/  @P5 LOP3.LUT R3, R3, R26, RZ, 0x3c, !PT ;  /* 0x0000001a03035212 */ /* 0x000fe400078e3cff */
[----:B---3--:R-:W-:Y:S01]  /*2070*/  @P5 LOP3.LUT R0, R0, R25, RZ, 0x3c, !PT ;  /* 0x0000001900005212 */ /* 0x008fe200078e3cff */
[----:B------:R-:W3:Y:S01]  /*2080*/  @P6 LDG.E R26, desc[UR10][R16.64+0x88] ;  /* 0x0000880a101a6981 */ /* 0x000ee2000c1e1900 */
[----:B------:R-:W-:-:S03]  /*2090*/  @P5 LOP3.LUT R2, R2, R23, RZ, 0x3c, !PT ;  /* 0x0000001702025212 */ /* 0x000fc600078e3cff */
[----:B------:R-:W3:Y:S04]  /*20a0*/  @P6 LDG.E R25, desc[UR10][R16.64+0x78] ;  /* 0x0000780a10196981 */ /* 0x000ee8000c1e1900 */
[----:B------:R-:W3:Y:S01]  /*20b0*/  @P6 LDG.E R23, desc[UR10][R16.64+0x84] ;  /* 0x0000840a10176981 */ /* 0x000ee2000c1e1900 */
[----:B--2---:R-:W-:-:S03]  /*20c0*/  @P5 LOP3.LUT R7, R7, R22, RZ, 0x3c, !PT ;  /* 0x0000001607075212 */ /* 0x004fc600078e3cff */
[----:B------:R-:W2:Y:S01]  /*20d0*/  @P6 LDG.E R22, desc[UR10][R16.64+0x80] ;  /* 0x0000800a10166981 */ /* 0x000ea2000c1e1900 */
[----:B----4-:R-:W-:-:S03]  /*20e0*/  @P5 LOP3.LUT R6, R6, R21, RZ, 0x3c, !PT ;  /* 0x0000001506065212 */ /* 0x010fc600078e3cff */
[----:B------:R-:W4:Y:S01]  /*20f0*/  @P6 LDG.E R21, desc[UR10][R16.64+0x7c] ;  /* 0x00007c0a10156981 */ /* 0x000f22000c1e1900 */
[----:B------:R-:W-:Y:S02]  /*2100*/  LOP3.LUT P0, RZ, R24, 0x80, RZ, 0xc0, !PT ;  /* 0x0000008018ff7812 */ /* 0x000fe4000780c0ff */
[----:B---3--:R-:W-:Y:S02]  /*2110*/  @P6 LOP3.LUT R3, R3, R26, RZ, 0x3c, !PT ;  /* 0x0000001a03036212 */ /* 0x008fe400078e3cff */
[----:B------:R-:W-:Y:S02]  /*2120*/  @P6 LOP3.LUT R0, R0, R25, RZ, 0x3c, !PT ;  /* 0x0000001900006212 */ /* 0x000fe400078e3cff */
[----:B------:R-:W-:-:S07]  /*2130*/  @P6 LOP3.LUT R2, R2, R23, RZ, 0x3c, !PT ;  /* 0x0000001702026212 */ /* 0x000fce00078e3cff */
[----:B------:R-:W3:Y:S04]  /*2140*/  @P0 LDG.E R25, desc[UR10][R16.64+0x8c] ;  /* 0x00008c0a10190981 */ /* 0x000ee8000c1e1900 */
[----:B------:R-:W3:Y:S04]  /*2150*/  @P0 LDG.E R23, desc[UR10][R16.64+0x98] ;  /* 0x0000980a10170981 */ /* 0x000ee8000c1e1900 */
[----:B------:R-:W3:Y:S01]  /*2160*/  @P0 LDG.E R26, desc[UR10][R16.64+0x9c] ;  /* 0x00009c0a101a0981 */ /* 0x000ee2000c1e1900 */
[----:B--2---:R-:W-:-:S03]  /*2170*/  @P6 LOP3.LUT R7, R7, R22, RZ, 0x3c, !PT ;  /* 0x0000001607076212 */ /* 0x004fc600078e3cff */
[----:B------:R-:W2:Y:S01]  /*2180*/  @P0 LDG.E R22, desc[UR10][R16.64+0x94] ;  /* 0x0000940a10160981 */ /* 0x000ea2000c1e1900 */
[----:B----4-:R-:W-:-:S03]  /*2190*/  @P6 LOP3.LUT R6, R6, R21, RZ, 0x3c, !PT ;  /* 0x0000001506066212 */ /* 0x010fc600078e3cff */
[----:B------:R-:W4:Y:S01]  /*21a0*/  @P0 LDG.E R21, desc[UR10][R16.64+0x90] ;  /* 0x0000900a10150981 */ /* 0x000f22000c1e1900 */
[----:B---3--:R-:W-:Y:S02]  /*21b0*/  @P0 LOP3.LUT R0, R0, R25, RZ, 0x3c, !PT ;  /* 0x0000001900000212 */ /* 0x008fe400078e3cff */
[----:B------:R-:W-:Y:S02]  /*21c0*/  @P0 LOP3.LUT R2, R2, R23, RZ, 0x3c, !PT ;  /* 0x0000001702020212 */ /* 0x000fe400078e3cff */
[----:B------:R-:W-:Y:S02]  /*21d0*/  @P0 LOP3.LUT R3, R3, R26, RZ, 0x3c, !PT ;  /* 0x0000001a03030212 */ /* 0x000fe400078e3cff */
[----:B--2---:R-:W-:Y:S02]  /*21e0*/  @P0 LOP3.LUT R7, R7, R22, RZ, 0x3c, !PT ;  /* 0x0000001607070212 */ /* 0x004fe400078e3cff */
[----:B----4-:R-:W-:Y:S02]  /*21f0*/  @P0 LOP3.LUT R6, R6, R21, RZ, 0x3c, !PT ;  /* 0x0000001506060212 */ /* 0x010fe400078e3cff */
[----:B------:R-:W-:-:S13]  /*2200*/  R2P PR, R24.B1, 0x7f ;  /* 0x0000007f18007804 */ /* 0x000fda0000001000 */
[----:B------:R-:W2:Y:S04]  /*2210*/  @P0 LDG.E R21, desc[UR10][R16.64+0xa0] ;  /* 0x0000a00a10150981 */ /* 0x000ea8000c1e1900 */
[----:B------:R-:W3:Y:S04]  /*2220*/  @P1 LDG.E R25, desc[UR10][R16.64+0xb4] ;  /* 0x0000b40a10191981 */ /* 0x000ee8000c1e1900 */
[----:B------:R-:W4:Y:S04]  /*2230*/  @P0 LDG.E R23, desc[UR10][R16.64+0xa4] ;  /* 0x0000a40a10170981 */ /* 0x000f28000c1e1900 */
        /* <DEDUP_REMOVED lines=10> */
[----:B------:R-:W-:Y:S02]  /*22e0*/  @P0 LOP3.LUT R3, R3, R26, RZ, 0x3c, !PT ;  /* 0x0000001a03030212 */ /* 0x000fe400078e3cff */
[----:B--2---:R-:W-:Y:S02]  /*22f0*/  @P0 LOP3.LUT R2, R2, R21, RZ, 0x3c, !PT ;  /* 0x0000001502020212 */ /* 0x004fe400078e3cff */
[----:B------:R-:W-:Y:S01]  /*2300*/  LOP3.LUT P0, RZ, R24, 0x8000, RZ, 0xc0, !PT ;  /* 0x0000800018ff7812 */ /* 0x000fe2000780c0ff */
[----:B------:R-:W2:Y:S01]  /*2310*/  @P1 LDG.E R21, desc[UR10][R16.64+0xc0] ;  /* 0x0000c00a10151981 */ /* 0x000ea2000c1e1900 */
[----:B---3--:R-:W-:-:S03]  /*2320*/  @P2 LOP3.LUT R0, R0, R25, RZ, 0x3c, !PT ;  /* 0x0000001900002212 */ /* 0x008fc600078e3cff */
[----:B------:R-:W3:Y:S01]  /*2330*/  @P1 LDG.E R24, desc[UR10][R16.64+0xc4] ;  /* 0x0000c40a10181981 */ /* 0x000ee2000c1e1900 */
[----:B----4-:R-:W-:-:S03]  /*2340*/  @P1 LOP3.LUT R6, R6, R23, RZ, 0x3c, !PT ;  /* 0x0000001706061212 */ /* 0x010fc600078e3cff */
[----:B------:R-:W4:Y:S01]  /*2350*/  @P3 LDG.E R25, desc[UR10][R16.64+0xdc] ;  /* 0x0000dc0a10193981 */ /* 0x000f22000c1e1900 */
[----:B------:R-:W-:-:S03]  /*2360*/  @P1 LOP3.LUT R7, R7, R22, RZ, 0x3c, !PT ;  /* 0x0000001607071212 */ /* 0x000fc600078e3cff */
        /* <DEDUP_REMOVED lines=53> */
[----:B------:R-:W-:-:S05]  /*26c0*/  VIADD R20, R20, 0x10 ;  /* 0x0000001014147836 */ /* 0x000fca0000000000 */
[----:B------:R-:W-:Y:S02]  /*26d0*/  ISETP.NE.AND P1, PT, R20, 0x20, PT ;  /* 0x000000201400780c */ /* 0x000fe40003f25270 */
[----:B--2---:R-:W-:Y:S02]  /*26e0*/  @P6 LOP3.LUT R2, R2, R21, RZ, 0x3c, !PT ;  /* 0x0000001502026212 */ /* 0x004fe400078e3cff */
[----:B---3--:R-:W-:-:S04]  /*26f0*/  @P6 LOP3.LUT R3, R3, R24, RZ, 0x3c, !PT ;  /* 0x0000001803036212 */ /* 0x008fc800078e3cff */
[----:B------:R-:W-:Y:S02]  /*2700*/  @P0 LOP3.LUT R3, R3, R26, RZ, 0x3c, !PT ;  /* 0x0000001a03030212 */ /* 0x000fe400078e3cff */
[----:B----4-:R-:W-:Y:S02]  /*2710*/  @P0 LOP3.LUT R2, R2, R25, RZ, 0x3c, !PT ;  /* 0x0000001902020212 */ /* 0x010fe400078e3cff */
[----:B------:R-:W-:Y:S02]  /*2720*/  @P0 LOP3.LUT R6, R6, R23, RZ, 0x3c, !PT ;  /* 0x0000001706060212 */ /* 0x000fe400078e3cff */
[----:B------:R-:W-:Y:S01]  /*2730*/  @P0 LOP3.LUT R7, R7, R22, RZ, 0x3c, !PT ;  /* 0x0000001607070212 */ /* 0x000fe200078e3cff */
[----:B------:R-:W-:Y:S06]  /*2740*/  @P1 BRA `(.L_x_140) ;  /* 0xfffffff4004c1947 */ /* 0x000fec000383ffff */
[----:B------:R-:W-:Y:S05]  /*2750*/  BSYNC.RECONVERGENT B3 ;  /* 0x0000000000037941 */ /* 0x000fea0003800200 */
.L_x_139:
[----:B------:R-:W-:-:S05]  /*2760*/  VIADD R18, R18, 0x1 ;  /* 0x0000000112127836 */ /* 0x000fca0000000000 */
[----:B------:R-:W-:-:S13]  /*2770*/  ISETP.NE.AND P0, PT, R18, 0x5, PT ;  /* 0x000000051200780c */ /* 0x000fda0003f05270 */
[----:B------:R-:W-:Y:S05]  /*2780*/  @P0 BRA `(.L_x_141) ;  /* 0xfffffff400280947 */ /* 0x000fea000383ffff */
[----:B------:R-:W-:Y:S05]  /*2790*/  BSYNC.RECONVERGENT B2 ;  /* 0x0000000000027941 */ /* 0x000fea0003800200 */
.L_x_138:
[----:B------:R3:W-:Y:S04]  /*27a0*/  STL [R1+0x4], R0 ;  /* 0x0000040001007387 */ /* 0x0007e80000100800 */
[----:B------:R3:W-:Y:S04]  /*27b0*/  STL.64 [R1+0x8], R6 ;  /* 0x0000080601007387 */ /* 0x0007e80000100a00 */
[----:B------:R3:W-:Y:S02]  /*27c0*/  STL.64 [R1+0x10], R2 ;  /* 0x0000100201007387 */ /* 0x0007e40000100a00 */
.L_x_129:
[----:B------:R-:W-:Y:S05]  /*27d0*/  BSYNC.RECONVERGENT B1 ;  /* 0x0000000000017941 */ /* 0x000fea0003800200 */
.L_x_128:
[C---:B------:R-:W-:Y:S01]  /*27e0*/  ISETP.GT.U32.AND P0, PT, R13.reuse, 0x3, PT ;  /* 0x000000030d00780c */ /* 0x040fe20003f04070 */
[----:B------:R-:W-:Y:S01]  /*27f0*/  VIADD R8, R8, 0x1 ;  /* 0x0000000108087836 */ /* 0x000fe20000000000 */
[--C-:B------:R-:W-:Y:S02]  /*2800*/  SHF.R.U64 R13, R13, 0x2, R4.reuse ;  /* 0x000000020d0d7819 */ /* 0x100fe40000001204 */
[----:B------:R-:W-:Y:S02]  /*2810*/  ISETP.GT.U32.AND.EX P0, PT, R4, RZ, PT, P0 ;  /* 0x000000ff0400720c */ /* 0x000fe40003f04100 */
[----:B------:R-:W-:-:S11]  /*2820*/  SHF.R.U32.HI R4, RZ, 0x2, R4 ;  /* 0x00000002ff047819 */ /* 0x000fd60000011604 */
[----:B------:R-:W-:Y:S05]  /*2830*/  @P0 BRA `(.L_x_142) ;  /* 0xffffffd8009c0947 */ /* 0x000fea000383ffff */
.L_x_127:
[----:B------:R-:W-:Y:S05]  /*2840*/  BSYNC.RECONVERGENT B0 ;  /* 0x0000000000007941 */ /* 0x000fea0003800200 */
.L_x_126:
[----:B------:R-:W4:Y:S01]  /*2850*/  LDCU.64 UR4, c[0x0][0x398] ;  /* 0x00007300ff0477ac */ /* 0x000f220008000a00 */
[C---:B------:R-:W-:Y:S01]  /*2860*/  IMAD.SHL.U32 R16, R14.reuse, 0x4, RZ ;  /* 0x000000040e107824 */ /* 0x040fe200078e00ff */
[----:B------:R-:W-:-:S04]  /*2870*/  SHF.L.U64.HI R4, R14, 0x2, R9 ;  /* 0x000000020e047819 */ /* 0x000fc80000010209 */
[----:B----4-:R-:W-:-:S04]  /*2880*/  IADD3 R8, P0, PT, R16, UR4, RZ ;  /* 0x0000000410087c10 */ /* 0x010fc8000ff1e0ff */
[----:B------:R-:W-:Y:S01]  /*2890*/  IADD3.X R9, PT, PT, R4, UR5, RZ, P0, !PT ;  /* 0x0000000504097c10 */ /* 0x000fe200087fe4ff */
[----:B------:R-:W4:Y:S04]  /*28a0*/  LDCU.64 UR4, c[0x0][0x3a0] ;  /* 0x00007400ff0477ac */ /* 0x000f280008000a00 */
[----:B------:R-:W2:Y:S01]  /*28b0*/  LDG.E R13, desc[UR10][R8.64] ;  /* 0x0000000a080d7981 */ /* 0x000ea2000c1e1900 */
[----:B----4-:R-:W-:-:S04]  /*28c0*/  IADD3 R16, P0, PT, R16, UR4, RZ ;  /* 0x0000000410107c10 */ /* 0x010fc8000ff1e0ff */
[----:B------:R-:W-:-:S05]  /*28d0*/  IADD3.X R17, PT, PT, R4, UR5, RZ, P0, !PT ;  /* 0x0000000504117c10 */ /* 0x000fca00087fe4ff */
[----:B------:R4:W5:Y:S01]  /*28e0*/  LDG.E R11, desc[UR10][R16.64] ;  /* 0x0000000a100b7981 */ /* 0x000962000c1e1900 */
[----:B------:R-:W-:Y:S01]  /*28f0*/  IMAD.U32 R10, RZ, RZ, UR8 ;  /* 0x00000008ff0a7e24 */ /* 0x000fe2000f8e00ff */
[----:B------:R-:W-:Y:S02]  /*2900*/  BSSY.RECONVERGENT B0, `(.L_x_143) ;  /* 0x000000f000007945 */ /* 0x000fe40003800200 */
[----:B------:R4:W-:Y:S04]  /*2910*/  STL.64 [R1+0x18], RZ ;  /* 0x000018ff01007387 */ /* 0x0009e80000100a00 */
[----:B------:R4:W-:Y:S04]  /*2920*/  STL [R1+0x20], RZ ;  /* 0x000020ff01007387 */ /* 0x0009e80000100800 */
[----:B------:R4:W-:Y:S01]  /*2930*/  STL.64 [R1+0x28], RZ ;  /* 0x000028ff01007387 */ /* 0x0009e20000100a00 */
[----:B--2---:R-:W-:-:S04]  /*2940*/  I2FP.F32.S32 R18, R13 ;  /* 0x0000000d00127245 */ /* 0x004fc80000201400 */
[----:B------:R-:W2:Y:S08]  /*2950*/  MUFU.RCP R15, R18 ;  /* 0x00000012000f7308 */ /* 0x000eb00000001000 */
[----:B------:R-:W1:Y:S01]  /*2960*/  FCHK P0, R10, R18 ;  /* 0x000000120a007302 */ /* 0x000e620000000000 */
[----:B--2---:R-:W-:-:S04]  /*2970*/  FFMA R4, -R18, R15, 1 ;  /* 0x3f80000012047423 */ /* 0x004fc8000000010f */
[----:B------:R-:W-:-:S04]  /*2980*/  FFMA R4, R15, R4, R15 ;  /* 0x000000040f047223 */ /* 0x000fc8000000000f */
[----:B------:R-:W-:-:S04]  /*2990*/  FFMA R9, R4, UR8, RZ ;  /* 0x0000000804097c23 */ /* 0x000fc800080000ff */
[----:B------:R-:W-:-:S04]  /*29a0*/  FFMA R8, -R18, R9, UR8 ;  /* 0x0000000812087e23 */ /* 0x000fc80008000109 */
[----:B------:R-:W-:Y:S01]  /*29b0*/  FFMA R4, R4, R8, R9 ;  /* 0x0000000804047223 */ /* 0x000fe20000000009 */
[----:B-1--4-:R-:W-:Y:S06]  /*29c0*/  @!P0 BRA `(.L_x_144) ;  /* 0x0000000000088947 */ /* 0x012fec0003800000 */
[----:B------:R-:W-:-:S07]  /*29d0*/  MOV R8, 0x29f0 ;  /* 0x000029f000087802 */ /* 0x000fce0000000f00 */
[----:B0--3-5:R-:W-:Y:S05]  /*29e0*/  CALL.REL.NOINC `($__internal_1_$__cuda_sm3x_div_rn_noftz_f32_slowpath) ;  /* 0x0000004000807944 */ /* 0x029fea0003c00000 */
.L_x_144:
[----:B------:R-:W-:Y:S05]  /*29f0*/  BSYNC.RECONVERGENT B0 ;  /* 0x0000000000007941 */ /* 0x000fea0003800200 */
.L_x_143:
[----:B------:R-:W-:Y:S01]  /*2a00*/  FSETP.GEU.AND P0, PT, R4, 1.175494350822287508e-38, PT ;  /* 0x008000000400780b */ /* 0x000fe20003f0e000 */
[----:B------:R-:W-:Y:S01]  /*2a10*/  IMAD.MOV.U32 R15, RZ, RZ, 0x3dc6b27f ;  /* 0x3dc6b27fff0f7424 */ /* 0x000fe200078e00ff */
[----:B------:R-:W-:Y:S01]  /*2a20*/  BSSY.RECONVERGENT B0, `(.L_x_145) ;  /* 0x0000088000007945 */ /* 0x000fe20003800200 */
[----:B------:R-:W-:-:S10]  /*2a30*/  IMAD.MOV.U32 R18, RZ, RZ, RZ ;  /* 0x000000ffff127224 */ /* 0x000fd400078e00ff */
[----:B------:R-:W-:-:S04]  /*2a40*/  @!P0 FMUL R4, R4, 8388608 ;  /* 0x4b00000004048820 */ /* 0x000fc80000400000 */
[----:B------:R-:W-:-:S05]  /*2a50*/  VIADD R8, R4, 0xc0cafb0d ;  /* 0xc0cafb0d04087836 */ /* 0x000fca0000000000 */
[----:B------:R-:W-:-:S05]  /*2a60*/  LOP3.LUT R9, R8, 0xff800000, RZ, 0xc0, !PT ;  /* 0xff80000008097812 */ /* 0x000fca00078ec0ff */
[----:B------:R-:W-:Y:S01]  /*2a70*/  IMAD.IADD R8, R4, 0x1, -R9 ;  /* 0x0000000104087824 */ /* 0x000fe200078e0a09 */
[----:B------:R-:W-:-:S03]  /*2a80*/  I2FP.F32.S32 R9, R9 ;  /* 0x0000000900097245 */ /* 0x000fc60000201400 */
[----:B------:R-:W-:Y:S01]  /*2a90*/  FADD R10, R8, -1 ;  /* 0xbf800000080a7421 */ /* 0x000fe20000000000 */
[----:B------:R-:W-:Y:S02]  /*2aa0*/  FSEL R8, RZ, -23, P0 ;  /* 0xc1b80000ff087808 */ /* 0x000fe40000000000 */
[----:B------:R-:W-:Y:S01]  /*2ab0*/  ISETP.GT.U32.AND P0, PT, R4, 0x7f7fffff, PT ;  /* 0x7f7fffff0400780c */ /* 0x000fe20003f04070 */
[C---:B------:R-:W-:Y:S02]  /*2ac0*/  FFMA R15, R10.reuse, R15, -0.16845393180847167969 ;  /* 0xbe2c7f300a0f7423 */ /* 0x040fe4000000000f */
[----:B------:R-:W-:Y:S01]  /*2ad0*/  FFMA R8, R9, 1.1920928955078125e-07, R8 ;  /* 0x3400000009087823 */ /* 0x000fe20000000008 */
[----:B------:R-:W-:Y:S02]  /*2ae0*/  IMAD.MOV.U32 R9, RZ, RZ, 0x7f800000 ;  /* 0x7f800000ff097424 */ /* 0x000fe400078e00ff */
[----:B------:R-:W-:-:S04]  /*2af0*/  FFMA R15, R10, R15, 0.1716887056827545166 ;  /* 0x3e2fcf2a0a0f7423 */ /* 0x000fc8000000000f */
[----:B------:R-:W-:-:S04]  /*2b00*/  FFMA R15, R10, R15, -0.17900948226451873779 ;  /* 0xbe374e430a0f7423 */ /* 0x000fc8000000000f */
[----:B------:R-:W-:-:S04]  /*2b10*/  FFMA R15, R10, R15, 0.20512372255325317383 ;  /* 0x3e520bf40a0f7423 */ /* 0x000fc8000000000f */
[----:B------:R-:W-:-:S04]  /*2b20*/  FFMA R15, R10, R15, -0.24046532809734344482 ;  /* 0xbe763c8b0a0f7423 */ /* 0x000fc8000000000f */
[----:B------:R-:W-:-:S04]  /*2b30*/  FFMA R15, R10, R15, 0.28857114911079406738 ;  /* 0x3e93bf990a0f7423 */ /* 0x000fc8000000000f */
[----:B------:R-:W-:-:S04]  /*2b40*/  FFMA R15, R10, R15, -0.36067417263984680176 ;  /* 0xbeb8aa490a0f7423 */ /* 0x000fc8000000000f */
[----:B------:R-:W-:-:S04]  /*2b50*/  FFMA R15, R10, R15, 0.48089820146560668945 ;  /* 0x3ef6384a0a0f7423 */ /* 0x000fc8000000000f */
[----:B------:R-:W-:-:S04]  /*2b60*/  FFMA R15, R10, R15, -0.72134751081466674805 ;  /* 0xbf38aa3b0a0f7423 */ /* 0x000fc8000000000f */
[----:B------:R-:W-:-:S04]  /*2b70*/  FMUL R15, R10, R15 ;  /* 0x0000000f0a0f7220 */ /* 0x000fc80000400000 */
[----:B------:R-:W-:-:S04]  /*2b80*/  FMUL R15, R10, R15 ;  /* 0x0000000f0a0f7220 */ /* 0x000fc80000400000 */
[----:B------:R-:W-:-:S04]  /*2b90*/  FFMA R15, R10, 1.4426950216293334961, R15 ;  /* 0x3fb8aa3b0a0f7823 */ /* 0x000fc8000000000f */
[----:B------:R-:W-:Y:S01]  /*2ba0*/  FADD R8, R8, R15 ;  /* 0x0000000f08087221 */ /* 0x000fe20000000000 */
[C---:B------:R-:W-:Y:S01]  /*2bb0*/  @P0 FFMA R8, R4.reuse, R9, +INF ;  /* 0x7f80000004080423 */ /* 0x040fe20000000009 */
[----:B------:R-:W-:-:S04]  /*2bc0*/  FSETP.NEU.AND P0, PT, R4, RZ, PT ;  /* 0x000000ff0400720b */ /* 0x000fc80003f0d000 */
[----:B------:R-:W-:-:S04]  /*2bd0*/  FSEL R8, R8, -INF , P0 ;  /* 0xff80000008087808 */ /* 0x000fc80000000000 */
[----:B------:R-:W1:Y:S02]  /*2be0*/  F2I.TRUNC.NTZ R10, R8 ;  /* 0x00000008000a7305 */ /* 0x000e64000020f100 */
[----:B-1----:R-:W-:-:S13]  /*2bf0*/  ISETP.GE.AND P0, PT, R10, RZ, PT ;  /* 0x000000ff0a00720c */ /* 0x002fda0003f06270 */
[----:B------:R-:W-:Y:S05]  /*2c00*/  @!P0 BRA `(.L_x_146) ;  /* 0x0000000400a48947 */ /* 0x000fea0003800000 */
[C---:B------:R-:W-:Y:S01]  /*2c10*/  ISETP.GE.U32.AND P1, PT, R10.reuse, 0xf, PT ;  /* 0x0000000f0a00780c */ /* 0x040fe20003f26070 */
[----:B------:R-:W-:Y:S01]  /*2c20*/  VIADD R4, R10, 0x1 ;  /* 0x000000010a047836 */ /* 0x000fe20000000000 */
[----:B------:R-:W-:Y:S01]  /*2c30*/  BSSY.RECONVERGENT B1, `(.L_x_147) ;  /* 0x000002e000017945 */ /* 0x000fe20003800200 */
[----:B------:R-:W-:Y:S02]  /*2c40*/  IMAD.MOV.U32 R18, RZ, RZ, RZ ;  /* 0x000000ffff127224 */ /* 0x000fe400078e00ff */
[----:B------:R-:W-:Y:S01]  /*2c50*/  IMAD.MOV.U32 R15, RZ, RZ, RZ ;  /* 0x000000ffff0f7224 */ /* 0x000fe200078e00ff */
[----:B------:R-:W-:-:S04]  /*2c60*/  LOP3.LUT R24, R4, 0xf, RZ, 0xc0, !PT ;  /* 0x0000000f04187812 */ /* 0x000fc800078ec0ff */
[----:B------:R-:W-:-:S03]  /*2c70*/  ISETP.NE.AND P2, PT, R24, RZ, PT ;  /* 0x000000ff1800720c */ /* 0x000fc60003f45270 */
[----:B------:R-:W-:Y:S10]  /*2c80*/  @!P1 BRA `(.L_x_148) ;  /* 0x0000000000a09947 */ /* 0x000ff40003800000 */
[----:B------:R-:W-:Y:S01]  /*2c90*/  LOP3.LUT R15, R4, 0xfffffff0, RZ, 0xc0, !PT ;  /* 0xfffffff0040f7812 */ /* 0x000fe200078ec0ff */
[----:B------:R-:W-:Y:S02]  /*2ca0*/  IMAD.MOV.U32 R18, RZ, RZ, RZ ;  /* 0x000000ffff127224 */ /* 0x000fe400078e00ff */
[----:B------:R-:W-:-:S07]  /*2cb0*/  IMAD.MOV.U32 R16, RZ, RZ, RZ ;  /* 0x000000ffff107224 */ /* 0x000fce00078e00ff */
.L_x_149:
[----:B------:R-:W1:Y:S02]  /*2cc0*/  LDC.64 R8, c[0x0][0x3b0] ;  /* 0x0000ec00ff087b82 */ /* 0x000e640000000a00 */
[----:B-1----:R-:W-:-:S05]  /*2cd0*/  IMAD.WIDE.U32 R8, R16, 0x4, R8 ;  /* 0x0000000410087825 */ /* 0x002fca00078e0008 */
[----:B------:R-:W2:Y:S04]  /*2ce0*/  LDG.E R19, desc[UR10][R8.64] ;  /* 0x0000000a08137981 */ /* 0x000ea8000c1e1900 */
[----:B------:R-:W4:Y:S04]  /*2cf0*/  LDG.E R25, desc[UR10][R8.64+0x4] ;  /* 0x0000040a08197981 */ /* 0x000f28000c1e1900 */
[----:B------:R-:W3:Y:S04]  /*2d00*/  LDG.E R20, desc[UR10][R8.64+0x8] ;  /* 0x0000080a08147981 */ /* 0x000ee8000c1e1900 */
[----:B------:R-:W3:Y:S04]  /*2d10*/  LDG.E R21, desc[UR10][R8.64+0xc] ;  /* 0x00000c0a08157981 */ /* 0x000ee8000c1e1900 */
[----:B------:R-:W3:Y:S04]  /*2d20*/  LDG.E R23, desc[UR10][R8.64+0x10] ;  /* 0x0000100a08177981 */ /* 0x000ee8000c1e1900 */
[----:B------:R-:W3:Y:S04]  /*2d30*/  LDG.E R22, desc[UR10][R8.64+0x14] ;  /* 0x0000140a08167981 */ /* 0x000ee8000c1e1900 */
[----:B------:R-:W3:Y:S01]  /*2d40*/  LDG.E R17, desc[UR10][R8.64+0x18] ;  /* 0x0000180a08117981 */ /* 0x000ee2000c1e1900 */
[----:B--2---:R-:W-:-:S03]  /*2d50*/  FADD R18, R19, R18 ;  /* 0x0000001213127221 */ /* 0x004fc60000000000 */
[----:B------:R-:W2:Y:S01]  /*2d60*/  LDG.E R19, desc[UR10][R8.64+0x1c] ;  /* 0x00001c0a08137981 */ /* 0x000ea2000c1e1900 */
[----:B----4-:R-:W-:-:S03]  /*2d70*/  FADD R25, R18, R25 ;  /* 0x0000001912197221 */ /* 0x010fc60000000000 */
[----:B------:R-:W4:Y:S01]  /*2d80*/  LDG.E R18, desc[UR10][R8.64+0x20] ;  /* 0x0000200a08127981 */ /* 0x000f22000c1e1900 */
[----:B---3--:R-:W-:-:S03]  /*2d90*/  FADD R26, R25, R20 ;  /* 0x00000014191a7221 */ /* 0x008fc60000000000 */
[----:B------:R-:W3:Y:S01]  /*2da0*/  LDG.E R20, desc[UR10][R8.64+0x24] ;  /* 0x0000240a08147981 */ /* 0x000ee2000c1e1900 */
[----:B------:R-:W-:-:S03]  /*2db0*/  FADD R26, R26, R21 ;  /* 0x000000151a1a7221 */ /* 0x000fc60000000000 */
[----:B------:R-:W3:Y:S01]  /*2dc0*/  LDG.E R21, desc[UR10][R8.64+0x28] ;  /* 0x0000280a08157981 */ /* 0x000ee2000c1e1900 */
[----:B------:R-:W-:-:S03]  /*2dd0*/  FADD R25, R26, R23 ;  /* 0x000000171a197221 */ /* 0x000fc60000000000 */
[----:B------:R-:W3:Y:S01]  /*2de0*/  LDG.E R23, desc[UR10][R8.64+0x2c] ;  /* 0x00002c0a08177981 */ /* 0x000ee2000c1e1900 */
[----:B------:R-:W-:-:S03]  /*2df0*/  FADD R26, R25, R22 ;  /* 0x00000016191a7221 */ /* 0x000fc60000000000 */
[----:B------:R-:W3:Y:S01]  /*2e00*/  LDG.E R22, desc[UR10][R8.64+0x30] ;  /* 0x0000300a08167981 */ /* 0x000ee2000c1e1900 */
[----:B------:R-:W-:-:S03]  /*2e10*/  FADD R26, R26, R17 ;  /* 0x000000111a1a7221 */ /* 0x000fc60000000000 */
[----:B------:R-:W3:Y:S04]  /*2e20*/  LDG.E R17, desc[UR10][R8.64+0x34] ;  /* 0x0000340a08117981 */ /* 0x000ee8000c1e1900 */
[----:B------:R-:W3:Y:S01]  /*2e30*/  LDG.E R25, desc[UR10][R8.64+0x3c] ;  /* 0x00003c0a08197981 */ /* 0x000ee2000c1e1900 */
[----:B--2---:R-:W-:-:S03]  /*2e40*/  FADD R27, R26, R19 ;  /* 0x000000131a1b7221 */ /* 0x004fc60000000000 */
[----:B------:R-:W2:Y:S01]  /*2e50*/  LDG.E R19, desc[UR10][R8.64+0x38] ;  /* 0x0000380a08137981 */ /* 0x000ea2000c1e1900 */
[----:B----4-:R-:W-:-:S04]  /*2e60*/  FADD R27, R27, R18 ;  /* 0x000000121b1b7221 */ /* 0x010fc80000000000 */
[----:B---3--:R-:W-:Y:S01]  /*2e70*/  FADD R20, R27, R20 ;  /* 0x000000141b147221 */ /* 0x008fe20000000000 */
[----:B------:R-:W-:-:S03]  /*2e80*/  VIADD R16, R16, 0x10 ;  /* 0x0000001010107836 */ /* 0x000fc60000000000 */
[----:B------:R-:W-:Y:S02]  /*2e90*/  FADD R20, R20, R21 ;  /* 0x0000001514147221 */ /* 0x000fe40000000000 */
[----:B------:R-:W-:Y:S02]  /*2ea0*/  ISETP.NE.AND P1, PT, R16, R15, PT ;  /* 0x0000000f1000720c */ /* 0x000fe40003f25270 */
[----:B------:R-:W-:-:S04]  /*2eb0*/  FADD R23, R20, R23 ;  /* 0x0000001714177221 */ /* 0x000fc80000000000 */
[----:B------:R-:W-:-:S04]  /*2ec0*/  FADD R22, R23, R22 ;  /* 0x0000001617167221 */ /* 0x000fc80000000000 */
[----:B------:R-:W-:-:S04]  /*2ed0*/  FADD R22, R22, R17 ;  /* 0x0000001116167221 */ /* 0x000fc80000000000 */
[----:B--2---:R-:W-:-:S04]  /*2ee0*/  FADD R22, R22, R19 ;  /* 0x0000001316167221 */ /* 0x004fc80000000000 */
[----:B------:R-:W-:Y:S01]  /*2ef0*/  FADD R18, R22, R25 ;  /* 0x0000001916127221 */ /* 0x000fe20000000000 */
[----:B------:R-:W-:Y:S06]  /*2f00*/  @P1 BRA `(.L_x_149) ;  /* 0xfffffffc006c1947 */ /* 0x000fec000383ffff */
.L_x_148:
[----:B------:R-:W-:Y:S05]  /*2f10*/  BSYNC.RECONVERGENT B1 ;  /* 0x0000000000017941 */ /* 0x000fea0003800200 */
.L_x_147:
[----:B------:R-:W-:Y:S05]  /*2f20*/  @!P2 BRA `(.L_x_146) ;  /* 0x0000000000dca947 */ /* 0x000fea0003800000 */
[----:B------:R-:W-:Y:S01]  /*2f30*/  ISETP.GE.U32.AND P1, PT, R24, 0x8, PT ;  /* 0x000000081800780c */ /* 0x000fe20003f26070 */
[----:B------:R-:W-:Y:S01]  /*2f40*/  BSSY.RECONVERGENT B1, `(.L_x_150) ;  /* 0x0000017000017945 */ /* 0x000fe20003800200 */
[----:B------:R-:W-:-:S04]  /*2f50*/  LOP3.LUT R23, R4, 0x7, RZ, 0xc0, !PT ;  /* 0x0000000704177812 */ /* 0x000fc800078ec0ff */
[----:B------:R-:W-:-:S07]  /*2f60*/  ISETP.NE.AND P2, PT, R23, RZ, PT ;  /* 0x000000ff1700720c */ /* 0x000fce0003f45270 */
[----:B------:R-:W-:Y:S06]  /*2f70*/  @!P1 BRA `(.L_x_151) ;  /* 0x00000000004c9947 */ /* 0x000fec0003800000 */
        /* <DEDUP_REMOVED lines=8> */
[----:B------:R-:W3:Y:S04]  /*3000*/  LDG.E R16, desc[UR10][R8.64+0x18] ;  /* 0x0000180a08107981 */ /* 0x000ee8000c1e1900 */
[----:B------:R-:W3:Y:S01]  /*3010*/  LDG.E R20, desc[UR10][R8.64+0x1c] ;  /* 0x00001c0a08147981 */ /* 0x000ee2000c1e1900 */
[----:B------:R-:W-:-:S02]  /*3020*/  VIADD R15, R15, 0x8 ;  /* 0x000000080f0f7836 */ /* 0x000fc40000000000 */
[----:B--2---:R-:W-:-:S04]  /*3030*/  FADD R21, R18, R21 ;  /* 0x0000001512157221 */ /* 0x004fc80000000000 */
[----:B----4-:R-:W-:-:S04]  /*3040*/  FADD R21, R21, R22 ;  /* 0x0000001615157221 */ /* 0x010fc80000000000 */
[----:B---3--:R-:W-:-:S04]  /*3050*/  FADD R21, R21, R24 ;  /* 0x0000001815157221 */ /* 0x008fc80000000000 */
[----:B------:R-:W-:-:S04]  /*3060*/  FADD R26, R21, R26 ;  /* 0x0000001a151a7221 */ /* 0x000fc80000000000 */
[----:B------:R-:W-:-:S04]  /*3070*/  FADD R26, R26, R19 ;  /* 0x000000131a1a7221 */ /* 0x000fc80000000000 */
[----:B------:R-:W-:-:S04]  /*3080*/  FADD R17, R26, R17 ;  /* 0x000000111a117221 */ /* 0x000fc80000000000 */
[----:B------:R-:W-:-:S04]  /*3090*/  FADD R17, R17, R16 ;  /* 0x0000001011117221 */ /* 0x000fc80000000000 */
[----:B------:R-:W-:-:S07]  /*30a0*/  FADD R18, R17, R20 ;  /* 0x0000001411127221 */ /* 0x000fce0000000000 */
.L_x_151:
[----:B------:R-:W-:Y:S05]  /*30b0*/  BSYNC.RECONVERGENT B1 ;  /* 0x0000000000017941 */ /* 0x000fea0003800200 */
.L_x_150:
        /* <DEDUP_REMOVED lines=11> */
[----:B------:R-:W3:Y:S01]  /*3170*/  LDG.E R21, desc[UR10][R8.64+0xc] ;  /* 0x00000c0a08157981 */ /* 0x000ee2000c1e1900 */
[----:B------:R-:W-:-:S02]  /*3180*/  VIADD R15, R15, 0x4 ;  /* 0x000000040f0f7836 */ /* 0x000fc40000000000 */
[----:B--2---:R-:W-:-:S04]  /*3190*/  FADD R17, R18, R17 ;  /* 0x0000001112117221 */ /* 0x004fc80000000000 */
[----:B----4-:R-:W-:-:S04]  /*31a0*/  FADD R16, R17, R16 ;  /* 0x0000001011107221 */ /* 0x010fc80000000000 */
[----:B---3--:R-:W-:-:S04]  /*31b0*/  FADD R16, R16, R19 ;  /* 0x0000001310107221 */ /* 0x008fc80000000000 */
[----:B------:R-:W-:-:S07]  /*31c0*/  FADD R18, R16, R21 ;  /* 0x0000001510127221 */ /* 0x000fce0000000000 */
.L_x_153:
[----:B------:R-:W-:Y:S05]  /*31d0*/  BSYNC.RECONVERGENT B1 ;  /* 0x0000000000017941 */ /* 0x000fea0003800200 */
.L_x_152:
[----:B------:R-:W-:Y:S05]  /*31e0*/  @!P2 BRA `(.L_x_146) ;  /* 0x00000000002ca947 */ /* 0x000fea0003800000 */
[----:B------:R-:W1:Y:S02]  /*31f0*/  LDC.64 R8, c[0x0][0x3b0] ;  /* 0x0000ec00ff087b82 */ /* 0x000e640000000a00 */
[----:B-1----:R-:W-:-:S05]  /*3200*/  IMAD.WIDE.U32 R8, R15, 0x4, R8 ;  /* 0x000000040f087825 */ /* 0x002fca00078e0008 */
[----:B------:R-:W2:Y:S01]  /*3210*/  LDG.E R15, desc[UR10][R8.64] ;  /* 0x0000000a080f7981 */ /* 0x000ea2000c1e1900 */
[----:B------:R-:W-:Y:S01]  /*3220*/  ISETP.NE.AND P1, PT, R4, 0x1, PT ;  /* 0x000000010400780c */ /* 0x000fe20003f25270 */
[----:B--2---:R-:W-:-:S12]  /*3230*/  FADD R18, R18, R15 ;  /* 0x0000000f12127221 */ /* 0x004fd80000000000 */
[----:B------:R-:W-:Y:S05]  /*3240*/  @!P1 BRA `(.L_x_146) ;  /* 0x0000000000149947 */ /* 0x000fea0003800000 */
[----:B------:R-:W-:Y:S01]  /*3250*/  ISETP.NE.AND P1, PT, R4, 0x2, PT ;  /* 0x000000020400780c */ /* 0x000fe20003f25270 */
[----:B------:R-:W2:-:S12]  /*3260*/  LDG.E R15, desc[UR10][R8.64+0x4] ;  /* 0x0000040a080f7981 */ /* 0x000e98000c1e1900 */
[----:B------:R-:W4:Y:S01]  /*3270*/  @P1 LDG.E R17, desc[UR10][R8.64+0x8] ;  /* 0x0000080a08111981 */ /* 0x000f22000c1e1900 */
[----:B--2---:R-:W-:-:S04]  /*3280*/  FADD R18, R18, R15 ;  /* 0x0000000f12127221 */ /* 0x004fc80000000000 */
[----:B----4-:R-:W-:-:S07]  /*3290*/  @P1 FADD R18, R18, R17 ;  /* 0x0000001112121221 */ /* 0x010fce0000000000 */
.L_x_146:
[----:B------:R-:W-:Y:S05]  /*32a0*/  BSYNC.RECONVERGENT B0 ;  /* 0x0000000000007941 */ /* 0x000fea0003800200 */
.L_x_145:
[----:B------:R-:W-:Y:S01]  /*32b0*/  SHF.R.U32.HI R9, RZ, 0x2, R0 ;  /* 0x00000002ff097819 */ /* 0x000fe20000011600 */
[----:B------:R-:W-:Y:S03]  /*32c0*/  BSSY.RECONVERGENT B0, `(.L_x_154) ;  /* 0x000001c000007945 */ /* 0x000fe60003800200 */
[----:B------:R-:W-:Y:S01]  /*32d0*/  LOP3.LUT R9, R9, R0, RZ, 0x3c, !PT ;  /* 0x0000000009097212 */ /* 0x000fe200078e3cff */
[----:B0--3--:R-:W-:-:S04]  /*32e0*/  IMAD.SHL.U32 R0, R3, 0x10, RZ ;  /* 0x0000001003007824 */ /* 0x009fc800078e00ff */
[----:B------:R-:W-:-:S05]  /*32f0*/  IMAD.SHL.U32 R4, R9, 0x2, RZ ;  /* 0x0000000209047824 */ /* 0x000fca00078e00ff */
[----:B------:R-:W-:Y:S01]  /*3300*/  LOP3.LUT R4, R9, R4, R0, 0x96, !PT ;  /* 0x0000000409047212 */ /* 0x000fe200078e9600 */
[----:B------:R-:W-:-:S03]  /*3310*/  IMAD.MOV.U32 R9, RZ, RZ, 0x2f800000 ;  /* 0x2f800000ff097424 */ /* 0x000fc600078e00ff */
[----:B------:R-:W-:-:S04]  /*3320*/  LOP3.LUT R4, R4, R3, RZ, 0x3c, !PT ;  /* 0x0000000304047212 */ /* 0x000fc800078e3cff */
[----:B------:R-:W-:-:S05]  /*3330*/  IADD3 R0, PT, PT, R4, 0x64f0c9, R5 ;  /* 0x0064f0c904007810 */ /* 0x000fca0007ffe005 */
[----:B------:R-:W-:-:S05]  /*3340*/  VIADD R0, R0, 0x587c5 ;  /* 0x000587c500007836 */ /* 0x000fca0000000000 */
[----:B------:R-:W-:-:S05]  /*3350*/  I2FP.F32.U32 R0, R0 ;  /* 0x0000000000007245 */ /* 0x000fca0000201000 */
[----:B------:R-:W-:Y:S01]  /*3360*/  FFMA R9, R0, R9, 1.1641532182693481445e-10 ;  /* 0x2f00000000097423 */ /* 0x000fe20000000009 */
[----:B------:R-:W-:-:S03]  /*3370*/  IMAD.MOV.U32 R0, RZ, RZ, R10 ;  /* 0x000000ffff007224 */ /* 0x000fc600078e000a */
[----:B------:R-:W-:Y:S01]  /*3380*/  FMUL R19, R9, R18 ;  /* 0x0000001209137220 */ /* 0x000fe20000400000 */
[----:B------:R-:W-:Y:S06]  /*3390*/  @!P0 BRA `(.L_x_155) ;  /* 0x0000000000388947 */ /* 0x000fec0003800000 */
[----:B------:R-:W0:Y:S01]  /*33a0*/  LDC.64 R8, c[0x0][0x3b0] ;  /* 0x0000ec00ff087b82 */ /* 0x000e220000000a00 */
[----:B------:R-:W-:Y:S02]  /*33b0*/  IMAD.MOV.U32 R0, RZ, RZ, RZ ;  /* 0x000000ffff007224 */ /* 0x000fe400078e00ff */
[----:B------:R-:W-:-:S07]  /*33c0*/  IMAD.MOV.U32 R15, RZ, RZ, RZ ;  /* 0x000000ffff0f7224 */ /* 0x000fce00078e00ff */
.L_x_156:
[----:B0-----:R-:W-:-:S06]  /*33d0*/  IMAD.WIDE.U32 R16, R15, 0x4, R8 ;  /* 0x000000040f107825 */ /* 0x001fcc00078e0008 */
[----:B------:R-:W2:Y:S02]  /*33e0*/  LDG.E R17, desc[UR10][R16.64] ;  /* 0x0000000a10117981 */ /* 0x000ea4000c1e1900 */
[----:B--2---:R-:W-:Y:S01]  /*33f0*/  FADD R18, R17, R0 ;  /* 0x0000000011127221 */ /* 0x004fe20000000000 */
[----:B------:R-:W-:-:S04]  /*3400*/  IMAD.MOV.U32 R0, RZ, RZ, R15 ;  /* 0x000000ffff007224 */ /* 0x000fc800078e000f */
[----:B------:R-:W-:-:S13]  /*3410*/  FSETP.GTU.AND P0, PT, R19, R18, PT ;  /* 0x000000121300720b */ /* 0x000fda0003f0c000 */
[----:B------:R-:W-:Y:S05]  /*3420*/  @!P0 BRA `(.L_x_155) ;  /* 0x0000000000148947 */ /* 0x000fea0003800000 */
[C---:B------:R-:W-:Y:S01]  /*3430*/  ISETP.NE.AND P0, PT, R15.reuse, R10, PT ;  /* 0x0000000a0f00720c */ /* 0x040fe20003f05270 */
[----:B------:R-:W-:Y:S02]  /*3440*/  VIADD R15, R15, 0x1 ;  /* 0x000000010f0f7836 */ /* 0x000fe40000000000 */
[----:B------:R-:W-:-:S10]  /*3450*/  IMAD.MOV.U32 R0, RZ, RZ, R18 ;  /* 0x000000ffff007224 */ /* 0x000fd400078e0012 */
[----:B------:R-:W-:Y:S05]  /*3460*/  @P0 BRA `(.L_x_156) ;  /* 0xfffffffc00d80947 */ /* 0x000fea000383ffff */
[----:B------:R-:W-:-:S07]  /*3470*/  IMAD.MOV.U32 R0, RZ, RZ, R10 ;  /* 0x000000ffff007224 */ /* 0x000fce00078e000a */
.L_x_155:
[----:B------:R-:W-:Y:S05]  /*3480*/  BSYNC.RECONVERGENT B0 ;  /* 0x0000000000007941 */ /* 0x000fea0003800200 */
.L_x_154:
[----:B------:R-:W-:Y:S01]  /*3490*/  IMAD.MOV.U32 R9, RZ, RZ, 0x1 ;  /* 0x00000001ff097424 */ /* 0x000fe200078e00ff */
[----:B------:R0:W-:Y:S01]  /*34a0*/  STL [R1+0x4], R7 ;  /* 0x0000040701007387 */ /* 0x0001e20000100800 */
[----:B------:R-:W-:Y:S03]  /*34b0*/  BSSY.RECONVERGENT B0, `(.L_x_157) ;  /* 0x0000230000007945 */ /* 0x000fe60003800200 */
[----:B------:R-:W-:Y:S01]  /*34c0*/  SHF.L.U32 R0, R9, R0, RZ ;  /* 0x0000000009007219 */ /* 0x000fe200000006ff */
[----:B------:R0:W-:Y:S01]  /*34d0*/  STL.64 [R1+0x8], R2 ;  /* 0x0000080201007387 */ /* 0x0001e20000100a00 */
[----:B------:R-:W1:Y:S02]  /*34e0*/  LDC R9, c[0x0][0x388] ;  /* 0x0000e200ff097b82 */ /* 0x000e640000000800 */
[-C--:B------:R-:W-:Y:S02]  /*34f0*/  IABS R8, R0.reuse ;  /* 0x0000000000087213 */ /* 0x080fe40000000000 */
[----:B------:R-:W-:-:S02]  /*3500*/  IABS R19, R0 ;  /* 0x0000000000137213 */ /* 0x000fc40000000000 */
[----:B------:R-:W2:Y:S08]  /*3510*/  I2F.RP R10, R8 ;  /* 0x00000008000a7306 */ /* 0x000eb00000209400 */
[----:B--2---:R-:W2:Y:S01]  /*3520*/  MUFU.RCP R10, R10 ;  /* 0x0000000a000a7308 */ /* 0x004ea20000001000 */
[----:B-1----:R-:W-:Y:S01]  /*3530*/  IABS R18, R9 ;  /* 0x0000000900127213 */ /* 0x002fe20000000000 */
[----:B--2---:R-:W-:-:S06]  /*3540*/  VIADD R16, R10, 0xffffffe ;  /* 0x0ffffffe0a107836 */ /* 0x004fcc0000000000 */
[----:B------:R1:W2:Y:S02]  /*3550*/  F2I.FTZ.U32.TRUNC.NTZ R17, R16 ;  /* 0x0000001000117305 */ /* 0x0002a4000021f000 */
[----:B-1----:R-:W-:Y:S02]  /*3560*/  IMAD.MOV.U32 R16, RZ, RZ, RZ ;  /* 0x000000ffff107224 */ /* 0x002fe400078e00ff */
[----:B--2---:R-:W-:-:S04]  /*3570*/  IMAD.MOV R15, RZ, RZ, -R17 ;  /* 0x000000ffff0f7224 */ /* 0x004fc800078e0a11 */
[----:B------:R-:W-:-:S04]  /*3580*/  IMAD R15, R15, R8, RZ ;  /* 0x000000080f0f7224 */ /* 0x000fc800078e02ff */
[----:B------:R-:W-:-:S04]  /*3590*/  IMAD.HI.U32 R17, R17, R15, R16 ;  /* 0x0000000f11117227 */ /* 0x000fc800078e0010 */
[----:B------:R-:W-:Y:S02]  /*35a0*/  IMAD.MOV R15, RZ, RZ, -R19 ;  /* 0x000000ffff0f7224 */ /* 0x000fe400078e0a13 */
[----:B------:R-:W-:-:S04]  /*35b0*/  IMAD.HI.U32 R17, R17, R18, RZ ;  /* 0x0000001211117227 */ /* 0x000fc800078e00ff */
[----:B------:R-:W-:Y:S02]  /*35c0*/  IMAD R15, R17, R15, R18 ;  /* 0x0000000f110f7224 */ /* 0x000fe400078e0212 */
[----:B------:R-:W-:-:S03]  /*35d0*/  VIADD R16, R5, 0x700053 ;  /* 0x0070005305107836 */ /* 0x000fc60000000000 */
[----:B------:R-:W-:-:S13]  /*35e0*/  ISETP.GT.U32.AND P1, PT, R8, R15, PT ;  /* 0x0000000f0800720c */ /* 0x000fda0003f24070 */
[----:B------:R-:W-:Y:S02]  /*35f0*/  @!P1 IMAD.IADD R15, R15, 0x1, -R8 ;  /* 0x000000010f0f9824 */ /* 0x000fe400078e0a08 */
[----:B------:R-:W-:Y:S01]  /*3600*/  @!P1 VIADD R17, R17, 0x1 ;  /* 0x0000000111119836 */ /* 0x000fe20000000000 */
[C---:B------:R-:W-:Y:S02]  /*3610*/  ISETP.NE.AND P1, PT, R0.reuse, RZ, PT ;  /* 0x000000ff0000720c */ /* 0x040fe40003f25270 */
[----:B------:R-:W-:Y:S02]  /*3620*/  ISETP.GE.U32.AND P0, PT, R15, R8, PT ;  /* 0x000000080f00720c */ /* 0x000fe40003f06070 */
[----:B------:R-:W-:Y:S02]  /*3630*/  LOP3.LUT R8, R0, R9, RZ, 0x3c, !PT ;  /* 0x0000000900087212 */ /* 0x000fe400078e3cff */
[----:B------:R-:W-:Y:S02]  /*3640*/  SHF.R.U32.HI R15, RZ, 0x2, R6 ;  /* 0x00000002ff0f7819 */ /* 0x000fe40000011606 */
[----:B------:R-:W-:-:S02]  /*3650*/  ISETP.GE.AND P2, PT, R8, RZ, PT ;  /* 0x000000ff0800720c */ /* 0x000fc40003f46270 */
[----:B------:R-:W-:Y:S01]  /*3660*/  LOP3.LUT R15, R15, R6, RZ, 0x3c, !PT ;  /* 0x000000060f0f7212 */ /* 0x000fe200078e3cff */
[----:B------:R-:W-:-:S04]  /*3670*/  IMAD.SHL.U32 R6, R4, 0x10, RZ ;  /* 0x0000001004067824 */ /* 0x000fc800078e00ff */
[----:B------:R-:W-:Y:S02]  /*3680*/  IMAD.SHL.U32 R8, R15, 0x2, RZ ;  /* 0x000000020f087824 */ /* 0x000fe400078e00ff */
[----:B------:R-:W-:-:S03]  /*3690*/  @P0 VIADD R17, R17, 0x1 ;  /* 0x0000000111110836 */ /* 0x000fc60000000000 */
[----:B------:R-:W-:Y:S01]  /*36a0*/  LOP3.LUT R15, R15, R8, R6, 0x96, !PT ;  /* 0x000000080f0f7212 */ /* 0x000fe200078e9606 */
[----:B------:R-:W-:Y:S01]  /*36b0*/  @!P2 IMAD.MOV R17, RZ, RZ, -R17 ;  /* 0x000000ffff11a224 */ /* 0x000fe200078e0a11 */
[----:B------:R-:W-:Y:S02]  /*36c0*/  @!P1 LOP3.LUT R17, RZ, R0, RZ, 0x33, !PT ;  /* 0x00000000ff119212 */ /* 0x000fe400078e33ff */
[----:B------:R-:W-:Y:S01]  /*36d0*/  LOP3.LUT R5, R15, R4, RZ, 0x3c, !PT ;  /* 0x000000040f057212 */ /* 0x000fe200078e3cff */
[C---:B------:R-:W-:Y:S01]  /*36e0*/  VIADD R15, R0.reuse, 0xffffffff ;  /* 0xffffffff000f7836 */ /* 0x040fe20000000000 */
[----:B------:R-:W-:Y:S01]  /*36f0*/  ISETP.GE.AND P1, PT, R13, 0x10, PT ;  /* 0x000000100d00780c */ /* 0x000fe20003f26270 */
[----:B------:R-:W-:Y:S02]  /*3700*/  IMAD.MOV R8, RZ, RZ, -R17 ;  /* 0x000000ffff087224 */ /* 0x000fe400078e0a11 */
[----:B------:R-:W-:Y:S01]  /*3710*/  IMAD.IADD R6, R5, 0x1, R16 ;  /* 0x0000000105067824 */ /* 0x000fe200078e0210 */
[----:B------:R0:W-:Y:S01]  /*3720*/  STL.64 [R1+0x10], R4 ;  /* 0x0000100401007387 */ /* 0x0001e20000100a00 */
[----:B------:R-:W-:-:S03]  /*3730*/  IMAD R8, R0, R8, R9 ;  /* 0x0000000800087224 */ /* 0x000fc600078e0209 */
[----:B------:R-:W-:-:S04]  /*3740*/  LOP3.LUT R15, R6, R15, RZ, 0xc0, !PT ;  /* 0x0000000f060f7212 */ /* 0x000fc800078ec0ff */
[----:B------:R-:W-:-:S13]  /*3750*/  ISETP.GE.AND P0, PT, R15, R8, PT ;  /* 0x000000080f00720c */ /* 0x000fda0003f06270 */
[C---:B------:R-:W-:Y:S02]  /*3760*/  @!P0 IMAD R0, R15.reuse, R17, R15 ;  /* 0x000000110f008224 */ /* 0x040fe400078e020f */
[--C-:B------:R-:W-:Y:S02]  /*3770*/  @P0 IMAD.IADD R15, R15, 0x1, -R8.reuse ;  /* 0x000000010f0f0824 */ /* 0x100fe400078e0a08 */
[C---:B------:R-:W-:Y:S01]  /*3780*/  @P0 IMAD R6, R17.reuse, R8, R8 ;  /* 0x0000000811060224 */ /* 0x040fe200078e0208 */
[----:B------:R-:W-:-:S03]  /*3790*/  @!P0 IADD3 R9, PT, PT, R17, 0x1, R0 ;  /* 0x0000000111098810 */ /* 0x000fc60007ffe000 */
[----:B------:R-:W-:-:S04]  /*37a0*/  @P0 IMAD R0, R17, R15, R6 ;  /* 0x0000000f11000224 */ /* 0x000fc800078e0206 */
[----:B------:R-:W-:-:S04]  /*37b0*/  @P0 IMAD.IADD R9, R17, 0x1, R0 ;  /* 0x0000000111090824 */ /* 0x000fc800078e0200 */
[----:B------:R-:W-:Y:S01]  /*37c0*/  IMAD.IADD R8, R9, 0x1, -R0 ;  /* 0x0000000109087824 */ /* 0x000fe200078e0a00 */
[----:B0-----:R-:W-:Y:S06]  /*37d0*/  @!P1 BRA `(.L_x_158) ;  /* 0x0000001000649947 */ /* 0x001fec0003800000 */
[----:B------:R-:W-:Y:S01]  /*37e0*/  BSSY.RECONVERGENT B1, `(.L_x_159) ;  /* 0x000007d000017945 */ /* 0x000fe20003800200 */
[----:B------:R-:W-:-:S07]  /*37f0*/  IMAD.MOV.U32 R10, RZ, RZ, RZ ;  /* 0x000000ffff0a7224 */ /* 0x000fce00078e00ff */
.L_x_166:
[----:B------:R-:W0:Y:S01]  /*3800*/  LDC.64 R18, c[0x0][0x3a8] ;  /* 0x0000ea00ff127b82 */ /* 0x000e220000000a00 */
[----:B------:R-:W-:-:S04]  /*3810*/  IMAD.IADD R20, R10, 0x1, R0 ;  /* 0x000000010a147824 */ /* 0x000fc800078e0200 */
[----:B0-----:R-:W-:-:S05]  /*3820*/  IMAD.WIDE R18, R20, 0x4, R18 ;  /* 0x0000000414127825 */ /* 0x001fca00078e0212 */
[----:B------:R-:W2:Y:S01]  /*3830*/  LDG.E R22, desc[UR10][R18.64] ;  /* 0x0000000a12167981 */ /* 0x000ea2000c1e1900 */
[----:B------:R-:W-:Y:S01]  /*3840*/  SHF.R.U32.HI R6, RZ, 0x2, R7 ;  /* 0x00000002ff067819 */ /* 0x000fe20000011607 */
[----:B------:R-:W-:Y:S01]  /*3850*/  VIADD R16, R16, 0x587c5 ;  /* 0x000587c510107836 */ /* 0x000fe20000000000 */
[----:B------:R-:W-:Y:S01]  /*3860*/  BSSY.RECONVERGENT B2, `(.L_x_160) ;  /* 0x000001b000027945 */ /* 0x000fe20003800200 */
[----:B------:R-:W-:Y:S01]  /*3870*/  IMAD.MOV.U32 R15, RZ, RZ, 0x2f800000 ;  /* 0x2f800000ff0f7424 */ /* 0x000fe200078e00ff */
[----:B------:R-:W-:Y:S01]  /*3880*/  LOP3.LUT R6, R6, R7, RZ, 0x3c, !PT ;  /* 0x0000000706067212 */ /* 0x000fe200078e3cff */
[----:B------:R-:W-:-:S04]  /*3890*/  IMAD.SHL.U32 R7, R5, 0x10, RZ ;  /* 0x0000001005077824 */ /* 0x000fc800078e00ff */
[----:B------:R-:W-:-:S05]  /*38a0*/  IMAD.SHL.U32 R9, R6, 0x2, RZ ;  /* 0x0000000206097824 */ /* 0x000fca00078e00ff */
[----:B------:R-:W-:-:S04]  /*38b0*/  LOP3.LUT R6, R6, R9, R7, 0x96, !PT ;  /* 0x0000000906067212 */ /* 0x000fc800078e9607 */
[----:B------:R-:W-:-:S05]  /*38c0*/  LOP3.LUT R9, R6, R5, RZ, 0x3c, !PT ;  /* 0x0000000506097212 */ /* 0x000fca00078e3cff */
[----:B------:R-:W-:-:S05]  /*38d0*/  IMAD.IADD R6, R9, 0x1, R16 ;  /* 0x0000000109067824 */ /* 0x000fca00078e0210 */
[----:B------:R-:W-:-:S05]  /*38e0*/  I2FP.F32.U32 R6, R6 ;  /* 0x0000000600067245 */ /* 0x000fca0000201000 */
[----:B------:R-:W-:Y:S01]  /*38f0*/  FFMA R6, R6, R15, 1.1641532182693481445e-10 ;  /* 0x2f00000006067423 */ /* 0x000fe2000000000f */
[----:B--2---:R-:W-:-:S05]  /*3900*/  VIADD R7, R22, 0x1800000 ;  /* 0x0180000016077836 */ /* 0x004fca0000000000 */
[----:B------:R-:W-:-:S04]  /*3910*/  LOP3.LUT R7, R7, 0x7f800000, RZ, 0xc0, !PT ;  /* 0x7f80000007077812 */ /* 0x000fc800078ec0ff */
[----:B------:R-:W-:Y:S01]  /*3920*/  ISETP.GT.U32.AND P0, PT, R7, 0x1ffffff, PT ;  /* 0x01ffffff0700780c */ /* 0x000fe20003f04070 */
[----:B------:R-:W-:Y:S02]  /*3930*/  IMAD.MOV.U32 R7, RZ, RZ, R2 ;  /* 0x000000ffff077224 */ /* 0x000fe400078e0002 */
[----:B------:R-:W-:Y:S02]  /*3940*/  IMAD.MOV.U32 R2, RZ, RZ, R3 ;  /* 0x000000ffff027224 */ /* 0x000fe400078e0003 */
[----:B------:R-:W-:Y:S02]  /*3950*/  IMAD.MOV.U32 R3, RZ, RZ, R4 ;  /* 0x000000ffff037224 */ /* 0x000fe400078e0004 */
[----:B------:R-:W-:Y:S02]  /*3960*/  IMAD.MOV.U32 R4, RZ, RZ, R5 ;  /* 0x000000ffff047224 */ /* 0x000fe400078e0005 */
[----:B------:R-:W-:-:S04]  /*3970*/  IMAD.MOV.U32 R5, RZ, RZ, R9 ;  /* 0x000000ffff057224 */ /* 0x000fc800078e0009 */
[----:B------:R-:W-:Y:S05]  /*3980*/  @P0 BRA `(.L_x_161) ;  /* 0x0000000000100947 */ /* 0x000fea0003800000 */
[----:B------:R-:W-:Y:S01]  /*3990*/  IMAD.MOV.U32 R9, RZ, RZ, R22 ;  /* 0x000000ffff097224 */ /* 0x000fe200078e0016 */
[----:B------:R-:W-:-:S07]  /*39a0*/  MOV R18, 0x39c0 ;  /* 0x000039c000127802 */ /* 0x000fce0000000f00 */
[----:B-----5:R-:W-:Y:S05]  /*39b0*/  CALL.REL.NOINC `($__internal_0_$__cuda_sm20_rcp_rn_f32_slowpath) ;  /* 0x0000002c00b87944 */ /* 0x020fea0003c00000 */
[----:B------:R-:W-:Y:S05]  /*39c0*/  BRA `(.L_x_162) ;  /* 0x0000000000107947 */ /* 0x000fea0003800000 */
.L_x_161:
[----:B------:R-:W0:Y:S02]  /*39d0*/  MUFU.RCP R9, R22 ;  /* 0x0000001600097308 */ /* 0x000e240000001000 */
[----:B0-----:R-:W-:-:S04]  /*39e0*/  FFMA R15, R22, R9, -1 ;  /* 0xbf800000160f7423 */ /* 0x001fc80000000009 */
[----:B------:R-:W-:-:S04]  /*39f0*/  FADD.FTZ R18, -R15, -RZ ;  /* 0x800000ff0f127221 */ /* 0x000fc80000010100 */
[----:B------:R-:W-:-:S07]  /*3a00*/  FFMA R9, R9, R18, R9 ;  /* 0x0000001209097223 */ /* 0x000fce0000000009 */
.L_x_162:
[----:B------:R-:W-:Y:S05]  /*3a10*/  BSYNC.RECONVERGENT B2 ;  /* 0x0000000000027941 */ /* 0x000fea0003800200 */
.L_x_160:
[----:B------:R-:W-:Y:S01]  /*3a20*/  FSETP.NEU.AND P0, PT, R9, RZ, PT ;  /* 0x000000ff0900720b */ /* 0x000fe20003f0d000 */
[----:B------:R-:W-:Y:S01]  /*3a30*/  BSSY.RECONVERGENT B2, `(.L_x_163) ;  /* 0x0000052000027945 */ /* 0x000fe20003800200 */
[----:B------:R-:W-:Y:S02]  /*3a40*/  IMAD.MOV.U32 R21, RZ, RZ, 0x3f800000 ;  /* 0x3f800000ff157424 */ /* 0x000fe400078e00ff */
[----:B------:R-:W-:-:S13]  /*3a50*/  FSETP.EQ.OR P0, PT, R6, 1, !P0 ;  /* 0x3f8000000600780b */ /* 0x000fda0004702400 */
[----:B------:R-:W-:Y:S05]  /*3a60*/  @P0 BRA `(.L_x_164) ;  /* 0x0000000400380947 */ /* 0x000fea0003800000 */
[----:B------:R-:W-:-:S04]  /*3a70*/  FSETP.NAN.AND P0, PT, |R9|, |R9|, PT ;  /* 0x400000090900720b */ /* 0x000fc80003f08200 */
[----:B------:R-:W-:-:S13]  /*3a80*/  FSETP.NUM.AND P0, PT, |R6|, |R6|, !P0 ;  /* 0x400000060600720b */ /* 0x000fda0004707200 */
[----:B------:R-:W-:Y:S01]  /*3a90*/  @!P0 FADD R21, R6, R9 ;  /* 0x0000000906158221 */ /* 0x000fe20000000000 */
[----:B------:R-:W-:Y:S06]  /*3aa0*/  @!P0 BRA `(.L_x_164) ;  /* 0x0000000400288947 */ /* 0x000fec0003800000 */
[C---:B------:R-:W-:Y:S02]  /*3ab0*/  FSETP.NEU.AND P0, PT, |R6|.reuse, +INF , PT ;  /* 0x7f8000000600780b */ /* 0x040fe40003f0d200 */
[----:B------:R-:W-:-:S13]  /*3ac0*/  FSETP.NEU.AND P1, PT, R6, RZ, PT ;  /* 0x000000ff0600720b */ /* 0x000fda0003f2d000 */
[----:B------:R-:W-:Y:S05]  /*3ad0*/  @P0 BRA P1, `(.L_x_165) ;  /* 0x0000000000280947 */ /* 0x000fea0000800000 */
[C---:B------:R-:W-:Y:S01]  /*3ae0*/  FMUL R15, R9.reuse, 0.5 ;  /* 0x3f000000090f7820 */ /* 0x040fe20000400000 */
[----:B------:R-:W-:Y:S01]  /*3af0*/  FSETP.GEU.AND P1, PT, R9, RZ, PT ;  /* 0x000000ff0900720b */ /* 0x000fe20003f2e000 */
[----:B------:R-:W-:-:S04]  /*3b00*/  FADD R21, R6, R6 ;  /* 0x0000000606157221 */ /* 0x000fc80000000000 */
[----:B------:R-:W0:Y:S08]  /*3b10*/  FRND.TRUNC R15, R15 ;  /* 0x0000000f000f7307 */ /* 0x000e30000020d000 */
[----:B------:R-:W-:Y:S01]  /*3b20*/  @!P1 LOP3.LUT R21, R21, 0x7f800000, RZ, 0x3c, !PT ;  /* 0x7f80000015159812 */ /* 0x000fe200078e3cff */
[----:B0-----:R-:W-:-:S04]  /*3b30*/  FADD R18, R15, R15 ;  /* 0x0000000f0f127221 */ /* 0x001fc80000000000 */
[----:B------:R-:W-:-:S05]  /*3b40*/  FADD R18, -R18, R9 ;  /* 0x0000000912127221 */ /* 0x000fca0000000100 */
[----:B------:R-:W-:-:S13]  /*3b50*/  FSETP.NEU.AND P0, PT, |R18|, 1, PT ;  /* 0x3f8000001200780b */ /* 0x000fda0003f0d200 */
[----:B------:R-:W-:Y:S01]  /*3b60*/  @P0 LOP3.LUT R21, R21, 0x7fffffff, RZ, 0xc0, !PT ;  /* 0x7fffffff15150812 */ /* 0x000fe200078ec0ff */
[----:B------:R-:W-:Y:S06]  /*3b70*/  BRA `(.L_x_164) ;  /* 0x0000000000f47947 */ /* 0x000fec0003800000 */
.L_x_165:
[C---:B------:R-:W-:Y:S01]  /*3b80*/  FMUL R15, |R6|.reuse, 16777216 ;  /* 0x4b800000060f7820 */ /* 0x040fe20000400200 */
[----:B------:R-:W-:Y:S01]  /*3b90*/  FSETP.GEU.AND P0, PT, |R6|, 1.175494350822287508e-38, PT ;  /* 0x008000000600780b */ /* 0x000fe20003f0e200 */
[----:B------:R-:W-:-:S03]  /*3ba0*/  IMAD.MOV.U32 R26, RZ, RZ, 0x3a2c32e4 ;  /* 0x3a2c32e4ff1a7424 */ /* 0x000fc600078e00ff */
[----:B------:R-:W-:Y:S02]  /*3bb0*/  FSEL R15, R15, |R6|, !P0 ;  /* 0x400000060f0f7208 */ /* 0x000fe40004000000 */
[----:B------:R-:W-:-:S03]  /*3bc0*/  FSEL R19, RZ, -24, P0 ;  /* 0xc1c00000ff137808 */ /* 0x000fc60000000000 */
[----:B------:R-:W-:-:S05]  /*3bd0*/  VIADD R17, R15, 0xc0cafb0d ;  /* 0xc0cafb0d0f117836 */ /* 0x000fca0000000000 */
[----:B------:R-:W-:-:S05]  /*3be0*/  LOP3.LUT R18, R17, 0xff800000, RZ, 0xc0, !PT ;  /* 0xff80000011127812 */ /* 0x000fca00078ec0ff */
[----:B------:R-:W-:Y:S01]  /*3bf0*/  IMAD.IADD R17, R15, 0x1, -R18 ;  /* 0x000000010f117824 */ /* 0x000fe200078e0a12 */
[----:B------:R-:W-:-:S03]  /*3c00*/  I2FP.F32.S32 R18, R18 ;  /* 0x0000001200127245 */ /* 0x000fc60000201400 */
[C---:B------:R-:W-:Y:S01]  /*3c10*/  FADD R15, R17.reuse, 1 ;  /* 0x3f800000110f7421 */ /* 0x040fe20000000000 */
[----:B------:R-:W-:-:S04]  /*3c20*/  FADD R24, R17, -1 ;  /* 0xbf80000011187421 */ /* 0x000fc80000000000 */
[----:B------:R-:W-:Y:S01]  /*3c30*/  FADD R22, R24, R24 ;  /* 0x0000001818167221 */ /* 0x000fe20000000000 */
[----:B------:R-:W0:Y:S03]  /*3c40*/  MUFU.RCP R15, R15 ;  /* 0x0000000f000f7308 */ /* 0x000e260000001000 */
[----:B0-----:R-:W-:Y:S01]  /*3c50*/  FMUL R17, R15, R22 ;  /* 0x000000160f117220 */ /* 0x001fe20000400000 */
[----:B------:R-:W-:-:S03]  /*3c60*/  FFMA R22, R18, 1.1920928955078125e-07, R19 ;  /* 0x3400000012167823 */ /* 0x000fc60000000013 */
[----:B------:R-:W-:Y:S01]  /*3c70*/  FADD R21, R24, -R17 ;  /* 0x8000001118157221 */ /* 0x000fe20000000000 */
[CC--:B------:R-:W-:Y:S01]  /*3c80*/  FMUL R19, R17.reuse, R17.reuse ;  /* 0x0000001111137220 */ /* 0x0c0fe20000400000 */
[----:B------:R-:W-:Y:S02]  /*3c90*/  FFMA R18, R17, 1.4426950216293334961, R22 ;  /* 0x3fb8aa3b11127823 */ /* 0x000fe40000000016 */
[----:B------:R-:W-:Y:S01]  /*3ca0*/  FADD R21, R21, R21 ;  /* 0x0000001515157221 */ /* 0x000fe20000000000 */
[C---:B------:R-:W-:Y:S01]  /*3cb0*/  FFMA R26, R19.reuse, R26, 0.0032181653659790754318 ;  /* 0x3b52e7db131a7423 */ /* 0x040fe2000000001a */
[----:B------:R-:W-:Y:S02]  /*3cc0*/  FADD R22, R22, -R18 ;  /* 0x8000001216167221 */ /* 0x000fe40000000000 */
[----:B------:R-:W-:Y:S01]  /*3cd0*/  FFMA R24, R24, -R17, R21 ;  /* 0x8000001118187223 */ /* 0x000fe20000000015 */
[----:B------:R-:W-:Y:S01]  /*3ce0*/  FFMA R26, R19, R26, 0.018033718690276145935 ;  /* 0x3c93bb73131a7423 */ /* 0x000fe2000000001a */
[----:B------:R-:W-:-:S02]  /*3cf0*/  FFMA R21, R17, 1.4426950216293334961, R22 ;  /* 0x3fb8aa3b11157823 */ /* 0x000fc40000000016 */
[----:B------:R-:W-:Y:S01]  /*3d00*/  FMUL R24, R15, R24 ;  /* 0x000000180f187220 */ /* 0x000fe20000400000 */
[----:B------:R-:W-:-:S03]  /*3d10*/  FFMA R26, R19, R26, 0.12022458761930465698 ;  /* 0x3df6384f131a7423 */ /* 0x000fc6000000001a */
[----:B------:R-:W-:Y:S01]  /*3d20*/  FFMA R22, R24, 1.4426950216293334961, R21 ;  /* 0x3fb8aa3b18167823 */ /* 0x000fe20000000015 */
[----:B------:R-:W-:-:S03]  /*3d30*/  FMUL R26, R19, R26 ;  /* 0x0000001a131a7220 */ /* 0x000fc60000400000 */
[----:B------:R-:W-:Y:S01]  /*3d40*/  FFMA R19, R17, 1.9251366722983220825e-08, R22 ;  /* 0x32a55e3411137823 */ /* 0x000fe20000000016 */
[----:B------:R-:W-:-:S04]  /*3d50*/  FMUL R15, R26, 3 ;  /* 0x404000001a0f7820 */ /* 0x000fc80000400000 */
[----:B------:R-:W-:Y:S01]  /*3d60*/  FFMA R15, R24, R15, R19 ;  /* 0x0000000f180f7223 */ /* 0x000fe20000000013 */
[----:B------:R-:W-:-:S03]  /*3d70*/  IMAD.MOV.U32 R24, RZ, RZ, 0x391fcb8e ;  /* 0x391fcb8eff187424 */ /* 0x000fc600078e00ff */
[----:B------:R-:W-:-:S04]  /*3d80*/  FFMA R17, R17, R26, R15 ;  /* 0x0000001a11117223 */ /* 0x000fc8000000000f */
[----:B------:R-:W-:-:S04]  /*3d90*/  FADD R19, R18, R17 ;  /* 0x0000001112137221 */ /* 0x000fc80000000000 */
[----:B------:R-:W-:Y:S01]  /*3da0*/  FMUL R22, R19, R9 ;  /* 0x0000000913167220 */ /* 0x000fe20000400000 */
[----:B------:R-:W-:-:S03]  /*3db0*/  FADD R18, -R18, R19 ;  /* 0x0000001312127221 */ /* 0x000fc60000000100 */
[----:B------:R-:W0:Y:S01]  /*3dc0*/  FRND R15, R22 ;  /* 0x00000016000f7307 */ /* 0x000e220000201000 */
[----:B------:R-:W-:Y:S01]  /*3dd0*/  FADD R17, R17, -R18 ;  /* 0x8000001211117221 */ /* 0x000fe20000000000 */
[-C--:B------:R-:W-:Y:S01]  /*3de0*/  FFMA R18, R19, R9.reuse, -R22 ;  /* 0x0000000913127223 */ /* 0x080fe20000000816 */
[C---:B------:R-:W-:Y:S02]  /*3df0*/  FSETP.GT.AND P1, PT, |R22|.reuse, 152, PT ;  /* 0x431800001600780b */ /* 0x040fe40003f24200 */
[----:B------:R-:W-:Y:S01]  /*3e00*/  FSETP.GEU.AND P2, PT, R22, RZ, PT ;  /* 0x000000ff1600720b */ /* 0x000fe20003f4e000 */
[----:B------:R-:W-:-:S03]  /*3e10*/  FFMA R18, R17, R9, R18 ;  /* 0x0000000911127223 */ /* 0x000fc60000000012 */
[----:B------:R-:W-:Y:S01]  /*3e20*/  FSEL R21, RZ, +INF , !P2 ;  /* 0x7f800000ff157808 */ /* 0x000fe20005000000 */
[----:B0-----:R-:W-:Y:S01]  /*3e30*/  FADD R17, R22, -R15 ;  /* 0x8000000f16117221 */ /* 0x001fe20000000000 */
[----:B------:R-:W-:-:S03]  /*3e40*/  FSETP.GT.AND P0, PT, R15, RZ, PT ;  /* 0x000000ff0f00720b */ /* 0x000fc60003f04000 */
[----:B------:R-:W-:Y:S01]  /*3e50*/  FADD R17, R17, R18 ;  /* 0x0000001211117221 */ /* 0x000fe20000000000 */
[----:B------:R-:W-:Y:S02]  /*3e60*/  SEL R15, RZ, 0x83000000, P0 ;  /* 0x83000000ff0f7807 */ /* 0x000fe40000000000 */
[----:B------:R-:W-:Y:S01]  /*3e70*/  FSETP.NEU.AND P0, PT, R6, -1, PT ;  /* 0xbf8000000600780b */ /* 0x000fe20003f0d000 */
[----:B------:R-:W-:Y:S02]  /*3e80*/  FFMA R18, R17, R24, 0.0013391353422775864601 ;  /* 0x3aaf85ed11127423 */ /* 0x000fe40000000018 */
[----:B------:R-:W-:Y:S02]  /*3e90*/  VIADD R6, R15, 0x7f000000 ;  /* 0x7f0000000f067836 */ /* 0x000fe40000000000 */
[C---:B------:R-:W-:Y:S02]  /*3ea0*/  FFMA R24, R17.reuse, R18, 0.0096188392490148544312 ;  /* 0x3c1d985611187423 */ /* 0x040fe40000000012 */
[----:B------:R-:W0:Y:S02]  /*3eb0*/  F2I.NTZ R18, R22 ;  /* 0x0000001600127305 */ /* 0x000e240000203100 */
[----:B------:R-:W-:-:S04]  /*3ec0*/  FFMA R24, R17, R24, 0.055503588169813156128 ;  /* 0x3d6357bb11187423 */ /* 0x000fc80000000018 */
[----:B------:R-:W-:-:S04]  /*3ed0*/  FFMA R24, R17, R24, 0.24022644758224487305 ;  /* 0x3e75fdec11187423 */ /* 0x000fc80000000018 */
[----:B------:R-:W-:-:S04]  /*3ee0*/  FFMA R24, R17, R24, 0.69314718246459960938 ;  /* 0x3f31721811187423 */ /* 0x000fc80000000018 */
[----:B------:R-:W-:Y:S01]  /*3ef0*/  FFMA R17, R17, R24, 1 ;  /* 0x3f80000011117423 */ /* 0x000fe20000000018 */
[----:B0-----:R-:W-:-:S03]  /*3f00*/  IMAD R18, R18, 0x800000, -R15 ;  /* 0x0080000012127824 */ /* 0x001fc600078e0a0f */
[----:B------:R-:W-:-:S04]  /*3f10*/  FMUL R17, R6, R17 ;  /* 0x0000001106117220 */ /* 0x000fc80000400000 */
[----:B------:R-:W-:Y:S01]  /*3f20*/  @!P1 FMUL R21, R18, R17 ;  /* 0x0000001112159220 */ /* 0x000fe20000400000 */
[----:B------:R-:W-:-:S04]  /*3f30*/  FSETP.NEU.AND P1, PT, |R9|, +INF , PT ;  /* 0x7f8000000900780b */ /* 0x000fc80003f2d200 */
[----:B------:R-:W-:-:S09]  /*3f40*/  @!P0 FSEL R21, R21, 1, P1 ;  /* 0x3f80000015158808 */ /* 0x000fd20000800000 */
.L_x_164:
[----:B------:R-:W-:Y:S05]  /*3f50*/  BSYNC.RECONVERGENT B2 ;  /* 0x0000000000027941 */ /* 0x000fea0003800200 */
.L_x_163:
[C---:B------:R-:W-:Y:S01]  /*3f60*/  LEA R6, R10.reuse, UR7, 0x3 ;  /* 0x000000070a067c11 */ /* 0x040fe2000f8e18ff */
[----:B------:R-:W-:-:S04]  /*3f70*/  VIADD R10, R10, 0x1 ;  /* 0x000000010a0a7836 */ /* 0x000fc80000000000 */
[----:B------:R0:W-:Y:S01]  /*3f80*/  STL.64 [R6], R20 ;  /* 0x0000001406007387 */ /* 0x0001e20000100a00 */
[----:B------:R-:W-:-:S13]  /*3f90*/  ISETP.NE.AND P0, PT, R10, R13, PT ;  /* 0x0000000d0a00720c */ /* 0x000fda0003f05270 */
[----:B0-----:R-:W-:Y:S05]  /*3fa0*/  @P0 BRA `(.L_x_166) ;  /* 0xfffffff800140947 */ /* 0x001fea000383ffff */
[----:B------:R-:W-:Y:S05]  /*3fb0*/  BSYNC.RECONVERGENT B1 ;  /* 0x0000000000017941 */ /* 0x000fea0003800200 */
.L_x_159:
[----:B------:R0:W-:Y:S01]  /*3fc0*/  STL [R1+0x4], R7 ;  /* 0x0000040701007387 */ /* 0x0001e20000100800 */
[----:B------:R-:W-:Y:S01]  /*3fd0*/  BSSY.RECONVERGENT B1, `(.L_x_167) ;  /* 0x000000d000017945 */ /* 0x000fe20003800200 */
[----:B------:R-:W-:Y:S02]  /*3fe0*/  SHF.R.U32.HI R6, RZ, 0x1, R13 ;  /* 0x00000001ff067819 */ /* 0x000fe4000001160d */
[----:B------:R0:W-:Y:S04]  /*3ff0*/  STL.64 [R1+0x8], R2 ;  /* 0x0000080201007387 */ /* 0x0001e80000100a00 */
[----:B------:R0:W-:Y:S02]  /*4000*/  STL.64 [R1+0x10], R4 ;  /* 0x0000100401007387 */ /* 0x0001e40000100a00 */
.L_x_169:
[C---:B------:R-:W-:Y:S01]  /*4010*/  VIADD R15, R6.reuse, 0xffffffff ;  /* 0xffffffff060f7836 */ /* 0x040fe20000000000 */
[----:B------:R-:W-:Y:S01]  /*4020*/  BSSY.RECONVERGENT B2, `(.L_x_168) ;  /* 0x0000006000027945 */ /* 0x000fe20003800200 */
[----:B------:R-:W-:Y:S01]  /*4030*/  ISETP.GT.U32.AND P3, PT, R6, 0x1, PT ;  /* 0x000000010600780c */ /* 0x000fe20003f64070 */
[----:B------:R-:W-:Y:S01]  /*4040*/  VIADD R9, R12, 0x30 ;  /* 0x000000300c097836 */ /* 0x000fe20000000000 */
[----:B------:R-:W-:Y:S01]  /*4050*/  MOV R18, 0x4080 ;  /* 0x0000408000127802 */ /* 0x000fe20000000f00 */
[----:B------:R-:W-:-:S10]  /*4060*/  IMAD.MOV.U32 R6, RZ, RZ, R15 ;  /* 0x000000ffff067224 */ /* 0x000fd400078e000f */
[----:B0----5:R-:W-:Y:S05]  /*4070*/  CALL.REL.NOINC `($generate_hyperedges$_Z7heapifyP11TrackedNodeii) ;  /* 0x0000002000d47944 */ /* 0x021fea0003c00000 */
[----:B------:R-:W-:Y:S05]  /*4080*/  BSYNC.RECONVERGENT B2 ;  /* 0x0000000000027941 */ /* 0x000fea0003800200 */
.L_x_168:
[----:B------:R-:W-:Y:S05]  /*4090*/  @P3 BRA `(.L_x_169) ;  /* 0xfffffffc00dc3947 */ /* 0x000fea000383ffff */
[----:B------:R-:W-:Y:S05]  /*40a0*/  BSYNC.RECONVERGENT B1 ;  /* 0x0000000000017941 */ /* 0x000fea0003800200 */
.L_x_167:
[----:B------:R-:W-:-:S13]  /*40b0*/  ISETP.GE.AND P0, PT, R13, R8, PT ;  /* 0x000000080d00720c */ /* 0x000fda0003f06270 */
[----:B------:R-:W-:Y:S05]  /*40c0*/  @P0 BRA `(.L_x_170) ;  /* 0x0000001400b80947 */ /* 0x000fea0003800000 */
[----:B------:R-:W-:Y:S01]  /*40d0*/  BSSY.RECONVERGENT B1, `(.L_x_171) ;  /* 0x0000085000017945 */ /* 0x000fe20003800200 */
[----:B------:R-:W-:-:S07]  /*40e0*/  IMAD.MOV.U32 R23, RZ, RZ, R13 ;  /* 0x000000ffff177224 */ /* 0x000fce00078e000d */
.L_x_180:
        /* <DEDUP_REMOVED lines=9> */
[----:B------:R-:W-:Y:S02]  /*4180*/  IMAD.SHL.U32 R7, R5, 0x10, RZ ;  /* 0x0000001005077824 */ /* 0x000fe400078e00ff */
[----:B------:R-:W-:Y:S02]  /*4190*/  VIADD R23, R23, 0x1 ;  /* 0x0000000117177836 */ /* 0x000fe40000000000 */
[----:B------:R-:W-:-:S03]  /*41a0*/  IMAD.SHL.U32 R15, R10, 0x2, RZ ;  /* 0x000000020a0f7824 */ /* 0x000fc600078e00ff */
[----:B------:R-:W-:Y:S02]  /*41b0*/  ISETP.GE.AND P3, PT, R23, R8, PT ;  /* 0x000000081700720c */ /* 0x000fe40003f66270 */
[----:B------:R-:W-:-:S04]  /*41c0*/  LOP3.LUT R10, R10, R15, R7, 0x96, !PT ;  /* 0x0000000f0a0a7212 */ /* 0x000fc800078e9607 */
[----:B------:R-:W-:-:S05]  /*41d0*/  LOP3.LUT R15, R10, R5, RZ, 0x3c, !PT ;  /* 0x000000050a0f7212 */ /* 0x000fca00078e3cff */
[----:B------:R-:W-:-:S05]  /*41e0*/  IMAD.IADD R10, R15, 0x1, R16 ;  /* 0x000000010f0a7824 */ /* 0x000fca00078e0210 */
[----:B------:R-:W-:-:S05]  /*41f0*/  I2FP.F32.U32 R10, R10 ;  /* 0x0000000a000a7245 */ /* 0x000fca0000201000 */
[----:B------:R-:W-:Y:S01]  /*4200*/  FFMA R20, R10, R17, 1.1641532182693481445e-10 ;  /* 0x2f0000000a147423 */ /* 0x000fe20000000011 */
[----:B------:R-:W-:Y:S02]  /*4210*/  IMAD.MOV.U32 R10, RZ, RZ, R2 ;  /* 0x000000ffff0a7224 */ /* 0x000fe400078e0002 */
[----:B------:R-:W-:Y:S02]  /*4220*/  IMAD.MOV.U32 R2, RZ, RZ, R3 ;  /* 0x000000ffff027224 */ /* 0x000fe400078e0003 */
[----:B------:R-:W-:Y:S02]  /*4230*/  IMAD.MOV.U32 R3, RZ, RZ, R4 ;  /* 0x000000ffff037224 */ /* 0x000fe400078e0004 */
[----:B------:R-:W-:Y:S02]  /*4240*/  IMAD.MOV.U32 R4, RZ, RZ, R5 ;  /* 0x000000ffff047224 */ /* 0x000fe400078e0005 */
[----:B------:R-:W-:Y:S02]  /*4250*/  IMAD.MOV.U32 R5, RZ, RZ, R15 ;  /* 0x000000ffff057224 */ /* 0x000fe400078e000f */
[----:B--2---:R-:W-:-:S05]  /*4260*/  VIADD R7, R9, 0x1800000 ;  /* 0x0180000009077836 */ /* 0x004fca0000000000 */
[----:B------:R-:W-:-:S04]  /*4270*/  LOP3.LUT R7, R7, 0x7f800000, RZ, 0xc0, !PT ;  /* 0x7f80000007077812 */ /* 0x000fc800078ec0ff */
[----:B------:R-:W-:-:S13]  /*4280*/  ISETP.GT.U32.AND P0, PT, R7, 0x1ffffff, PT ;  /* 0x01ffffff0700780c */ /* 0x000fda0003f04070 */
[----:B------:R-:W-:Y:S05]  /*4290*/  @P0 BRA `(.L_x_173) ;  /* 0x00000000000c0947 */ /* 0x000fea0003800000 */
[----:B------:R-:W-:-:S07]  /*42a0*/  MOV R18, 0x42c0 ;  /* 0x000042c000127802 */ /* 0x000fce0000000f00 */
[----:B------:R-:W-:Y:S05]  /*42b0*/  CALL.REL.NOINC `($__internal_0_$__cuda_sm20_rcp_rn_f32_slowpath) ;  /* 0x0000002400787944 */ /* 0x000fea0003c00000 */
[----:B------:R-:W-:Y:S05]  /*42c0*/  BRA `(.L_x_174) ;  /* 0x0000000000107947 */ /* 0x000fea0003800000 */
.L_x_173:
[----:B------:R-:W0:Y:S02]  /*42d0*/  MUFU.RCP R18, R9 ;  /* 0x0000000900127308 */ /* 0x000e240000001000 */
[----:B0-----:R-:W-:-:S04]  /*42e0*/  FFMA R7, R9, R18, -1 ;  /* 0xbf80000009077423 */ /* 0x001fc80000000012 */
[----:B------:R-:W-:-:S04]  /*42f0*/  FADD.FTZ R7, -R7, -RZ ;  /* 0x800000ff07077221 */ /* 0x000fc80000010100 */
[----:B------:R-:W-:-:S07]  /*4300*/  FFMA R9, R18, R7, R18 ;  /* 0x0000000712097223 */ /* 0x000fce0000000012 */
.L_x_174:
[----:B------:R-:W-:Y:S05]  /*4310*/  BSYNC.RECONVERGENT B2 ;  /* 0x0000000000027941 */ /* 0x000fea0003800200 */
.L_x_172:
        /* <DEDUP_REMOVED lines=22> */
.L_x_177:
        /* <DEDUP_REMOVED lines=18> */
[----:B------:R-:W-:Y:S02]  /*45a0*/  FADD R19, R19, R19 ;  /* 0x0000001313137221 */ /* 0x000fe40000000000 */
[----:B------:R-:W-:Y:S02]  /*45b0*/  FADD R22, R22, -R17 ;  /* 0x8000001116167221 */ /* 0x000fe40000000000 */
[----:B------:R-:W-:Y:S01]  /*45c0*/  FFMA R24, R24, -R15, R19 ;  /* 0x8000000f18187223 */ /* 0x000fe20000000013 */
[----:B------:R-:W-:Y:S01]  /*45d0*/  FFMA R19, R18, R21, 0.0032181653659790754318 ;  /* 0x3b52e7db12137423 */ /* 0x000fe20000000015 */
[----:B------:R-:W-:-:S02]  /*45e0*/  FFMA R21, R15, 1.4426950216293334961, R22 ;  /* 0x3fb8aa3b0f157823 */ /* 0x000fc40000000016 */
[----:B------:R-:W-:Y:S01]  /*45f0*/  FMUL R24, R7, R24 ;  /* 0x0000001807187220 */ /* 0x000fe20000400000 */
[----:B------:R-:W-:-:S03]  /*4600*/  FFMA R19, R18, R19, 0.018033718690276145935 ;  /* 0x3c93bb7312137423 */ /* 0x000fc60000000013 */
[----:B------:R-:W-:Y:S01]  /*4610*/  FFMA R22, R24, 1.4426950216293334961, R21 ;  /* 0x3fb8aa3b18167823 */ /* 0x000fe20000000015 */
[----:B------:R-:W-:-:S04]  /*4620*/  FFMA R19, R18, R19, 0.12022458761930465698 ;  /* 0x3df6384f12137423 */ /* 0x000fc80000000013 */
[----:B------:R-:W-:Y:S01]  /*4630*/  FMUL R18, R18, R19 ;  /* 0x0000001312127220 */ /* 0x000fe20000400000 */
[----:B------:R-:W-:-:S03]  /*4640*/  FFMA R19, R15, 1.9251366722983220825e-08, R22 ;  /* 0x32a55e340f137823 */ /* 0x000fc60000000016 */
        /* <DEDUP_REMOVED lines=11> */
[C---:B------:R-:W-:Y:S01]  /*4700*/  FSETP.GEU.AND P2, PT, R18.reuse, RZ, PT ;  /* 0x000000ff1200720b */ /* 0x040fe20003f4e000 */
[----:B------:R-:W-:Y:S01]  /*4710*/  FFMA R22, R17, R9, R22 ;  /* 0x0000000911167223 */ /* 0x000fe20000000016 */
        /* <DEDUP_REMOVED lines=13> */
[----:B0-----:R-:W-:Y:S01]  /*47f0*/  IMAD R22, R22, 0x800000, -R7 ;  /* 0x0080000016167824 */ /* 0x001fe200078e0a07 */
[----:B------:R-:W-:Y:S02]  /*4800*/  FSEL R7, RZ, +INF , !P2 ;  /* 0x7f800000ff077808 */ /* 0x000fe40005000000 */
[----:B------:R-:W-:-:S04]  /*4810*/  FMUL R17, R17, R24 ;  /* 0x0000001811117220 */ /* 0x000fc80000400000 */
[----:B------:R-:W-:Y:S01]  /*4820*/  @!P1 FMUL R7, R22, R17 ;  /* 0x0000001116079220 */ /* 0x000fe20000400000 */
[----:B------:R-:W-:-:S04]  /*4830*/  FSETP.NEU.AND P1, PT, |R9|, +INF , PT ;  /* 0x7f8000000900780b */ /* 0x000fc80003f2d200 */
[----:B------:R-:W-:-:S09]  /*4840*/  @!P0 FSEL R7, R7, 1, P1 ;  /* 0x3f80000007078808 */ /* 0x000fd20000800000 */
.L_x_176:
[----:B------:R-:W-:Y:S05]  /*4850*/  BSYNC.RECONVERGENT B2 ;  /* 0x0000000000027941 */ /* 0x000fea0003800200 */
.L_x_175:
[----:B------:R-:W2:Y:S01]  /*4860*/  LDL R18, [R1+0x34] ;  /* 0x0000340001127983 */ /* 0x000ea20000100800 */
[----:B------:R-:W-:Y:S01]  /*4870*/  BSSY.RECONVERGENT B2, `(.L_x_178) ;  /* 0x0000008000027945 */ /* 0x000fe20003800200 */
[----:B--2---:R-:W-:-:S13]  /*4880*/  FSETP.GT.AND P0, PT, R7, R18, PT ;  /* 0x000000120700720b */ /* 0x004fda0003f04000 */
[----:B------:R-:W-:Y:S05]  /*4890*/  @!P0 BRA `(.L_x_179) ;  /* 0x0000000000148947 */ /* 0x000fea0003800000 */
[----:B------:R0:W-:Y:S01]  /*48a0*/  STL.64 [R1+0x30], R6 ;  /* 0x0000300601007387 */ /* 0x0001e20000100a00 */
[----:B------:R-:W-:Y:S01]  /*48b0*/  VIADD R9, R12, 0x30 ;  /* 0x000000300c097836 */ /* 0x000fe20000000000 */
[----:B------:R-:W-:Y:S01]  /*48c0*/  MOV R18, 0x48f0 ;  /* 0x000048f000127802 */ /* 0x000fe20000000f00 */
[----:B------:R-:W-:-:S07]  /*48d0*/  IMAD.MOV.U32 R15, RZ, RZ, RZ ;  /* 0x000000ffff0f7224 */ /* 0x000fce00078e00ff */
[----:B0-----:R-:W-:Y:S05]  /*48e0*/  CALL.REL.NOINC `($generate_hyperedges$_Z7heapifyP11TrackedNodeii) ;  /* 0x0000001800b87944 */ /* 0x001fea0003c00000 */
.L_x_179:
[----:B------:R-:W-:Y:S05]  /*48f0*/  BSYNC.RECONVERGENT B2 ;  /* 0x0000000000027941 */ /* 0x000fea0003800200 */
.L_x_178:
[----:B------:R-:W-:Y:S01]  /*4900*/  IMAD.MOV.U32 R7, RZ, RZ, R10 ;  /* 0x000000ffff077224 */ /* 0x000fe200078e000a */
[----:B------:R-:W-:Y:S06]  /*4910*/  @!P3 BRA `(.L_x_180) ;  /* 0xfffffff400f4b947 */ /* 0x000fec000383ffff */
[----:B------:R-:W-:Y:S05]  /*4920*/  BSYNC.RECONVERGENT B1 ;  /* 0x0000000000017941 */ /* 0x000fea0003800200 */
.L_x_171:
[----:B------:R3:W-:Y:S04]  /*4930*/  STL.64 [R1+0x8], R2 ;  /* 0x0000080201007387 */ /* 0x0007e80000100a00 */
[----:B------:R3:W-:Y:S04]  /*4940*/  STL.64 [R1+0x10], R4 ;  /* 0x0000100401007387 */ /* 0x0007e80000100a00 */
[----:B------:R3:W-:Y:S01]  /*4950*/  STL [R1+0x4], R10 ;  /* 0x0000040a01007387 */ /* 0x0007e20000100800 */
[----:B------:R-:W-:Y:S05]  /*4960*/  BRA `(.L_x_170) ;  /* 0x0000000c00907947 */ /* 0x000fea0003800000 */
.L_x_158:
[----:B------:R-:W-:-:S13]  /*4970*/  ISETP.GE.AND P0, PT, R8, 0x1, PT ;  /* 0x000000010800780c */ /* 0x000fda0003f06270 */
[----:B------:R-:W-:Y:S05]  /*4980*/  @!P0 BRA `(.L_x_170) ;  /* 0x0000000c00888947 */ /* 0x000fea0003800000 */
[----:B------:R-:W-:Y:S01]  /*4990*/  BSSY.RECONVERGENT B1, `(.L_x_181) ;  /* 0x00000de000017945 */ /* 0x000fe20003800200 */
[----:B------:R-:W-:-:S07]  /*49a0*/  IMAD.MOV.U32 R23, RZ, RZ, RZ ;  /* 0x000000ffff177224 */ /* 0x000fce00078e00ff */
.L_x_193:
[----:B0-----:R-:W0:Y:S01]  /*49b0*/  LDC.64 R18, c[0x0][0x3a8] ;  /* 0x0000ea00ff127b82 */ /* 0x001e220000000a00 */
[----:B-1----:R-:W-:-:S04]  /*49c0*/  IMAD.IADD R20, R23, 0x1, R0 ;  /* 0x0000000117147824 */ /* 0x002fc800078e0200 */
[----:B0-----:R-:W-:-:S06]  /*49d0*/  IMAD.WIDE R18, R20, 0x4, R18 ;  /* 0x0000000414127825 */ /* 0x001fcc00078e0212 */
        /* <DEDUP_REMOVED lines=8> */
[----:B------:R-:W-:Y:S01]  /*4a60*/  LOP3.LUT R10, R6, R9, R7, 0x96, !PT ;  /* 0x00000009060a7212 */ /* 0x000fe200078e9607 */
[----:B------:R-:W-:Y:S02]  /*4a70*/  IMAD.MOV.U32 R7, RZ, RZ, R2 ;  /* 0x000000ffff077224 */ /* 0x000fe400078e0002 */
[----:B------:R-:W-:Y:S01]  /*4a80*/  IMAD.MOV.U32 R2, RZ, RZ, R3 ;  /* 0x000000ffff027224 */ /* 0x000fe200078e0003 */
[----:B------:R-:W-:Y:S01]  /*4a90*/  LOP3.LUT R9, R10, R5, RZ, 0x3c, !PT ;  /* 0x000000050a097212 */ /* 0x000fe200078e3cff */
[----:B------:R-:W-:Y:S02]  /*4aa0*/  IMAD.MOV.U32 R3, RZ, RZ, R4 ;  /* 0x000000ffff037224 */ /* 0x000fe400078e0004 */
[----:B------:R-:W-:Y:S02]  /*4ab0*/  IMAD.MOV.U32 R4, RZ, RZ, R5 ;  /* 0x000000ffff047224 */ /* 0x000fe400078e0005 */
[----:B------:R-:W-:Y:S02]  /*4ac0*/  IMAD.IADD R10, R9, 0x1, R16 ;  /* 0x00000001090a7824 */ /* 0x000fe400078e0210 */
[----:B------:R-:W-:-:S02]  /*4ad0*/  IMAD.MOV.U32 R5, RZ, RZ, R9 ;  /* 0x000000ffff057224 */ /* 0x000fc400078e0009 */
[----:B--2---:R-:W-:-:S05]  /*4ae0*/  VIADD R6, R18, 0x1800000 ;  /* 0x0180000012067836 */ /* 0x004fca0000000000 */
[----:B------:R-:W-:-:S04]  /*4af0*/  LOP3.LUT R6, R6, 0x7f800000, RZ, 0xc0, !PT ;  /* 0x7f80000006067812 */ /* 0x000fc800078ec0ff */
[----:B------:R-:W-:Y:S02]  /*4b00*/  ISETP.GT.U32.AND P0, PT, R6, 0x1ffffff, PT ;  /* 0x01ffffff0600780c */ /* 0x000fe40003f04070 */
[----:B------:R-:W-:-:S05]  /*4b10*/  I2FP.F32.U32 R6, R10 ;  /* 0x0000000a00067245 */ /* 0x000fca0000201000 */
[----:B------:R-:W-:-:S06]  /*4b20*/  FFMA R6, R6, R15, 1.1641532182693481445e-10 ;  /* 0x2f00000006067423 */ /* 0x000fcc000000000f */
[----:B------:R-:W-:Y:S05]  /*4b30*/  @P0 BRA `(.L_x_183) ;  /* 0x0000000000100947 */ /* 0x000fea0003800000 */
[----:B------:R-:W-:Y:S01]  /*4b40*/  IMAD.MOV.U32 R9, RZ, RZ, R18 ;  /* 0x000000ffff097224 */ /* 0x000fe200078e0012 */
[----:B------:R-:W-:-:S07]  /*4b50*/  MOV R18, 0x4b70 ;  /* 0x00004b7000127802 */ /* 0x000fce0000000f00 */
[----:B-----5:R-:W-:Y:S05]  /*4b60*/  CALL.REL.NOINC `($__internal_0_$__cuda_sm20_rcp_rn_f32_slowpath) ;  /* 0x0000001c004c7944 */ /* 0x020fea0003c00000 */
[----:B------:R-:W-:Y:S05]  /*4b70*/  BRA `(.L_x_184) ;  /* 0x0000000000107947 */ /* 0x000fea0003800000 */
.L_x_183:
[----:B------:R-:W0:Y:S02]  /*4b80*/  MUFU.RCP R9, R18 ;  /* 0x0000001200097308 */ /* 0x000e240000001000 */
[----:B0-----:R-:W-:-:S04]  /*4b90*/  FFMA R10, R18, R9, -1 ;  /* 0xbf800000120a7423 */ /* 0x001fc80000000009 */
[----:B------:R-:W-:-:S04]  /*4ba0*/  FADD.FTZ R10, -R10, -RZ ;  /* 0x800000ff0a0a7221 */ /* 0x000fc80000010100 */
[----:B------:R-:W-:-:S07]  /*4bb0*/  FFMA R9, R9, R10, R9 ;  /* 0x0000000a09097223 */ /* 0x000fce0000000009 */
.L_x_184:
[----:B------:R-:W-:Y:S05]  /*4bc0*/  BSYNC.RECONVERGENT B2 ;  /* 0x0000000000027941 */ /* 0x000fea0003800200 */
.L_x_182:
        /* <DEDUP_REMOVED lines=22> */
.L_x_187:
        /* <DEDUP_REMOVED lines=10> */
[----:B------:R-:W-:Y:S01]  /*4dd0*/  FADD R24, R15, -1 ;  /* 0xbf8000000f187421 */ /* 0x000fe20000000000 */
[----:B------:R-:W-:-:S03]  /*4de0*/  FFMA R22, R18, 1.1920928955078125e-07, R17 ;  /* 0x3400000012167823 */ /* 0x000fc60000000011 */
[----:B------:R-:W-:Y:S01]  /*4df0*/  FADD R15, R24, R24 ;  /* 0x00000018180f7221 */ /* 0x000fe20000000000 */
[----:B------:R-:W0:Y:S03]  /*4e00*/  MUFU.RCP R10, R10 ;  /* 0x0000000a000a7308 */ /* 0x000e260000001000 */
[----:B0-----:R-:W-:-:S04]  /*4e10*/  FMUL R15, R10, R15 ;  /* 0x0000000f0a0f7220 */ /* 0x001fc80000400000 */
[----:B------:R-:W-:Y:S01]  /*4e20*/  FADD R19, R24, -R15 ;  /* 0x8000000f18137221 */ /* 0x000fe20000000000 */
[C---:B------:R-:W-:Y:S01]  /*4e30*/  FMUL R18, R15.reuse, R15 ;  /* 0x0000000f0f127220 */ /* 0x040fe20000400000 */
[----:B------:R-:W-:Y:S02]  /*4e40*/  FFMA R17, R15, 1.4426950216293334961, R22 ;  /* 0x3fb8aa3b0f117823 */ /* 0x000fe40000000016 */
[----:B------:R-:W-:Y:S01]  /*4e50*/  FADD R19, R19, R19 ;  /* 0x0000001313137221 */ /* 0x000fe20000000000 */
[----:B------:R-:W-:Y:S01]  /*4e60*/  FFMA R21, R18, R21, 0.0032181653659790754318 ;  /* 0x3b52e7db12157423 */ /* 0x000fe20000000015 */
        /* <DEDUP_REMOVED lines=41> */
.L_x_186:
[----:B------:R-:W-:Y:S05]  /*5100*/  BSYNC.RECONVERGENT B2 ;  /* 0x0000000000027941 */ /* 0x000fea0003800200 */
.L_x_185:
[----:B------:R-:W-:Y:S01]  /*5110*/  ISETP.GE.AND P0, PT, R23, R13, PT ;  /* 0x0000000d1700720c */ /* 0x000fe20003f06270 */
[----:B------:R-:W-:-:S12]  /*5120*/  BSSY.RECONVERGENT B2, `(.L_x_188) ;  /* 0x0000061000027945 */ /* 0x000fd80003800200 */
[----:B------:R-:W-:-:S05]  /*5130*/  @!P0 LEA R6, R23, UR7, 0x3 ;  /* 0x0000000717068c11 */ /* 0x000fca000f8e18ff */
[----:B------:R0:W-:Y:S01]  /*5140*/  @!P0 STL.64 [R6], R20 ;  /* 0x0000001406008387 */ /* 0x0001e20000100a00 */
[----:B------:R-:W-:Y:S05]  /*5150*/  @!P0 BRA `(.L_x_189) ;  /* 0x0000000400748947 */ /* 0x000fea0003800000 */
[----:B0-----:R0:W5:Y:S01]  /*5160*/  LDL R6, [R1+0x34] ;  /* 0x0000340001067983 */ /* 0x0011620000100800 */
[----:B------:R-:W-:Y:S01]  /*5170*/  ISETP.GE.AND P0, PT, R13, 0x2, PT ;  /* 0x000000020d00780c */ /* 0x000fe20003f06270 */
[----:B------:R-:W-:Y:S01]  /*5180*/  BSSY.RECONVERGENT B3, `(.L_x_190) ;  /* 0x0000057000037945 */ /* 0x000fe20003800200 */
[----:B------:R-:W-:-:S11]  /*5190*/  IMAD.MOV.U32 R9, RZ, RZ, RZ ;  /* 0x000000ffff097224 */ /* 0x000fd600078e00ff */
[----:B0-----:R-:W-:Y:S05]  /*51a0*/  @!P0 BRA `(.L_x_191) ;  /* 0x0000000400508947 */ /* 0x001fea0003800000 */
[----:B------:R-:W2:Y:S01]  /*51b0*/  LDL R9, [R1+0x3c] ;  /* 0x00003c0001097983 */ /* 0x000ea20000100800 */
[----:B------:R-:W-:Y:S01]  /*51c0*/  ISETP.NE.AND P1, PT, R13, 0x2, PT ;  /* 0x000000020d00780c */ /* 0x000fe20003f25270 */
[----:B------:R-:W-:Y:S01]  /*51d0*/  BSSY.RECONVERGENT B4, `(.L_x_191) ;  /* 0x0000051000047945 */ /* 0x000fe20003800200 */
[----:B--2--5:R-:W-:-:S04]  /*51e0*/  FSETP.GEU.AND P0, PT, R9, R6, PT ;  /* 0x000000060900720b */ /* 0x024fc80003f0e000 */
[----:B------:R-:W-:Y:S02]  /*51f0*/  FSEL R6, R9, R6, !P0 ;  /* 0x0000000609067208 */ /* 0x000fe40004000000 */
[----:B------:R-:W-:-:S05]  /*5200*/  SEL R9, RZ, 0x1, P0 ;  /* 0x00000001ff097807 */ /* 0x000fca0000000000 */
[----:B------:R-:W-:Y:S05]  /*5210*/  @!P1 BRA `(.L_x_192) ;  /* 0x0000000400309947 */ /* 0x000fea0003800000 */
[----:B------:R-:W2:Y:S01]  /*5220*/  LDL R15, [R1+0x44] ;  /* 0x00004400010f7983 */ /* 0x000ea20000100800 */
[----:B------:R-:W-:Y:S02]  /*5230*/  ISETP.NE.AND P1, PT, R13, 0x3, PT ;  /* 0x000000030d00780c */ /* 0x000fe40003f25270 */
[----:B--2---:R-:W-:-:S04]  /*5240*/  FSETP.GEU.AND P0, PT, R15, R6, PT ;  /* 0x000000060f00720b */ /* 0x004fc80003f0e000 */
[----:B------:R-:W-:Y:S02]  /*5250*/  FSEL R6, R15, R6, !P0 ;  /* 0x000000060f067208 */ /* 0x000fe40004000000 */
[----:B------:R-:W-:-:S05]  /*5260*/  SEL R9, R9, 0x2, P0 ;  /* 0x0000000209097807 */ /* 0x000fca0000000000 */
        /* <DEDUP_REMOVED lines=67> */
[----:B------:R-:W2:Y:S02]  /*56a0*/  LDL R15, [R1+0xa4] ;  /* 0x0000a400010f7983 */ /* 0x000ea40000100800 */
[----:B--2---:R-:W-:-:S04]  /*56b0*/  FSETP.GEU.AND P0, PT, R15, R6, PT ;  /* 0x000000060f00720b */ /* 0x004fc80003f0e000 */
[----:B------:R-:W-:Y:S02]  /*56c0*/  FSEL R6, R15, R6, !P0 ;  /* 0x000000060f067208 */ /* 0x000fe40004000000 */
[----:B------:R-:W-:-:S07]  /*56d0*/  SEL R9, R9, 0xe, P0 ;  /* 0x0000000e09097807 */ /* 0x000fce0000000000 */
.L_x_192:
[----:B------:R-:W-:Y:S05]  /*56e0*/  BSYNC.RECONVERGENT B4 ;  /* 0x0000000000047941 */ /* 0x000fea0003800200 */
.L_x_191:
[----:B------:R-:W-:Y:S05]  /*56f0*/  BSYNC.RECONVERGENT B3 ;  /* 0x0000000000037941 */ /* 0x000fea0003800200 */
.L_x_190:
[----:B-----5:R-:W-:-:S13]  /*5700*/  FSETP.GT.AND P0, PT, R21, R6, PT ;  /* 0x000000061500720b */ /* 0x020fda0003f04000 */
[----:B------:R-:W-:-:S05]  /*5710*/  @P0 IMAD.U32 R9, R9, 0x8, R1 ;  /* 0x0000000809090824 */ /* 0x000fca00078e0001 */
[----:B------:R1:W-:Y:S02]  /*5720*/  @P0 STL.64 [R9+0x30], R20 ;  /* 0x0000301409000387 */ /* 0x0003e40000100a00 */
.L_x_189:
[----:B------:R-:W-:Y:S05]  /*5730*/  BSYNC.RECONVERGENT B2 ;  /* 0x0000000000027941 */ /* 0x000fea0003800200 */
.L_x_188:
[----:B------:R-:W-:-:S05]  /*5740*/  VIADD R23, R23, 0x1 ;  /* 0x0000000117177836 */ /* 0x000fca0000000000 */
[----:B------:R-:W-:-:S13]  /*5750*/  ISETP.NE.AND P0, PT, R23, R8, PT ;  /* 0x000000081700720c */ /* 0x000fda0003f05270 */
[----:B------:R-:W-:Y:S05]  /*5760*/  @P0 BRA `(.L_x_193) ;  /* 0xfffffff000900947 */ /* 0x000fea000383ffff */
[----:B------:R-:W-:Y:S05]  /*5770*/  BSYNC.RECONVERGENT B1 ;  /* 0x0000000000017941 */ /* 0x000fea0003800200 */
.L_x_181:
[----:B------:R2:W-:Y:S04]  /*5780*/  STL.64 [R1+0x8], R2 ;  /* 0x0000080201007387 */ /* 0x0005e80000100a00 */
[----:B------:R2:W-:Y:S04]  /*5790*/  STL.64 [R1+0x10], R4 ;  /* 0x0000100401007387 */ /* 0x0005e80000100a00 */
[----:B------:R2:W-:Y:S02]  /*57a0*/  STL [R1+0x4], R7 ;  /* 0x0000040701007387 */ /* 0x0005e40000100800 */
.L_x_170:
[----:B------:R-:W-:Y:S05]  /*57b0*/  BSYNC.RECONVERGENT B0 ;  /* 0x0000000000007941 */ /* 0x000fea0003800200 */
.L_x_157:
[----:B------:R-:W-:Y:S01]  /*57c0*/  ISETP.GE.AND P0, PT, R13, 0x1, PT ;  /* 0x000000010d00780c */ /* 0x000fe20003f06270 */
[----:B------:R-:W-:-:S12]  /*57d0*/  BSSY B0, `(.L_x_194) ;  /* 0x000003d000007945 */ /* 0x000fd80003800000 */
[----:B------:R-:W-:Y:S05]  /*57e0*/  @!P0 BRA `(.L_x_195) ;  /* 0x0000000000ec8947 */ /* 0x000fea0003800000 */
[C---:B------:R-:W-:Y:S01]  /*57f0*/  VIADD R0, R13.reuse, 0xffffffff ;  /* 0xffffffff0d007836 */ /* 0x040fe20000000000 */
[----:B---3--:R-:W-:Y:S01]  /*5800*/  LOP3.LUT R10, R13, 0x3, RZ, 0xc0, !PT ;  /* 0x000000030d0a7812 */ /* 0x008fe200078ec0ff */
[----:B------:R-:W-:Y:S03]  /*5810*/  BSSY B1, `(.L_x_196) ;  /* 0x0000021000017945 */ /* 0x000fe60003800000 */
[----:B------:R-:W-:Y:S01]  /*5820*/  ISETP.GE.U32.AND P0, PT, R0, 0x3, PT ;  /* 0x000000030000780c */ /* 0x000fe20003f06070 */
[----:B------:R-:W-:Y:S01]  /*5830*/  IMAD.MOV.U32 R0, RZ, RZ, RZ ;  /* 0x000000ffff007224 */ /* 0x000fe200078e00ff */
[----:B------:R-:W-:-:S11]  /*5840*/  ISETP.NE.AND P1, PT, R10, RZ, PT ;  /* 0x000000ff0a00720c */ /* 0x000fd60003f25270 */
[----:B------:R-:W-:Y:S05]  /*5850*/  @!P0 BRA `(.L_x_197) ;  /* 0x0000000000708947 */ /* 0x000fea0003800000 */
[----:B--2---:R-:W2:Y:S01]  /*5860*/  LDC.64 R4, c[0x0][0x3b8] ;  /* 0x0000ee00ff047b82 */ /* 0x004ea20000000a00 */
[----:B------:R-:W-:Y:S01]  /*5870*/  LOP3.LUT R0, R13, 0x7ffffffc, RZ, 0xc0, !PT ;  /* 0x7ffffffc0d007812 */ /* 0x000fe200078ec0ff */
[----:B------:R-:W-:-:S06]  /*5880*/  IMAD.MOV.U32 R15, RZ, RZ, RZ ;  /* 0x000000ffff0f7224 */ /* 0x000fcc00078e00ff */
[----:B------:R-:W3:Y:S02]  /*5890*/  LDC.64 R2, c[0x0][0x3c0] ;  /* 0x0000f000ff027b82 */ /* 0x000ee40000000a00 */
.L_x_198:
[----:B01----:R-:W-:-:S05]  /*58a0*/  LEA R20, R15, UR7, 0x3 ;  /* 0x000000070f147c11 */ /* 0x003fca000f8e18ff */
[----:B------:R-:W3:Y:S04]  /*58b0*/  LDL R23, [R20] ;  /* 0x0000000014177983 */ /* 0x000ee80000100800 */
[----:B------:R-:W4:Y:S04]  /*58c0*/  LDL R25, [R20+0x8] ;  /* 0x0000080014197983 */ /* 0x000f280000100800 */
[----:B------:R-:W4:Y:S04]  /*58d0*/  LDL R27, [R20+0x10] ;  /* 0x00001000141b7983 */ /* 0x000f280000100800 */
[----:B------:R-:W4:Y:S01]  /*58e0*/  LDL R29, [R20+0x18] ;  /* 0x00001800141d7983 */ /* 0x000f220000100800 */
[----:B-----5:R-:W-:Y:S01]  /*58f0*/  IMAD.IADD R7, R11, 0x1, R15 ;  /* 0x000000010b077824 */ /* 0x020fe200078e020f */
[----:B------:R-:W-:Y:S05]  /*5900*/  YIELD ;  /* 0x0000000000007946 */ /* 0x000fea0003800000 */
[----:B------:R-:W-:-:S02]  /*5910*/  VIADD R15, R15, 0x4 ;  /* 0x000000040f0f7836 */ /* 0x000fc40000000000 */
[----:B--2---:R-:W-:-:S03]  /*5920*/  IMAD.WIDE R6, R7, 0x4, R4 ;  /* 0x0000000407067825 */ /* 0x004fc600078e0204 */
[----:B------:R-:W-:Y:S01]  /*5930*/  ISETP.NE.AND P0, PT, R15, R0, PT ;  /* 0x000000000f00720c */ /* 0x000fe20003f05270 */
[----:B------:R-:W-:Y:S02]  /*5940*/  IMAD.MOV.U32 R22, RZ, RZ, 0x1 ;  /* 0x00000001ff167424 */ /* 0x000fe400078e00ff */
[--C-:B---3--:R-:W-:Y:S01]  /*5950*/  IMAD.WIDE R18, R23, 0x4, R2.reuse ;  /* 0x0000000417127825 */ /* 0x108fe200078e0202 */
[----:B------:R0:W-:Y:S03]  /*5960*/  STG.E desc[UR10][R6.64], R23 ;  /* 0x0000001706007986 */ /* 0x0001e6000c10190a */
[--C-:B----4-:R-:W-:Y:S01]  /*5970*/  IMAD.WIDE R8, R25, 0x4, R2.reuse ;  /* 0x0000000419087825 */ /* 0x110fe200078e0202 */
[----:B------:R0:W-:Y:S03]  /*5980*/  REDG.E.ADD.STRONG.GPU desc[UR10][R18.64], R22 ;  /* 0x000000161200798e */ /* 0x0001e6000c12e10a */
[--C-:B------:R-:W-:Y:S01]  /*5990*/  IMAD.WIDE R16, R27, 0x4, R2.reuse ;  /* 0x000000041b107825 */ /* 0x100fe200078e0202 */
[----:B------:R0:W-:Y:S03]  /*59a0*/  STG.E desc[UR10][R6.64+0x4], R25 ;  /* 0x0000041906007986 */ /* 0x0001e6000c10190a */
[----:B------:R-:W-:Y:S01]  /*59b0*/  IMAD.WIDE R20, R29, 0x4, R2 ;  /* 0x000000041d147825 */ /* 0x000fe200078e0202 */
[----:B------:R0:W-:Y:S04]  /*59c0*/  REDG.E.ADD.STRONG.GPU desc[UR10][R8.64], R22 ;  /* 0x000000160800798e */ /* 0x0001e8000c12e10a */
[----:B------:R0:W-:Y:S04]  /*59d0*/  STG.E desc[UR10][R6.64+0x8], R27 ;  /* 0x0000081b06007986 */ /* 0x0001e8000c10190a */
[----:B------:R0:W-:Y:S04]  /*59e0*/  REDG.E.ADD.STRONG.GPU desc[UR10][R16.64], R22 ;  /* 0x000000161000798e */ /* 0x0001e8000c12e10a */
[----:B------:R0:W-:Y:S04]  /*59f0*/  STG.E desc[UR10][R6.64+0xc], R29 ;  /* 0x00000c1d06007986 */ /* 0x0001e8000c10190a */
[----:B------:R0:W-:Y:S01]  /*5a00*/  REDG.E.ADD.STRONG.GPU desc[UR10][R20.64], R22 ;  /* 0x000000161400798e */ /* 0x0001e2000c12e10a */
[----:B------:R-:W-:Y:S05]  /*5a10*/  @P0 BRA `(.L_x_198) ;  /* 0xfffffffc00a00947 */ /* 0x000fea000383ffff */
.L_x_197:
[----:B------:R-:W-:Y:S05]  /*5a20*/  BSYNC B1 ;  /* 0x0000000000017941 */ /* 0x000fea0003800000 */
.L_x_196:
[----:B------:R-:W-:Y:S05]  /*5a30*/  @!P1 BRA `(.L_x_195) ;  /* 0x0000000000589947 */ /* 0x000fea0003800000 */
[----:B0-----:R-:W-:Y:S01]  /*5a40*/  LEA R8, R0, UR7, 0x3 ;  /* 0x0000000700087c11 */ /* 0x001fe2000f8e18ff */
[----:B--2---:R-:W0:Y:S04]  /*5a50*/  LDC.64 R4, c[0x0][0x3b8] ;  /* 0x0000ee00ff047b82 */ /* 0x004e280000000a00 */
[----:B-1----:R-:W2:Y:S04]  /*5a60*/  LDL R9, [R8] ;  /* 0x0000000008097983 */ /* 0x002ea80000100800 */
[----:B------:R-:W2:Y:S01]  /*5a70*/  LDC.64 R2, c[0x0][0x3c0] ;  /* 0x0000f000ff027b82 */ /* 0x000ea20000000a00 */
[----:B------:R-:W-:Y:S01]  /*5a80*/  ISETP.NE.AND P0, PT, R10, 0x1, PT ;  /* 0x000000010a00780c */ /* 0x000fe20003f05270 */
[----:B-----5:R-:W-:-:S02]  /*5a90*/  IMAD.IADD R7, R11, 0x1, R0 ;  /* 0x000000010b077824 */ /* 0x020fc400078e0200 */
[----:B------:R-:W-:Y:S02]  /*5aa0*/  IMAD.MOV.U32 R15, RZ, RZ, 0x1 ;  /* 0x00000001ff0f7424 */ /* 0x000fe400078e00ff */
[----:B0-----:R-:W-:-:S04]  /*5ab0*/  IMAD.WIDE R4, R7, 0x4, R4 ;  /* 0x0000000407047825 */ /* 0x001fc800078e0204 */
[----:B--2---:R-:W-:Y:S01]  /*5ac0*/  IMAD.WIDE R6, R9, 0x4, R2 ;  /* 0x0000000409067825 */ /* 0x004fe200078e0202 */
[----:B------:R4:W-:Y:S04]  /*5ad0*/  STG.E desc[UR10][R4.64], R9 ;  /* 0x0000000904007986 */ /* 0x0009e8000c10190a */
[----:B------:R4:W-:Y:S01]  /*5ae0*/  REDG.E.ADD.STRONG.GPU desc[UR10][R6.64], R15 ;  /* 0x0000000f0600798e */ /* 0x0009e2000c12e10a */
[----:B------:R-:W-:Y:S05]  /*5af0*/  @!P0 BRA `(.L_x_195) ;  /* 0x0000000000288947 */ /* 0x000fea0003800000 */
[----:B----4-:R-:W2:Y:S01]  /*5b00*/  LDL R9, [R8+0x8] ;  /* 0x0000080008097983 */ /* 0x010ea20000100800 */
[----:B------:R-:W-:Y:S01]  /*5b10*/  ISETP.NE.AND P0, PT, R10, 0x2, PT ;  /* 0x000000020a00780c */ /* 0x000fe20003f05270 */
[----:B--2---:R-:W-:Y:S02]  /*5b20*/  IMAD.WIDE R6, R9, 0x4, R2 ;  /* 0x0000000409067825 */ /* 0x004fe400078e0202 */
[----:B------:R0:W-:Y:S04]  /*5b30*/  STG.E desc[UR10][R4.64+0x4], R9 ;  /* 0x0000040904007986 */ /* 0x0001e8000c10190a */
[----:B------:R0:W-:Y:S06]  /*5b40*/  REDG.E.ADD.STRONG.GPU desc[UR10][R6.64], R15 ;  /* 0x0000000f0600798e */ /* 0x0001ec000c12e10a */
[----:B------:R-:W-:Y:S05]  /*5b50*/  @!P0 BRA `(.L_x_195) ;  /* 0x0000000000108947 */ /* 0x000fea0003800000 */
[----:B0-----:R-:W2:Y:S02]  /*5b60*/  LDL R7, [R8+0x10] ;  /* 0x0000100008077983 */ /* 0x001ea40000100800 */
[----:B--2---:R-:W-:Y:S02]  /*5b70*/  IMAD.WIDE R2, R7, 0x4, R2 ;  /* 0x0000000407027825 */ /* 0x004fe400078e0202 */
[----:B------:R0:W-:Y:S04]  /*5b80*/  STG.E desc[UR10][R4.64+0x8], R7 ;  /* 0x0000080704007986 */ /* 0x0001e8000c10190a */
[----:B------:R0:W-:Y:S02]  /*5b90*/  REDG.E.ADD.STRONG.GPU desc[UR10][R2.64], R15 ;  /* 0x0000000f0200798e */ /* 0x0001e4000c12e10a */
.L_x_195:
[----:B------:R-:W-:Y:S05]  /*5ba0*/  BSYNC B0 ;  /* 0x0000000000007941 */ /* 0x000fea0003800000 */
.L_x_194:
[----:B------:R-:W-:Y:S01]  /*5bb0*/  ISETP.GE.AND P0, PT, R13, 0x2, PT ;  /* 0x000000020d00780c */ /* 0x000fe20003f06270 */
[----:B------:R-:W-:-:S12]  /*5bc0*/  BSSY.RECONVERGENT B0, `(.L_x_199) ;  /* 0x000007b000007945 */ /* 0x000fd80003800200 */
[----:B------:R-:W-:Y:S05]  /*5bd0*/  @!P0 BRA `(.L_x_200) ;  /* 0x0000000400e48947 */ /* 0x000fea0003800000 */
[----:B0-234-:R-:W0:Y:S01]  /*5be0*/  LDC.64 R4, c[0x0][0x3b8] ;  /* 0x0000ee00ff047b82 */ /* 0x01de220000000a00 */
[----:B------:R-:W-:Y:S01]  /*5bf0*/  BSSY.RECONVERGENT B1, `(.L_x_201) ;  /* 0x000000e000017945 */ /* 0x000fe20003800200 */
[----:B------:R-:W-:Y:S01]  /*5c00*/  SHF.R.U32.HI R10, RZ, 0x1, R13 ;  /* 0x00000001ff0a7819 */ /* 0x000fe2000001160d */
[----:B0----5:R-:W-:-:S07]  /*5c10*/  IMAD.WIDE R4, R11, 0x4, R4 ;  /* 0x000000040b047825 */ /* 0x021fce00078e0204 */
.L_x_203:
[C---:B------:R-:W-:Y:S01]  /*5c20*/  VIADD R0, R10.reuse, 0xffffffff ;  /* 0xffffffff0a007836 */ /* 0x040fe20000000000 */
[----:B------:R-:W-:Y:S01]  /*5c30*/  BSSY.RECONVERGENT B2, `(.L_x_202) ;  /* 0x0000008000027945 */ /* 0x000fe20003800200 */
[----:B------:R-:W-:Y:S01]  /*5c40*/  ISETP.GT.U32.AND P3, PT, R10, 0x1, PT ;  /* 0x000000010a00780c */ /* 0x000fe20003f64070 */
[----:B------:R-:W-:Y:S01]  /*5c50*/  IMAD.MOV.U32 R8, RZ, RZ, R4 ;  /* 0x000000ffff087224 */ /* 0x000fe200078e0004 */
[----:B------:R-:W-:Y:S01]  /*5c60*/  MOV R2, 0x5cb0 ;  /* 0x00005cb000027802 */ /* 0x000fe20000000f00 */
[----:B------:R-:W-:Y:S02]  /*5c70*/  IMAD.MOV.U32 R17, RZ, RZ, R5 ;  /* 0x000000ffff117224 */ /* 0x000fe400078e0005 */
[----:B------:R-:W-:Y:S02]  /*5c80*/  IMAD.MOV.U32 R3, RZ, RZ, R13 ;  /* 0x000000ffff037224 */ /* 0x000fe400078e000d */
[----:B------:R-:W-:-:S07]  /*5c90*/  IMAD.MOV.U32 R10, RZ, RZ, R0 ;  /* 0x000000ffff0a7224 */ /* 0x000fce00078e0000 */
[----:B-1----:R-:W-:Y:S05]  /*5ca0*/  CALL.REL.NOINC `($generate_hyperedges$_Z7heapifyPiii) ;  /* 0x00000008004c7944 */ /* 0x002fea0003c00000 */
[----:B------:R-:W-:Y:S05]  /*5cb0*/  BSYNC.RECONVERGENT B2 ;  /* 0x0000000000027941 */ /* 0x000fea0003800200 */
.L_x_202:
[----:B------:R-:W-:Y:S05]  /*5cc0*/  @P3 BRA `(.L_x_203) ;  /* 0xfffffffc00d43947 */ /* 0x000fea000383ffff */
[----:B------:R-:W-:Y:S05]  /*5cd0*/  BSYNC.RECONVERGENT B1 ;  /* 0x0000000000017941 */ /* 0x000fea0003800200 */
.L_x_201:
[----:B------:R-:W0:Y:S01]  /*5ce0*/  LDC.64 R2, c[0x0][0x3b8] ;  /* 0x0000ee00ff027b82 */ /* 0x000e220000000a00 */
[C---:B------:R-:W-:Y:S01]  /*5cf0*/  LOP3.LUT R15, R13.reuse, 0x3, RZ, 0xc0, !PT ;  /* 0x000000030d0f7812 */ /* 0x040fe200078ec0ff */
[----:B------:R-:W-:Y:S01]  /*5d00*/  BSSY.RECONVERGENT B1, `(.L_x_204) ;  /* 0x0000030000017945 */ /* 0x000fe20003800200 */
[----:B------:R-:W-:Y:S02]  /*5d10*/  VIADD R22, R13, 0xfffffffe ;  /* 0xfffffffe0d167836 */ /* 0x000fe40000000000 */
[----:B------:R-:W-:Y:S01]  /*5d20*/  ISETP.NE.AND P0, PT, R15, 0x1, PT ;  /* 0x000000010f00780c */ /* 0x000fe20003f05270 */
[----:B------:R-:W-:Y:S02]  /*5d30*/  IMAD.MOV.U32 R27, RZ, RZ, R13 ;  /* 0x000000ffff1b7224 */ /* 0x000fe400078e000d */
[----:B0-----:R-:W-:-:S10]  /*5d40*/  IMAD.WIDE R10, R11, 0x4, R2 ;  /* 0x000000040b0a7825 */ /* 0x001fd400078e0202 */
[----:B------:R-:W-:Y:S05]  /*5d50*/  @!P0 BRA `(.L_x_205) ;  /* 0x0000000000a88947 */ /* 0x000fea0003800000 */
[C---:B------:R-:W-:Y:S01]  /*5d60*/  IMAD.WIDE.U32 R20, R13.reuse, 0x4, R10 ;  /* 0x000000040d147825 */ /* 0x040fe200078e000a */
[----:B------:R-:W2:Y:S04]  /*5d70*/  LDG.E R7, desc[UR10][R10.64] ;  /* 0x0000000a0a077981 */ /* 0x000ea8000c1e1900 */
[----:B------:R-:W3:Y:S01]  /*5d80*/  LDG.E R9, desc[UR10][R20.64+-0x4] ;  /* 0xfffffc0a14097981 */ /* 0x000ee2000c1e1900 */
[----:B------:R-:W-:Y:S01]  /*5d90*/  VIADD R3, R13, 0xffffffff ;  /* 0xffffffff0d037836 */ /* 0x000fe20000000000 */
[----:B------:R-:W-:Y:S01]  /*5da0*/  BSSY.RECONVERGENT B2, `(.L_x_206) ;  /* 0x0000009000027945 */ /* 0x000fe20003800200 */
[----:B------:R-:W-:Y:S01]  /*5db0*/  IMAD.MOV.U32 R8, RZ, RZ, R4 ;  /* 0x000000ffff087224 */ /* 0x000fe200078e0004 */
[----:B------:R-:W-:Y:S01]  /*5dc0*/  MOV R2, 0x5e30 ;  /* 0x00005e3000027802 */ /* 0x000fe20000000f00 */
[----:B------:R-:W-:-:S02]  /*5dd0*/  IMAD.MOV.U32 R17, RZ, RZ, R5 ;  /* 0x000000ffff117224 */ /* 0x000fc400078e0005 */
[----:B------:R-:W-:Y:S02]  /*5de0*/  IMAD.MOV.U32 R0, RZ, RZ, RZ ;  /* 0x000000ffff007224 */ /* 0x000fe400078e00ff */
[----:B------:R-:W-:Y:S01]  /*5df0*/  IMAD.MOV.U32 R27, RZ, RZ, R3 ;  /* 0x000000ffff1b7224 */ /* 0x000fe200078e0003 */
[----:B---3--:R0:W-:Y:S04]  /*5e00*/  STG.E desc[UR10][R10.64], R9 ;  /* 0x000000090a007986 */ /* 0x0081e8000c10190a */
[----:B--2---:R0:W-:Y:S02]  /*5e10*/  STG.E desc[UR10][R20.64+-0x4], R7 ;  /* 0xfffffc0714007986 */ /* 0x0041e4000c10190a */
[----:B0-----:R-:W-:Y:S05]  /*5e20*/  CALL.REL.NOINC `($generate_hyperedges$_Z7heapifyPiii) ;  /* 0x0000000400ec7944 */ /* 0x001fea0003c00000 */
[----:B------:R-:W-:Y:S05]  /*5e30*/  BSYNC.RECONVERGENT B2 ;  /* 0x0000000000027941 */ /* 0x000fea0003800200 */
.L_x_206:
[----:B------:R-:W-:-:S13]  /*5e40*/  ISETP.NE.AND P0, PT, R15, 0x2, PT ;  /* 0x000000020f00780c */ /* 0x000fda0003f05270 */
[----:B------:R-:W-:Y:S05]  /*5e50*/  @!P0 BRA `(.L_x_205) ;  /* 0x0000000000688947 */ /* 0x000fea0003800000 */
[----:B------:R-:W2:Y:S04]  /*5e60*/  LDG.E R9, desc[UR10][R20.64+-0x8] ;  /* 0xfffff80a14097981 */ /* 0x000ea8000c1e1900 */
[----:B------:R-:W3:Y:S01]  /*5e70*/  LDG.E R7, desc[UR10][R10.64] ;  /* 0x0000000a0a077981 */ /* 0x000ee2000c1e1900 */
[----:B------:R-:W-:Y:S01]  /*5e80*/  BSSY.RECONVERGENT B2, `(.L_x_207) ;  /* 0x0000009000027945 */ /* 0x000fe20003800200 */
[----:B------:R-:W-:Y:S01]  /*5e90*/  IMAD.MOV.U32 R8, RZ, RZ, R4 ;  /* 0x000000ffff087224 */ /* 0x000fe200078e0004 */
[----:B------:R-:W-:Y:S01]  /*5ea0*/  MOV R2, 0x5f10 ;  /* 0x00005f1000027802 */ /* 0x000fe20000000f00 */
[----:B------:R-:W-:Y:S02]  /*5eb0*/  IMAD.MOV.U32 R17, RZ, RZ, R5 ;  /* 0x000000ffff117224 */ /* 0x000fe400078e0005 */
[----:B------:R-:W-:-:S02]  /*5ec0*/  IMAD.MOV.U32 R0, RZ, RZ, RZ ;  /* 0x000000ffff007224 */ /* 0x000fc400078e00ff */
[----:B------:R-:W-:Y:S01]  /*5ed0*/  IMAD.MOV.U32 R3, RZ, RZ, R22 ;  /* 0x000000ffff037224 */ /* 0x000fe200078e0016 */
[----:B--2---:R0:W-:Y:S04]  /*5ee0*/  STG.E desc[UR10][R10.64], R9 ;  /* 0x000000090a007986 */ /* 0x0041e8000c10190a */
[----:B---3--:R0:W-:Y:S02]  /*5ef0*/  STG.E desc[UR10][R20.64+-0x8], R7 ;  /* 0xfffff80714007986 */ /* 0x0081e4000c10190a */
[----:B0-----:R-:W-:Y:S05]  /*5f00*/  CALL.REL.NOINC `($generate_hyperedges$_Z7heapifyPiii) ;  /* 0x0000000400b47944 */ /* 0x001fea0003c00000 */
[----:B------:R-:W-:Y:S05]  /*5f10*/  BSYNC.RECONVERGENT B2 ;  /* 0x0000000000027941 */ /* 0x000fea0003800200 */
.L_x_207:
[----:B------:R-:W-:Y:S01]  /*5f20*/  ISETP.NE.AND P0, PT, R15, 0x3, PT ;  /* 0x000000030f00780c */ /* 0x000fe20003f05270 */
[----:B------:R-:W-:-:S12]  /*5f30*/  IMAD.MOV.U32 R27, RZ, RZ, R22 ;  /* 0x000000ffff1b7224 */ /* 0x000fd800078e0016 */
[----:B------:R-:W-:Y:S05]  /*5f40*/  @!P0 BRA `(.L_x_205) ;  /* 0x00000000002c8947 */ /* 0x000fea0003800000 */
[----:B------:R-:W2:Y:S04]  /*5f50*/  LDG.E R9, desc[UR10][R20.64+-0xc] ;  /* 0xfffff40a14097981 */ /* 0x000ea8000c1e1900 */
[----:B------:R-:W3:Y:S01]  /*5f60*/  LDG.E R7, desc[UR10][R10.64] ;  /* 0x0000000a0a077981 */ /* 0x000ee2000c1e1900 */
[----:B------:R-:W-:Y:S01]  /*5f70*/  VIADD R3, R13, 0xfffffffd ;  /* 0xfffffffd0d037836 */ /* 0x000fe20000000000 */
[----:B------:R-:W-:Y:S01]  /*5f80*/  MOV R2, 0x6000 ;  /* 0x0000600000027802 */ /* 0x000fe20000000f00 */
[----:B------:R-:W-:Y:S02]  /*5f90*/  IMAD.MOV.U32 R8, RZ, RZ, R4 ;  /* 0x000000ffff087224 */ /* 0x000fe400078e0004 */
[----:B------:R-:W-:Y:S02]  /*5fa0*/  IMAD.MOV.U32 R17, RZ, RZ, R5 ;  /* 0x000000ffff117224 */ /* 0x000fe400078e0005 */
[----:B------:R-:W-:-:S02]  /*5fb0*/  IMAD.MOV.U32 R0, RZ, RZ, RZ ;  /* 0x000000ffff007224 */ /* 0x000fc400078e00ff */
[----:B------:R-:W-:Y:S01]  /*5fc0*/  IMAD.MOV.U32 R27, RZ, RZ, R3 ;  /* 0x000000ffff1b7224 */ /* 0x000fe200078e0003 */
[----:B--2---:R0:W-:Y:S04]  /*5fd0*/  STG.E desc[UR10][R10.64], R9 ;  /* 0x000000090a007986 */ /* 0x0041e8000c10190a */
[----:B---3--:R0:W-:Y:S02]  /*5fe0*/  STG.E desc[UR10][R20.64+-0xc], R7 ;  /* 0xfffff40714007986 */ /* 0x0081e4000c10190a */
[----:B0-----:R-:W-:Y:S05]  /*5ff0*/  CALL.REL.NOINC `($generate_hyperedges$_Z7heapifyPiii) ;  /* 0x0000000400787944 */ /* 0x001fea0003c00000 */
.L_x_205:
[----:B------:R-:W-:Y:S05]  /*6000*/  BSYNC.RECONVERGENT B1 ;  /* 0x0000000000017941 */ /* 0x000fea0003800200 */
.L_x_204:
[----:B------:R-:W-:-:S13]  /*6010*/  ISETP.GE.U32.AND P0, PT, R22, 0x3, PT ;  /* 0x000000031600780c */ /* 0x000fda0003f06070 */
[----:B------:R-:W-:Y:S05]  /*6020*/  @!P0 BRA `(.L_x_200) ;  /* 0x0000000000d08947 */ /* 0x000fea0003800000 */
.L_x_212:
[C---:B------:R-:W-:Y:S01]  /*6030*/  IMAD.WIDE R20, R27.reuse, 0x4, R10 ;  /* 0x000000041b147825 */ /* 0x040fe200078e020a */
[----:B------:R-:W2:Y:S04]  /*6040*/  LDG.E R7, desc[UR10][R10.64] ;  /* 0x0000000a0a077981 */ /* 0x000ea8000c1e1900 */
[----:B------:R-:W3:Y:S01]  /*6050*/  LDG.E R9, desc[UR10][R20.64+-0x4] ;  /* 0xfffffc0a14097981 */ /* 0x000ee2000c1e1900 */
[----:B------:R-:W-:Y:S01]  /*6060*/  BSSY.RECONVERGENT B1, `(.L_x_208) ;  /* 0x0000009000017945 */ /* 0x000fe20003800200 */
[----:B------:R-:W-:Y:S01]  /*6070*/  VIADD R3, R27, 0xffffffff ;  /* 0xffffffff1b037836 */ /* 0x000fe20000000000 */
[----:B------:R-:W-:Y:S01]  /*6080*/  MOV R2, 0x60f0 ;  /* 0x000060f000027802 */ /* 0x000fe20000000f00 */
[----:B------:R-:W-:Y:S02]  /*6090*/  IMAD.MOV.U32 R8, RZ, RZ, R4 ;  /* 0x000000ffff087224 */ /* 0x000fe400078e0004 */
[----:B------:R-:W-:-:S02]  /*60a0*/  IMAD.MOV.U32 R17, RZ, RZ, R5 ;  /* 0x000000ffff117224 */ /* 0x000fc400078e0005 */
[----:B------:R-:W-:Y:S01]  /*60b0*/  IMAD.MOV.U32 R0, RZ, RZ, RZ ;  /* 0x000000ffff007224 */ /* 0x000fe200078e00ff */
[----:B---3--:R0:W-:Y:S04]  /*60c0*/  STG.E desc[UR10][R10.64], R9 ;  /* 0x000000090a007986 */ /* 0x0081e8000c10190a */
[----:B--2---:R0:W-:Y:S02]  /*60d0*/  STG.E desc[UR10][R20.64+-0x4], R7 ;  /* 0xfffffc0714007986 */ /* 0x0041e4000c10190a */
[----:B0-----:R-:W-:Y:S05]  /*60e0*/  CALL.REL.NOINC `($generate_hyperedges$_Z7heapifyPiii) ;  /* 0x00000004003c7944 */ /* 0x001fea0003c00000 */
[----:B------:R-:W-:Y:S05]  /*60f0*/  BSYNC.RECONVERGENT B1 ;  /* 0x0000000000017941 */ /* 0x000fea0003800200 */
.L_x_208:
        /* <DEDUP_REMOVED lines=8> */
[----:B--2---:R0:W-:Y:S04]  /*6180*/  STG.E desc[UR10][R10.64], R9 ;  /* 0x000000090a007986 */ /* 0x0041e8000c10190a */
[----:B---3--:R0:W-:Y:S02]  /*6190*/  STG.E desc[UR10][R20.64+-0x8], R7 ;  /* 0xfffff80714007986 */ /* 0x0081e4000c10190a */
[----:B0-----:R-:W-:Y:S05]  /*61a0*/  CALL.REL.NOINC `($generate_hyperedges$_Z7heapifyPiii) ;  /* 0x00000004000c7944 */ /* 0x001fea0003c00000 */
[----:B------:R-:W-:Y:S05]  /*61b0*/  BSYNC.RECONVERGENT B1 ;  /* 0x0000000000017941 */ /* 0x000fea0003800200 */
.L_x_209:
        /* <DEDUP_REMOVED lines=12> */
.L_x_210:
        /* <DEDUP_REMOVED lines=12> */
.L_x_211:
[----:B------:R-:W-:Y:S01]  /*6340*/  ISETP.GT.U32.AND P0, PT, R27, 0x5, PT ;  /* 0x000000051b00780c */ /* 0x000fe20003f04070 */
[----:B------:R-:W-:-:S12]  /*6350*/  IMAD.MOV.U32 R27, RZ, RZ, R3 ;  /* 0x000000ffff1b7224 */ /* 0x000fd800078e0003 */
[----:B------:R-:W-:Y:S05]  /*6360*/  @P0 BRA `(.L_x_212) ;  /* 0xfffffffc00300947 */ /* 0x000fea000383ffff */
.L_x_200:
[----:B------:R-:W-:Y:S05]  /*6370*/  BSYNC.RECONVERGENT B0 ;  /* 0x0000000000007941 */ /* 0x000fea0003800200 */
.L_x_199:
[----:B------:R-:W0:Y:S01]  /*6380*/  LDCU UR4, c[0x0][0x38c] ;  /* 0x00007180ff0477ac */ /* 0x000e220008000800 */
[----:B------:R-:W-:-:S05]  /*6390*/  VIADD R14, R14, UR6 ;  /* 0x000000060e0e7c36 */ /* 0x000fca0008000000 */
[----:B0-----:R-:W-:-:S13]  /*63a0*/  ISETP.GE.AND P0, PT, R14, UR4, PT ;  /* 0x000000040e007c0c */ /* 0x001fda000bf06270 */
[----:B------:R-:W-:Y:S05]  /*63b0*/  @!P0 BRA `(.L_x_213) ;  /* 0xffffff9c00608947 */ /* 0x000fea000383ffff */
[----:B------:R-:W-:Y:S05]  /*63c0*/  EXIT ;  /* 0x000000000000794d */ /* 0x000fea0003800000 */
        .type           $generate_hyperedges$_Z7heapifyP11TrackedNodeii,@function
        .size           $generate_hyperedges$_Z7heapifyP11TrackedNodeii,($generate_hyperedges$_Z7heapifyPiii - $generate_hyperedges$_Z7heapifyP11TrackedNodeii)
$generate_hyperedges$_Z7heapifyP11TrackedNodeii:
[----:B------:R-:W0:Y:S01]  /*63d0*/  LDCU UR4, c[0x0][0x2f8] ;  /* 0x00005f00ff0477ac */ /* 0x000e220008000800 */
[----:B------:R-:W-:Y:S02]  /*63e0*/  IMAD.MOV.U32 R17, RZ, RZ, R15 ;  /* 0x000000ffff117224 */ /* 0x000fe400078e000f */
[----:B0-----:R-:W-:-:S07]  /*63f0*/  VIADD R20, R9, -UR4 ;  /* 0x8000000409147c36 */ /* 0x001fce0008000000 */
.L_x_214:
[C---:B0-----:R-:W-:Y:S02]  /*6400*/  IMAD.SHL.U32 R19, R17.reuse, 0x2, RZ ;  /* 0x0000000211137824 */ /* 0x041fe400078e00ff */
[--C-:B------:R-:W-:Y:S02]  /*6410*/  IMAD R9, R17, 0x8, R20.reuse ;  /* 0x0000000811097824 */ /* 0x100fe400078e0214 */
[C---:B------:R-:W-:Y:S02]  /*6420*/  VIADD R26, R19.reuse, 0x1 ;  /* 0x00000001131a7836 */ /* 0x040fe40000000000 */
[----:B------:R-:W-:-:S03]  /*6430*/  IMAD R21, R19, 0x8, R20 ;  /* 0x0000000813157824 */ /* 0x000fc600078e0214 */
[----:B------:R-:W-:-:S13]  /*6440*/  ISETP.GE.AND P0, PT, R26, R13, PT ;  /* 0x0000000d1a00720c */ /* 0x000fda0003f06270 */
[----:B------:R-:W2:Y:S04]  /*6450*/  @!P0 LDL R24, [R21+0xc] ;  /* 0x00000c0015188983 */ /* 0x000ea80000100800 */
[----:B------:R-:W2:Y:S01]  /*6460*/  @!P0 LDL R25, [R9+0x4] ;  /* 0x0000040009198983 */ /* 0x000ea20000100800 */
[----:B------:R-:W-:-:S05]  /*6470*/  VIADD R22, R19, 0x2 ;  /* 0x0000000213167836 */ /* 0x000fca0000000000 */
[----:B------:R-:W-:-:S13]  /*6480*/  ISETP.GE.AND P2, PT, R22, R13, PT ;  /* 0x0000000d1600720c */ /* 0x000fda0003f46270 */
[----:B------:R-:W3:Y:S01]  /*6490*/  @!P2 LDL R19, [R21+0x14] ;  /* 0x000014001513a983 */ /* 0x000ee20000100800 */
[----:B--2---:R-:W-:-:S04]  /*64a0*/  @!P0 FSETP.GEU.AND P1, PT, R24, R25, PT ;  /* 0x000000191800820b */ /* 0x004fc80003f2e000 */
[----:B------:R-:W-:-:S05]  /*64b0*/  @!P0 SEL R15, R26, R17, !P1 ;  /* 0x000000111a0f8207 */ /* 0x000fca0004800000 */
[----:B------:R-:W-:-:S06]  /*64c0*/  @!P2 IMAD R24, R15, 0x8, R20 ;  /* 0x000000080f18a824 */ /* 0x000fcc00078e0214 */
[----:B------:R-:W3:Y:S02]  /*64d0*/  @!P2 LDL R24, [R24+0x4] ;  /* 0x000004001818a983 */ /* 0x000ee40000100800 */
[----:B---3--:R-:W-:-:S04]  /*64e0*/  @!P2 FSETP.GEU.AND P0, PT, R19, R24, PT ;  /* 0x000000181300a20b */ /* 0x008fc80003f0e000 */
[----:B------:R-:W-:-:S04]  /*64f0*/  @!P2 SEL R15, R22, R15, !P0 ;  /* 0x0000000f160fa207 */ /* 0x000fc80004000000 */
[----:B------:R-:W-:Y:S01]  /*6500*/  ISETP.NE.AND P0, PT, R15, R17, PT ;  /* 0x000000110f00720c */ /* 0x000fe20003f05270 */
[----:B------:R-:W-:-:S12]  /*6510*/  IMAD.MOV.U32 R19, RZ, RZ, 0x0 ;  /* 0x00000000ff137424 */ /* 0x000fd800078e00ff */
[----:B------:R-:W-:Y:S05]  /*6520*/  @!P0 RET.REL.NODEC R18 `(generate_hyperedges) ;  /* 0xffffff9812b48950 */ /* 0x000fea0003c3ffff */
[----:B------:R-:W-:Y:S01]  /*6530*/  IMAD R24, R15, 0x8, R20 ;  /* 0x000000080f187824 */ /* 0x000fe200078e0214 */
[----:B------:R-:W2:Y:S04]  /*6540*/  LDL R19, [R9] ;  /* 0x0000000009137983 */ /* 0x000ea80000100800 */
[----:B------:R-:W3:Y:S04]  /*6550*/  LDL R22, [R24] ;  /* 0x0000000018167983 */ /* 0x000ee80000100800 */
[----:B------:R-:W4:Y:S04]  /*6560*/  LDL R26, [R24+0x4] ;  /* 0x00000400181a7983 */ /* 0x000f280000100800 */
[----:B------:R-:W5:Y:S01]  /*6570*/  LDL R21, [R9+0x4] ;  /* 0x0000040009157983 */ /* 0x000f620000100800 */
[----:B------:R-:W-:-:S03]  /*6580*/  IMAD.MOV.U32 R17, RZ, RZ, R15 ;  /* 0x000000ffff117224 */ /* 0x000fc600078e000f */
[----:B---3--:R0:W-:Y:S04]  /*6590*/  STL [R9], R22 ;  /* 0x0000001609007387 */ /* 0x0081e80000100800 */
[----:B----4-:R0:W-:Y:S04]  /*65a0*/  STL [R9+0x4], R26 ;  /* 0x0000041a09007387 */ /* 0x0101e80000100800 */
[----:B--2---:R0:W-:Y:S04]  /*65b0*/  STL [R24], R19 ;  /* 0x0000001318007387 */ /* 0x0041e80000100800 */
[----:B-----5:R0:W-:Y:S01]  /*65c0*/  STL [R24+0x4], R21 ;  /* 0x0000041518007387 */ /* 0x0201e20000100800 */
[----:B------:R-:W-:Y:S05]  /*65d0*/  BRA `(.L_x_214) ;  /* 0xfffffffc00887947 */ /* 0x000fea000383ffff */
        .type           $generate_hyperedges$_Z7heapifyPiii,@function
        .size           $generate_hyperedges$_Z7heapifyPiii,($__internal_0_$__cuda_sm20_rcp_rn_f32_slowpath - $generate_hyperedges$_Z7heapifyPiii)
$generate_hyperedges$_Z7heapifyPiii:
[----:B------:R-:W0:Y:S01]  /*65e0*/  LDC.64 R6, c[0x0][0x358] ;  /* 0x0000d600ff067b82 */ /* 0x000e220000000a00 */
[----:B------:R-:W-:Y:S02]  /*65f0*/  IMAD.MOV.U32 R23, RZ, RZ, R0 ;  /* 0x000000ffff177224 */ /* 0x000fe400078e0000 */
[----:B------:R-:W-:-:S07]  /*6600*/  IMAD.MOV.U32 R9, RZ, RZ, R17 ;  /* 0x000000ffff097224 */ /* 0x000fce00078e0011 */
.L_x_215:
[C---:B-1----:R-:W-:Y:S02]  /*6610*/  IMAD.SHL.U32 R19, R23.reuse, 0x2, RZ ;  /* 0x0000000217137824 */ /* 0x042fe400078e00ff */
[----:B------:R-:W-:-:S04]  /*6620*/  IMAD.WIDE R16, R23, 0x4, RZ ;  /* 0x0000000417107825 */ /* 0x000fc800078e02ff */
[C---:B------:R-:W-:Y:S02]  /*6630*/  VIADD R26, R19.reuse, 0x1 ;  /* 0x00000001131a7836 */ /* 0x040fe40000000000 */
        /* <DEDUP_REMOVED lines=9> */
[C---:B------:R-:W-:Y:S02]  /*66d0*/  @!P1 R2UR UR13, R7.reuse ;  /* 0x00000000070d92ca */ /* 0x040fe400000e0000 */
[----:B------:R-:W-:Y:S02]  /*66e0*/  @!P2 R2UR UR14, R6 ;  /* 0x00000000060ea2ca */ /* 0x000fe400000e0000 */
[----:B------:R-:W-:-:S05]  /*66f0*/  @!P2 R2UR UR15, R7 ;  /* 0x00000000070fa2ca */ /* 0x000fca00000e0000 */
        /* <DEDUP_REMOVED lines=12> */
[----:B------:R-:W-:Y:S02]  /*67c0*/  IMAD.MOV.U32 R24, RZ, RZ, R2 ;  /* 0x000000ffff187224 */ /* 0x000fe400078e0002 */
[----:B------:R-:W-:-:S10]  /*67d0*/  IMAD.MOV.U32 R25, RZ, RZ, 0x0 ;  /* 0x00000000ff197424 */ /* 0x000fd400078e00ff */
[----:B------:R-:W-:Y:S05]  /*67e0*/  @!P0 RET.REL.NODEC R24 `(generate_hyperedges) ;  /* 0xffffff9818048950 */ /* 0x000fea0003c3ffff */
[----:B------:R-:W-:Y:S01]  /*67f0*/  R2UR UR12, R6 ;  /* 0x00000000060c72ca */ /* 0x000fe200000e0000 */
        /* <DEDUP_REMOVED lines=10> */
        .weak           $__internal_0_$__cuda_sm20_rcp_rn_f32_slowpath
        .type           $__internal_0_$__cuda_sm20_rcp_rn_f32_slowpath,@function
        .size           $__internal_0_$__cuda_sm20_rcp_rn_f32_slowpath,($__internal_1_$__cuda_sm3x_div_rn_noftz_f32_slowpath - $__internal_0_$__cuda_sm20_rcp_rn_f32_slowpath)
$__internal_0_$__cuda_sm20_rcp_rn_f32_slowpath:
[----:B------:R-:W-:Y:S01]  /*68a0*/  IMAD.SHL.U32 R15, R9, 0x2, RZ ;  /* 0x00000002090f7824 */ /* 0x000fe200078e00ff */
[----:B------:R-:W-:Y:S04]  /*68b0*/  BSSY.RECONVERGENT B3, `(.L_x_216) ;  /* 0x0000030000037945 */ /* 0x000fe80003800200 */
[----:B------:R-:W-:-:S04]  /*68c0*/  SHF.R.U32.HI R15, RZ, 0x18, R15 ;  /* 0x00000018ff0f7819 */ /* 0x000fc8000001160f */
[----:B------:R-:W-:-:S13]  /*68d0*/  ISETP.NE.U32.AND P0, PT, R15, RZ, PT ;  /* 0x000000ff0f00720c */ /* 0x000fda0003f05070 */
[----:B------:R-:W-:Y:S05]  /*68e0*/  @P0 BRA `(.L_x_217) ;  /* 0x0000000000280947 */ /* 0x000fea0003800000 */
[----:B------:R-:W-:-:S05]  /*68f0*/  IMAD.SHL.U32 R15, R9, 0x2, RZ ;  /* 0x00000002090f7824 */ /* 0x000fca00078e00ff */
[----:B------:R-:W-:-:S13]  /*6900*/  ISETP.NE.AND P0, PT, R15, RZ, PT ;  /* 0x000000ff0f00720c */ /* 0x000fda0003f05270 */
[----:B------:R-:W-:Y:S01]  /*6910*/  @P0 FFMA R22, R9, 1.84467440737095516160e+19, RZ ;  /* 0x5f80000009160823 */ /* 0x000fe200000000ff */
[----:B------:R-:W-:Y:S08]  /*6920*/  @!P0 MUFU.RCP R17, R9 ;  /* 0x0000000900118308 */ /* 0x000ff00000001000 */
[----:B------:R-:W0:Y:S02]  /*6930*/  @P0 MUFU.RCP R15, R22 ;  /* 0x00000016000f0308 */ /* 0x000e240000001000 */
[----:B0-----:R-:W-:-:S04]  /*6940*/  @P0 FFMA R19, R22, R15, -1 ;  /* 0xbf80000016130423 */ /* 0x001fc8000000000f */
[----:B------:R-:W-:-:S04]  /*6950*/  @P0 FADD.FTZ R24, -R19, -RZ ;  /* 0x800000ff13180221 */ /* 0x000fc80000010100 */
[----:B------:R-:W-:-:S04]  /*6960*/  @P0 FFMA R15, R15, R24, R15 ;  /* 0x000000180f0f0223 */ /* 0x000fc8000000000f */
[----:B------:R-:W-:Y:S01]  /*6970*/  @P0 FFMA R17, R15, 1.84467440737095516160e+19, RZ ;  /* 0x5f8000000f110823 */ /* 0x000fe200000000ff */
[----:B------:R-:W-:Y:S06]  /*6980*/  BRA `(.L_x_218) ;  /* 0x0000000000887947 */ /* 0x000fec0003800000 */
.L_x_217:
[----:B------:R-:W-:-:S05]  /*6990*/  VIADD R17, R15, 0xffffff03 ;  /* 0xffffff030f117836 */ /* 0x000fca0000000000 */
[----:B------:R-:W-:-:S13]  /*69a0*/  ISETP.GT.U32.AND P0, PT, R17, 0x1, PT ;  /* 0x000000011100780c */ /* 0x000fda0003f04070 */
[----:B------:R-:W-:Y:S05]  /*69b0*/  @P0 BRA `(.L_x_219) ;  /* 0x0000000000780947 */ /* 0x000fea0003800000 */
[----:B------:R-:W-:Y:S01]  /*69c0*/  LOP3.LUT R19, R9, 0x7fffff, RZ, 0xc0, !PT ;  /* 0x007fffff09137812 */ /* 0x000fe200078ec0ff */
[----:B------:R-:W-:-:S03]  /*69d0*/  IMAD.MOV.U32 R22, RZ, RZ, 0x3 ;  /* 0x00000003ff167424 */ /* 0x000fc600078e00ff */
[----:B------:R-:W-:Y:S02]  /*69e0*/  LOP3.LUT R25, R19, 0x3f800000, RZ, 0xfc, !PT ;  /* 0x3f80000013197812 */ /* 0x000fe400078efcff */
[----:B------:R-:W-:Y:S02]  /*69f0*/  SHF.L.U32 R22, R22, R17, RZ ;  /* 0x0000001116167219 */ /* 0x000fe400000006ff */
[----:B------:R-:W0:Y:S02]  /*6a00*/  MUFU.RCP R24, R25 ;  /* 0x0000001900187308 */ /* 0x000e240000001000 */
[----:B0-----:R-:W-:-:S04]  /*6a10*/  FFMA R21, R25, R24, -1 ;  /* 0xbf80000019157423 */ /* 0x001fc80000000018 */
[----:B------:R-:W-:-:S04]  /*6a20*/  FADD.FTZ R21, -R21, -RZ ;  /* 0x800000ff15157221 */ /* 0x000fc80000010100 */
[CCC-:B------:R-:W-:Y:S01]  /*6a30*/  FFMA.RM R19, R24.reuse, R21.reuse, R24.reuse ;  /* 0x0000001518137223 */ /* 0x1c0fe20000004018 */
[----:B------:R-:W-:-:S04]  /*6a40*/  FFMA.RP R24, R24, R21, R24 ;  /* 0x0000001518187223 */ /* 0x000fc80000008018 */
[C---:B------:R-:W-:Y:S02]  /*6a50*/  LOP3.LUT R21, R19.reuse, 0x7fffff, RZ, 0xc0, !PT ;  /* 0x007fffff13157812 */ /* 0x040fe400078ec0ff */
[----:B------:R-:W-:Y:S02]  /*6a60*/  FSETP.NEU.FTZ.AND P0, PT, R19, R24, PT ;  /* 0x000000181300720b */ /* 0x000fe40003f1d000 */
[----:B------:R-:W-:Y:S02]  /*6a70*/  LOP3.LUT R21, R21, 0x800000, RZ, 0xfc, !PT ;  /* 0x0080000015157812 */ /* 0x000fe400078efcff */
[----:B------:R-:W-:Y:S02]  /*6a80*/  SEL R19, RZ, 0xffffffff, !P0 ;  /* 0xffffffffff137807 */ /* 0x000fe40004000000 */
[----:B------:R-:W-:-:S03]  /*6a90*/  LOP3.LUT R22, R22, R21, RZ, 0xc0, !PT ;  /* 0x0000001516167212 */ /* 0x000fc600078ec0ff */
[----:B------:R-:W-:Y:S01]  /*6aa0*/  IMAD.MOV R24, RZ, RZ, -R19 ;  /* 0x000000ffff187224 */ /* 0x000fe200078e0a13 */
[----:B------:R-:W-:-:S04]  /*6ab0*/  SHF.R.U32.HI R22, RZ, R17, R22 ;  /* 0x00000011ff167219 */ /* 0x000fc80000011616 */
[----:B------:R-:W-:Y:S02]  /*6ac0*/  LOP3.LUT P1, RZ, R24, R17, R21, 0xf8, !PT ;  /* 0x0000001118ff7212 */ /* 0x000fe4000782f815 */
[C---:B------:R-:W-:Y:S02]  /*6ad0*/  LOP3.LUT P0, RZ, R22.reuse, 0x1, RZ, 0xc0, !PT ;  /* 0x0000000116ff7812 */ /* 0x040fe4000780c0ff */
[----:B------:R-:W-:Y:S01]  /*6ae0*/  LOP3.LUT P2, RZ, R22, 0x2, RZ, 0xc0, !PT ;  /* 0x0000000216ff7812 */ /* 0x000fe2000784c0ff */
[----:B------:R-:W-:-:S03]  /*6af0*/  VIADD R22, R15, 0xffffff04 ;  /* 0xffffff040f167836 */ /* 0x000fc60000000000 */
[----:B------:R-:W-:Y:S02]  /*6b00*/  PLOP3.LUT P0, PT, P0, P1, P2, 0xe0, 0x0 ;  /* 0x000000000000781c */ /* 0x000fe40000703c20 */
[----:B------:R-:W-:Y:S02]  /*6b10*/  LOP3.LUT P1, RZ, R9, 0x7fffff, RZ, 0xc0, !PT ;  /* 0x007fffff09ff7812 */ /* 0x000fe4000782c0ff */
[----:B------:R-:W-:Y:S02]  /*6b20*/  SEL R17, RZ, 0x1, !P0 ;  /* 0x00000001ff117807 */ /* 0x000fe40004000000 */
[----:B------:R-:W-:-:S03]  /*6b30*/  SHF.R.U32.HI R22, RZ, R22, R21 ;  /* 0x00000016ff167219 */ /* 0x000fc60000011615 */
[----:B------:R-:W-:-:S05]  /*6b40*/  IMAD.MOV R17, RZ, RZ, -R17 ;  /* 0x000000ffff117224 */ /* 0x000fca00078e0a11 */
[----:B------:R-:W-:-:S13]  /*6b50*/  ISETP.GE.AND P0, PT, R17, RZ, PT ;  /* 0x000000ff1100720c */ /* 0x000fda0003f06270 */
[----:B------:R-:W-:-:S04]  /*6b60*/  @!P0 VIADD R22, R22, 0x1 ;  /* 0x0000000116168836 */ /* 0x000fc80000000000 */
[----:B------:R-:W-:-:S05]  /*6b70*/  @!P1 IMAD.SHL.U32 R22, R22, 0x2, RZ ;  /* 0x0000000216169824 */ /* 0x000fca00078e00ff */
[----:B------:R-:W-:Y:S01]  /*6b80*/  LOP3.LUT R17, R22, 0x80000000, R9, 0xf8, !PT ;  /* 0x8000000016117812 */ /* 0x000fe200078ef809 */
[----:B------:R-:W-:Y:S06]  /*6b90*/  BRA `(.L_x_218) ;  /* 0x0000000000047947 */ /* 0x000fec0003800000 */
.L_x_219:
[----:B------:R0:W1:Y:S02]  /*6ba0*/  MUFU.RCP R17, R9 ;  /* 0x0000000900117308 */ /* 0x0000640000001000 */
.L_x_218:
[----:B------:R-:W-:Y:S05]  /*6bb0*/  BSYNC.RECONVERGENT B3 ;  /* 0x0000000000037941 */ /* 0x000fea0003800200 */
.L_x_216:
[----:B------:R-:W-:Y:S02]  /*6bc0*/  IMAD.MOV.U32 R19, RZ, RZ, 0x0 ;  /* 0x00000000ff137424 */ /* 0x000fe400078e00ff */
[----:B01----:R-:W-:Y:S02]  /*6bd0*/  IMAD.MOV.U32 R9, RZ, RZ, R17 ;  /* 0x000000ffff097224 */ /* 0x003fe400078e0011 */
[----:B------:R-:W-:Y:S05]  /*6be0*/  RET.REL.NODEC R18 `(generate_hyperedges) ;  /* 0xffffff9412047950 */ /* 0x000fea0003c3ffff */
        .weak           $__internal_1_$__cuda_sm3x_div_rn_noftz_f32_slowpath
        .type           $__internal_1_$__cuda_sm3x_div_rn_noftz_f32_slowpath,@function
        .size           $__internal_1_$__cuda_sm3x_div_rn_noftz_f32_slowpath,(.L_x_283 - $__internal_1_$__cuda_sm3x_div_rn_noftz_f32_slowpath)
$__internal_1_$__cuda_sm3x_div_rn_noftz_f32_slowpath:
[----:B------:R-:W-:Y:S01]  /*6bf0*/  USHF.R.U32.HI UR4, URZ, 0x17, UR8 ;  /* 0x00000017ff047899 */ /* 0x000fe20008011608 */
[----:B------:R-:W-:Y:S01]  /*6c00*/  SHF.R.U32.HI R10, RZ, 0x17, R18 ;  /* 0x00000017ff0a7819 */ /* 0x000fe20000011612 */
[----:B------:R-:W-:Y:S01]  /*6c10*/  BSSY.RECONVERGENT B1, `(.L_x_220) ;  /* 0x0000066000017945 */ /* 0x000fe20003800200 */
[----:B------:R-:W-:Y:S02]  /*6c20*/  IMAD.U32 R17, RZ, RZ, UR8 ;  /* 0x00000008ff117e24 */ /* 0x000fe4000f8e00ff */
[----:B------:R-:W-:Y:S01]  /*6c30*/  LOP3.LUT R10, R10, 0xff, RZ, 0xc0, !PT ;  /* 0x000000ff0a0a7812 */ /* 0x000fe200078ec0ff */
[----:B------:R-:W-:-:S04]  /*6c40*/  IMAD.U32 R16, RZ, RZ, UR4 ;  /* 0x00000004ff107e24 */ /* 0x000fc8000f8e00ff */
[----:B------:R-:W-:Y:S01]  /*6c50*/  VIADD R20, R10, 0xffffffff ;  /* 0xffffffff0a147836 */ /* 0x000fe20000000000 */
[----:B------:R-:W-:-:S04]  /*6c60*/  LOP3.LUT R16, R16, 0xff, RZ, 0xc0, !PT ;  /* 0x000000ff10107812 */ /* 0x000fc800078ec0ff */
[----:B------:R-:W-:Y:S01]  /*6c70*/  ISETP.GT.U32.AND P0, PT, R20, 0xfd, PT ;  /* 0x000000fd1400780c */ /* 0x000fe20003f04070 */
[----:B------:R-:W-:-:S05]  /*6c80*/  VIADD R19, R16, 0xffffffff ;  /* 0xffffffff10137836 */ /* 0x000fca0000000000 */
[----:B------:R-:W-:-:S13]  /*6c90*/  ISETP.GT.U32.OR P0, PT, R19, 0xfd, P0 ;  /* 0x000000fd1300780c */ /* 0x000fda0000704470 */
[----:B------:R-:W-:Y:S01]  /*6ca0*/  @!P0 IMAD.MOV.U32 R15, RZ, RZ, RZ ;  /* 0x000000ffff0f8224 */ /* 0x000fe200078e00ff */
[----:B------:R-:W-:Y:S06]  /*6cb0*/  @!P0 BRA `(.L_x_221) ;  /* 0x0000000000688947 */ /* 0x000fec0003800000 */
[----:B------:R-:W-:Y:S01]  /*6cc0*/  IMAD.U32 R4, RZ, RZ, UR8 ;  /* 0x00000008ff047e24 */ /* 0x000fe2000f8e00ff */
[----:B------:R-:W-:Y:S01]  /*6cd0*/  FSETP.GTU.FTZ.AND P1, PT, |R18|, +INF , PT ;  /* 0x7f8000001200780b */ /* 0x000fe20003f3c200 */
[----:B------:R-:W-:-:S03]  /*6ce0*/  IMAD.U32 R9, RZ, RZ, UR8 ;  /* 0x00000008ff097e24 */ /* 0x000fc6000f8e00ff */
[----:B------:R-:W-:Y:S01]  /*6cf0*/  FSETP.GTU.FTZ.AND P0, PT, |R4|, +INF , PT ;  /* 0x7f8000000400780b */ /* 0x000fe20003f1c200 */
[----:B------:R-:W-:-:S03]  /*6d00*/  IMAD.MOV.U32 R4, RZ, RZ, R18 ;  /* 0x000000ffff047224 */ /* 0x000fc600078e0012 */
[----:B------:R-:W-:-:S13]  /*6d10*/  PLOP3.LUT P0, PT, P0, P1, PT, 0xf8, 0x8f ;  /* 0x00000000008f781c */ /* 0x000fda0000703f70 */
[----:B------:R-:W-:Y:S05]  /*6d20*/  @P0 BRA `(.L_x_222) ;  /* 0x00000004004c0947 */ /* 0x000fea0003800000 */
[----:B------:R-:W-:-:S13]  /*6d30*/  LOP3.LUT P0, RZ, R18, 0x7fffffff, R17, 0xc8, !PT ;  /* 0x7fffffff12ff7812 */ /* 0x000fda000780c811 */
[----:B------:R-:W-:Y:S05]  /*6d40*/  @!P0 BRA `(.L_x_223) ;  /* 0x00000004003c8947 */ /* 0x000fea0003800000 */
[C---:B------:R-:W-:Y:S02]  /*6d50*/  FSETP.NEU.FTZ.AND P0, PT, |R9|.reuse, +INF , PT ;  /* 0x7f8000000900780b */ /* 0x040fe40003f1d200 */
[----:B------:R-:W-:Y:S02]  /*6d60*/  FSETP.NEU.FTZ.AND P2, PT, |R4|, +INF , PT ;  /* 0x7f8000000400780b */ /* 0x000fe40003f5d200 */
[----:B------:R-:W-:-:S11]  /*6d70*/  FSETP.NEU.FTZ.AND P1, PT, |R9|, +INF , PT ;  /* 0x7f8000000900780b */ /* 0x000fd60003f3d200 */
[----:B------:R-:W-:Y:S05]  /*6d80*/  @!P2 BRA !P0, `(.L_x_223) ;  /* 0x00000004002ca947 */ /* 0x000fea0004000000 */
[----:B------:R-:W-:-:S04]  /*6d90*/  LOP3.LUT P0, RZ, R17, 0x7fffffff, RZ, 0xc0, !PT ;  /* 0x7fffffff11ff7812 */ /* 0x000fc8000780c0ff */
[----:B------:R-:W-:-:S13]  /*6da0*/  PLOP3.LUT P0, PT, P2, P0, PT, 0x2f, 0xf2 ;  /* 0x0000000000f2781c */ /* 0x000fda0001700577 */
[----:B------:R-:W-:Y:S05]  /*6db0*/  @P0 BRA `(.L_x_224) ;  /* 0x0000000400180947 */ /* 0x000fea0003800000 */
[----:B------:R-:W-:-:S04]  /*6dc0*/  LOP3.LUT P0, RZ, R18, 0x7fffffff, RZ, 0xc0, !PT ;  /* 0x7fffffff12ff7812 */ /* 0x000fc8000780c0ff */
[----:B------:R-:W-:-:S13]  /*6dd0*/  PLOP3.LUT P0, PT, P1, P0, PT, 0x2f, 0xf2 ;  /* 0x0000000000f2781c */ /* 0x000fda0000f00577 */
[----:B------:R-:W-:Y:S05]  /*6de0*/  @P0 BRA `(.L_x_225) ;  /* 0x0000000400000947 */ /* 0x000fea0003800000 */
[----:B------:R-:W-:Y:S02]  /*6df0*/  ISETP.GE.AND P0, PT, R19, RZ, PT ;  /* 0x000000ff1300720c */ /* 0x000fe40003f06270 */
[----:B------:R-:W-:-:S11]  /*6e00*/  ISETP.GE.AND P1, PT, R20, RZ, PT ;  /* 0x000000ff1400720c */ /* 0x000fd60003f26270 */
[----:B------:R-:W-:Y:S02]  /*6e10*/  @P0 IMAD.MOV.U32 R15, RZ, RZ, RZ ;  /* 0x000000ffff0f0224 */ /* 0x000fe400078e00ff */
[----:B------:R-:W-:Y:S01]  /*6e20*/  @!P0 FFMA R17, R9, 1.84467440737095516160e+19, RZ ;  /* 0x5f80000009118823 */ /* 0x000fe200000000ff */
[----:B------:R-:W-:Y:S02]  /*6e30*/  @!P0 IMAD.MOV.U32 R15, RZ, RZ, -0x40 ;  /* 0xffffffc0ff0f8424 */ /* 0x000fe400078e00ff */
[----:B------:R-:W-:Y:S02]  /*6e40*/  @!P1 FFMA R18, R4, 1.84467440737095516160e+19, RZ ;  /* 0x5f80000004129823 */ /* 0x000fe400000000ff */
[----:B------:R-:W-:-:S07]  /*6e50*/  @!P1 VIADD R15, R15, 0x40 ;  /* 0x000000400f0f9836 */ /* 0x000fce0000000000 */
.L_x_221:
[----:B------:R-:W-:Y:S01]  /*6e60*/  LEA R9, R10, 0xc0800000, 0x17 ;  /* 0xc08000000a097811 */ /* 0x000fe200078eb8ff */
[----:B------:R-:W-:Y:S04]  /*6e70*/  BSSY.RECONVERGENT B2, `(.L_x_226) ;  /* 0x0000036000027945 */ /* 0x000fe80003800200 */
[----:B------:R-:W-:Y:S02]  /*6e80*/  IMAD.IADD R19, R18, 0x1, -R9 ;  /* 0x0000000112137824 */ /* 0x000fe400078e0a09 */
[----:B------:R-:W-:Y:S02]  /*6e90*/  VIADD R18, R16, 0xffffff81 ;  /* 0xffffff8110127836 */ /* 0x000fe40000000000 */
[----:B------:R-:W0:Y:S01]  /*6ea0*/  MUFU.RCP R9, R19 ;  /* 0x0000001300097308 */ /* 0x000e220000001000 */
[----:B------:R-:W-:Y:S01]  /*6eb0*/  FADD.FTZ R21, -R19, -RZ ;  /* 0x800000ff13157221 */ /* 0x000fe20000010100 */
[C---:B------:R-:W-:Y:S01]  /*6ec0*/  IMAD R4, R18.reuse, -0x800000, R17 ;  /* 0xff80000012047824 */ /* 0x040fe200078e0211 */
[----:B------:R-:W-:-:S05]  /*6ed0*/  IADD3 R18, PT, PT, R18, 0x7f, -R10 ;  /* 0x0000007f12127810 */ /* 0x000fca0007ffe80a */
[----:B------:R-:W-:Y:S02]  /*6ee0*/  IMAD.IADD R15, R18, 0x1, R15 ;  /* 0x00000001120f7824 */ /* 0x000fe400078e020f */
[----:B0-----:R-:W-:-:S04]  /*6ef0*/  FFMA R16, R9, R21, 1 ;  /* 0x3f80000009107423 */ /* 0x001fc80000000015 */
[----:B------:R-:W-:-:S04]  /*6f00*/  FFMA R9, R9, R16, R9 ;  /* 0x0000001009097223 */ /* 0x000fc80000000009 */
[----:B------:R-:W-:-:S04]  /*6f10*/  FFMA R16, R4, R9, RZ ;  /* 0x0000000904107223 */ /* 0x000fc800000000ff */
[----:B------:R-:W-:-:S04]  /*6f20*/  FFMA R17, R21, R16, R4 ;  /* 0x0000001015117223 */ /* 0x000fc80000000004 */
[----:B------:R-:W-:-:S04]  /*6f30*/  FFMA R16, R9, R17, R16 ;  /* 0x0000001109107223 */ /* 0x000fc80000000010 */
[----:B------:R-:W-:-:S04]  /*6f40*/  FFMA R21, R21, R16, R4 ;  /* 0x0000001015157223 */ /* 0x000fc80000000004 */
[----:B------:R-:W-:-:S05]  /*6f50*/  FFMA R4, R9, R21, R16 ;  /* 0x0000001509047223 */ /* 0x000fca0000000010 */
[----:B------:R-:W-:-:S04]  /*6f60*/  SHF.R.U32.HI R10, RZ, 0x17, R4 ;  /* 0x00000017ff0a7819 */ /* 0x000fc80000011604 */
[----:B------:R-:W-:-:S05]  /*6f70*/  LOP3.LUT R10, R10, 0xff, RZ, 0xc0, !PT ;  /* 0x000000ff0a0a7812 */ /* 0x000fca00078ec0ff */
[----:B------:R-:W-:-:S04]  /*6f80*/  IMAD.IADD R17, R10, 0x1, R15 ;  /* 0x000000010a117824 */ /* 0x000fc800078e020f */
[----:B------:R-:W-:-:S05]  /*6f90*/  VIADD R10, R17, 0xffffffff ;  /* 0xffffffff110a7836 */ /* 0x000fca0000000000 */
[----:B------:R-:W-:-:S13]  /*6fa0*/  ISETP.GE.U32.AND P0, PT, R10, 0xfe, PT ;  /* 0x000000fe0a00780c */ /* 0x000fda0003f06070 */
[----:B------:R-:W-:Y:S05]  /*6fb0*/  @!P0 BRA `(.L_x_227) ;  /* 0x0000000000808947 */ /* 0x000fea0003800000 */
[----:B------:R-:W-:-:S13]  /*6fc0*/  ISETP.GT.AND P0, PT, R17, 0xfe, PT ;  /* 0x000000fe1100780c */ /* 0x000fda0003f04270 */
[----:B------:R-:W-:Y:S05]  /*6fd0*/  @P0 BRA `(.L_x_228) ;  /* 0x00000000006c0947 */ /* 0x000fea0003800000 */
[----:B------:R-:W-:-:S13]  /*6fe0*/  ISETP.GE.AND P0, PT, R17, 0x1, PT ;  /* 0x000000011100780c */ /* 0x000fda0003f06270 */
[----:B------:R-:W-:Y:S05]  /*6ff0*/  @P0 BRA `(.L_x_229) ;  /* 0x0000000000740947 */ /* 0x000fea0003800000 */
[----:B------:R-:W-:Y:S02]  /*7000*/  ISETP.GE.AND P0, PT, R17, -0x18, PT ;  /* 0xffffffe81100780c */ /* 0x000fe40003f06270 */
[----:B------:R-:W-:-:S11]  /*7010*/  LOP3.LUT R4, R4, 0x80000000, RZ, 0xc0, !PT ;  /* 0x8000000004047812 */ /* 0x000fd600078ec0ff */
[----:B------:R-:W-:Y:S05]  /*7020*/  @!P0 BRA `(.L_x_229) ;  /* 0x0000000000688947 */ /* 0x000fea0003800000 */
[-CC-:B------:R-:W-:Y:S01]  /*7030*/  FFMA.RZ R10, R9, R21.reuse, R16.reuse ;  /* 0x00000015090a7223 */ /* 0x180fe2000000c010 */
[C---:B------:R-:W-:Y:S02]  /*7040*/  ISETP.NE.AND P2, PT, R17.reuse, RZ, PT ;  /* 0x000000ff1100720c */ /* 0x040fe40003f45270 */
[----:B------:R-:W-:Y:S02]  /*7050*/  ISETP.NE.AND P1, PT, R17, RZ, PT ;  /* 0x000000ff1100720c */ /* 0x000fe40003f25270 */
[----:B------:R-:W-:Y:S01]  /*7060*/  LOP3.LUT R15, R10, 0x7fffff, RZ, 0xc0, !PT ;  /* 0x007fffff0a0f7812 */ /* 0x000fe200078ec0ff */
[CCC-:B------:R-:W-:Y:S01]  /*7070*/  FFMA.RP R10, R9.reuse, R21.reuse, R16.reuse ;  /* 0x00000015090a7223 */ /* 0x1c0fe20000008010 */
[----:B------:R-:W-:Y:S01]  /*7080*/  FFMA.RM R9, R9, R21, R16 ;  /* 0x0000001509097223 */ /* 0x000fe20000004010 */
[----:B------:R-:W-:Y:S01]  /*7090*/  VIADD R16, R17, 0x20 ;  /* 0x0000002011107836 */ /* 0x000fe20000000000 */
[----:B------:R-:W-:Y:S01]  /*70a0*/  LOP3.LUT R15, R15, 0x800000, RZ, 0xfc, !PT ;  /* 0x008000000f0f7812 */ /* 0x000fe200078efcff */
[----:B------:R-:W-:-:S02]  /*70b0*/  IMAD.MOV R17, RZ, RZ, -R17 ;  /* 0x000000ffff117224 */ /* 0x000fc400078e0a11 */
[----:B------:R-:W-:Y:S02]  /*70c0*/  FSETP.NEU.FTZ.AND P0, PT, R10, R9, PT ;  /* 0x000000090a00720b */ /* 0x000fe40003f1d000 */
[----:B------:R-:W-:Y:S02]  /*70d0*/  SHF.L.U32 R16, R15, R16, RZ ;  /* 0x000000100f107219 */ /* 0x000fe400000006ff */
[----:B------:R-:W-:Y:S02]  /*70e0*/  SEL R10, R17, RZ, P2 ;  /* 0x000000ff110a7207 */ /* 0x000fe40001000000 */
[----:B------:R-:W-:Y:S02]  /*70f0*/  ISETP.NE.AND P1, PT, R16, RZ, P1 ;  /* 0x000000ff1000720c */ /* 0x000fe40000f25270 */
[----:B------:R-:W-:Y:S02]  /*7100*/  SHF.R.U32.HI R10, RZ, R10, R15 ;  /* 0x0000000aff0a7219 */ /* 0x000fe4000001160f */
[----:B------:R-:W-:-:S02]  /*7110*/  PLOP3.LUT P0, PT, P0, P1, PT, 0xf8, 0x8f ;  /* 0x00000000008f781c */ /* 0x000fc40000703f70 */
[----:B------:R-:W-:Y:S02]  /*7120*/  SHF.R.U32.HI R16, RZ, 0x1, R10 ;  /* 0x00000001ff107819 */ /* 0x000fe4000001160a */
[----:B------:R-:W-:-:S04]  /*7130*/  SEL R9, RZ, 0x1, !P0 ;  /* 0x00000001ff097807 */ /* 0x000fc80004000000 */
[----:B------:R-:W-:-:S04]  /*7140*/  LOP3.LUT R9, R9, 0x1, R16, 0xf8, !PT ;  /* 0x0000000109097812 */ /* 0x000fc800078ef810 */
[----:B------:R-:W-:-:S05]  /*7150*/  LOP3.LUT R9, R9, R10, RZ, 0xc0, !PT ;  /* 0x0000000a09097212 */ /* 0x000fca00078ec0ff */
[----:B------:R-:W-:-:S05]  /*7160*/  IMAD.IADD R9, R16, 0x1, R9 ;  /* 0x0000000110097824 */ /* 0x000fca00078e0209 */
[----:B------:R-:W-:Y:S01]  /*7170*/  LOP3.LUT R4, R9, R4, RZ, 0xfc, !PT ;  /* 0x0000000409047212 */ /* 0x000fe200078efcff */
[----:B------:R-:W-:Y:S06]  /*7180*/  BRA `(.L_x_229) ;  /* 0x0000000000107947 */ /* 0x000fec0003800000 */
.L_x_228:
[----:B------:R-:W-:-:S04]  /*7190*/  LOP3.LUT R4, R4, 0x80000000, RZ, 0xc0, !PT ;  /* 0x8000000004047812 */ /* 0x000fc800078ec0ff */
[----:B------:R-:W-:Y:S01]  /*71a0*/  LOP3.LUT R4, R4, 0x7f800000, RZ, 0xfc, !PT ;  /* 0x7f80000004047812 */ /* 0x000fe200078efcff */
[----:B------:R-:W-:Y:S06]  /*71b0*/  BRA `(.L_x_229) ;  /* 0x0000000000047947 */ /* 0x000fec0003800000 */
.L_x_227:
[----:B------:R-:W-:-:S07]  /*71c0*/  IMAD R4, R15, 0x800000, R4 ;  /* 0x008000000f047824 */ /* 0x000fce00078e0204 */
.L_x_229:
[----:B------:R-:W-:Y:S05]  /*71d0*/  BSYNC.RECONVERGENT B2 ;  /* 0x0000000000027941 */ /* 0x000fea0003800200 */
.L_x_226:
[----:B------:R-:W-:Y:S05]  /*71e0*/  BRA `(.L_x_230) ;  /* 0x0000000000207947 */ /* 0x000fea0003800000 */
.L_x_225:
[----:B------:R-:W-:-:S04]  /*71f0*/  LOP3.LUT R4, R18, 0x80000000, R17, 0x48, !PT ;  /* 0x8000000012047812 */ /* 0x000fc800078e4811 */
[----:B------:R-:W-:Y:S01]  /*7200*/  LOP3.LUT R4, R4, 0x7f800000, RZ, 0xfc, !PT ;  /* 0x7f80000004047812 */ /* 0x000fe200078efcff */
[----:B------:R-:W-:Y:S06]  /*7210*/  BRA `(.L_x_230) ;  /* 0x0000000000147947 */ /* 0x000fec0003800000 */
.L_x_224:
[----:B------:R-:W-:Y:S01]  /*7220*/  LOP3.LUT R4, R18, 0x80000000, R17, 0x48, !PT ;  /* 0x8000000012047812 */ /* 0x000fe200078e4811 */
[----:B------:R-:W-:Y:S06]  /*7230*/  BRA `(.L_x_230) ;  /* 0x00000000000c7947 */ /* 0x000fec0003800000 */
.L_x_223:
[----:B------:R-:W0:Y:S01]  /*7240*/  MUFU.RSQ R4, -QNAN ;  /* 0xffc0000000047908 */ /* 0x000e220000001400 */
[----:B------:R-:W-:Y:S05]  /*7250*/  BRA `(.L_x_230) ;  /* 0x0000000000047947 */ /* 0x000fea0003800000 */
.L_x_222:
[----:B------:R-:W-:-:S07]  /*7260*/  FADD.FTZ R4, R9, R4 ;  /* 0x0000000409047221 */ /* 0x000fce0000010000 */
.L_x_230:
[----:B------:R-:W-:Y:S05]  /*7270*/  BSYNC.RECONVERGENT B1 ;  /* 0x0000000000017941 */ /* 0x000fea0003800200 */
.L_x_220:
[----:B------:R-:W-:-:S04]  /*7280*/  IMAD.MOV.U32 R9, RZ, RZ, 0x0 ;  /* 0x00000000ff097424 */ /* 0x000fc800078e00ff */
[----:B0-----:R-:W-:Y:S05]  /*7290*/  RET.REL.NODEC R8 `(generate_hyperedges) ;  /* 0xffffff8c08587950 */ /* 0x001fea0003c3ffff */
.L_x_231:
        /* <DEDUP_REMOVED lines=14> */
.L_x_283:


//--------------------- .text.finalize_hyperedge_sizes --------------------------
	.section	.text.finalize_hyperedge_sizes,"ax",@progbits
	.align	128
        .global         finalize_hyperedge_sizes
        .type           finalize_hyperedge_sizes,@function
        .size           finalize_hyperedge_sizes,(.L_x_296 - finalize_hyperedge_sizes)
        .other          finalize_hyperedge_sizes,@"STO_CUDA_ENTRY STV_DEFAULT"
finalize_hyperedge_sizes:
.text.finalize_hyperedge_sizes:
[----:B------:R-:W-:Y:S08]  /*0000*/  LDC R1, c[0x0][0x37c] ;  /* 0x0000df00ff017b82 */ /* 0x000ff00000000800 */
[----:B------:R-:W0:Y:S01]  /*0010*/  LDC R0, c[0x0][0x380] ;  /* 0x0000e000ff007b82 */ /* 0x000e220000000800 */
[----:B------:R-:W1:Y:S07]  /*0020*/  LDCU.64 UR8, c[0x0][0x358] ;  /* 0x00006b00ff0877ac */ /* 0x000e6e0008000a00 */
[----:B------:R-:W1:Y:S01]  /*0030*/  LDC.64 R2, c[0x0][0x390] ;  /* 0x0000e400ff027b82 */ /* 0x000e620000000a00 */
[----:B0-----:R-:W-:Y:S01]  /*0040*/  ISETP.GE.AND P0, PT, R0, 0x1, PT ;  /* 0x000000010000780c */ /* 0x001fe20003f06270 */
[----:B-1----:R0:W-:-:S12]  /*0050*/  STG.E desc[UR8][R2.64], RZ ;  /* 0x000000ff02007986 */ /* 0x0021d8000c101908 */
[----:B------:R-:W-:Y:S05]  /*0060*/  @!P0 BRA `(.L_x_232) ;  /* 0x00000008007c8947 */ /* 0x000fea0003800000 */
[C---:B------:R-:W-:Y:S01]  /*0070*/  ISETP.GE.U32.AND P1, PT, R0.reuse, 0x10, PT ;  /* 0x000000100000780c */ /* 0x040fe20003f26070 */
[----:B------:R-:W-:Y:S01]  /*0080*/  IMAD.MOV.U32 R9, RZ, RZ, RZ ;  /* 0x000000ffff097224 */ /* 0x000fe200078e00ff */
[----:B------:R-:W-:Y:S01]  /*0090*/  LOP3.LUT R10, R0, 0xf, RZ, 0xc0, !PT ;  /* 0x0000000f000a7812 */ /* 0x000fe200078ec0ff */
[----:B0-----:R-:W-:-:S03]  /*00a0*/  IMAD.MOV.U32 R2, RZ, RZ, RZ ;  /* 0x000000ffff027224 */ /* 0x001fc600078e00ff */
[----:B------:R-:W-:-:S07]  /*00b0*/  ISETP.NE.AND P0, PT, R10, RZ, PT ;  /* 0x000000ff0a00720c */ /* 0x000fce0003f05270 */
[----:B------:R-:W-:Y:S06]  /*00c0*/  @!P1 BRA `(.L_x_233) ;  /* 0x0000000400209947 */ /* 0x000fec0003800000 */
[----:B------:R-:W0:Y:S01]  /*00d0*/  LDCU.64 UR6, c[0x0][0x388] ;  /* 0x00007100ff0677ac */ /* 0x000e220008000a00 */
[----:B------:R-:W-:Y:S01]  /*00e0*/  LOP3.LUT R2, R0, 0x7ffffff0, RZ, 0xc0, !PT ;  /* 0x7ffffff000027812 */ /* 0x000fe200078ec0ff */
[----:B------:R-:W-:Y:S01]  /*00f0*/  HFMA2 R9, -RZ, RZ, 0, 0 ;  /* 0x00000000ff097431 */ /* 0x000fe200000001ff */
[----:B------:R-:W1:Y:S03]  /*0100*/  LDCU.64 UR4, c[0x0][0x390] ;  /* 0x00007200ff0477ac */ /* 0x000e660008000a00 */
[----:B------:R-:W-:Y:S01]  /*0110*/  IMAD.MOV R3, RZ, RZ, -R2 ;  /* 0x000000ffff037224 */ /* 0x000fe200078e0a02 */
[----:B0-----:R-:W-:Y:S02]  /*0120*/  UIADD3 UR6, UP0, UPT, UR6, 0x20, URZ ;  /* 0x0000002006067890 */ /* 0x001fe4000ff1e0ff */
[----:B-1----:R-:W-:Y:S02]  /*0130*/  UIADD3 UR4, UP1, UPT, UR4, 0x20, URZ ;  /* 0x0000002004047890 */ /* 0x002fe4000ff3e0ff */
[----:B------:R-:W-:-:S02]  /*0140*/  UIADD3.X UR7, UPT, UPT, URZ, UR7, URZ, UP0, !UPT ;  /* 0x00000007ff077290 */ /* 0x000fc400087fe4ff */
[----:B------:R-:W-:Y:S01]  /*0150*/  IMAD.U32 R12, RZ, RZ, UR6 ;  /* 0x00000006ff0c7e24 */ /* 0x000fe2000f8e00ff */
[----:B------:R-:W-:Y:S01]  /*0160*/  UIADD3.X UR5, UPT, UPT, URZ, UR5, URZ, UP1, !UPT ;  /* 0x00000005ff057290 */ /* 0x000fe20008ffe4ff */
[----:B------:R-:W-:Y:S02]  /*0170*/  MOV R8, UR4 ;  /* 0x0000000400087c02 */ /* 0x000fe40008000f00 */
[----:B------:R-:W-:-:S03]  /*0180*/  IMAD.U32 R15, RZ, RZ, UR7 ;  /* 0x00000007ff0f7e24 */ /* 0x000fc6000f8e00ff */
[----:B------:R-:W-:-:S07]  /*0190*/  IMAD.U32 R11, RZ, RZ, UR5 ;  /* 0x00000005ff0b7e24 */ /* 0x000fce000f8e00ff */
.L_x_234:
[----:B------:R-:W-:Y:S01]  /*01a0*/  MOV R4, R12 ;  /* 0x0000000c00047202 */ /* 0x000fe20000000f00 */
[----:B------:R-:W-:-:S05]  /*01b0*/  IMAD.MOV.U32 R5, RZ, RZ, R15 ;  /* 0x000000ffff057224 */ /* 0x000fca00078e000f */
[----:B-1----:R-:W2:Y:S01]  /*01c0*/  LDG.E R6, desc[UR8][R4.64+-0x20] ;  /* 0xffffe00804067981 */ /* 0x002ea2000c1e1900 */
[----:B------:R-:W-:Y:S02]  /*01d0*/  IMAD.MOV.U32 R7, RZ, RZ, R11 ;  /* 0x000000ffff077224 */ /* 0x000fe400078e000b */
[----:B--2---:R-:W-:Y:S01]  /*01e0*/  IMAD.IADD R9, R6, 0x1, R9 ;  /* 0x0000000106097824 */ /* 0x004fe200078e0209 */
[----:B------:R-:W-:-:S05]  /*01f0*/  MOV R6, R8 ;  /* 0x0000000800067202 */ /* 0x000fca0000000f00 */
[----:B------:R0:W-:Y:S04]  /*0200*/  STG.E desc[UR8][R6.64+-0x1c], R9 ;  /* 0xffffe40906007986 */ /* 0x0001e8000c101908 */
[----:B------:R-:W2:Y:S02]  /*0210*/  LDG.E R8, desc[UR8][R4.64+-0x1c] ;  /* 0xffffe40804087981 */ /* 0x000ea4000c1e1900 */
[----:B--2---:R-:W-:-:S05]  /*0220*/  IMAD.IADD R11, R9, 0x1, R8 ;  /* 0x00000001090b7824 */ /* 0x004fca00078e0208 */
[----:B------:R1:W-:Y:S04]  /*0230*/  STG.E desc[UR8][R6.64+-0x18], R11 ;  /* 0xffffe80b06007986 */ /* 0x0003e8000c101908 */
[----:B------:R-:W2:Y:S02]  /*0240*/  LDG.E R8, desc[UR8][R4.64+-0x18] ;  /* 0xffffe80804087981 */ /* 0x000ea4000c1e1900 */
[----:B--2---:R-:W-:-:S05]  /*0250*/  IADD3 R13, PT, PT, R11, R8, RZ ;  /* 0x000000080b0d7210 */ /* 0x004fca0007ffe0ff */
[----:B------:R2:W-:Y:S04]  /*0260*/  STG.E desc[UR8][R6.64+-0x14], R13 ;  /* 0xffffec0d06007986 */ /* 0x0005e8000c101908 */
[----:B------:R-:W3:Y:S02]  /*0270*/  LDG.E R8, desc[UR8][R4.64+-0x14] ;  /* 0xffffec0804087981 */ /* 0x000ee4000c1e1900 */
[----:B---3--:R-:W-:-:S05]  /*0280*/  IMAD.IADD R15, R13, 0x1, R8 ;  /* 0x000000010d0f7824 */ /* 0x008fca00078e0208 */
[----:B------:R3:W-:Y:S04]  /*0290*/  STG.E desc[UR8][R6.64+-0x10], R15 ;  /* 0xfffff00f06007986 */ /* 0x0007e8000c101908 */
[----:B------:R-:W0:Y:S02]  /*02a0*/  LDG.E R8, desc[UR8][R4.64+-0x10] ;  /* 0xfffff00804087981 */ /* 0x000e24000c1e1900 */
[----:B0-----:R-:W-:-:S05]  /*02b0*/  IMAD.IADD R9, R15, 0x1, R8 ;  /* 0x000000010f097824 */ /* 0x001fca00078e0208 */
[----:B------:R0:W-:Y:S04]  /*02c0*/  STG.E desc[UR8][R6.64+-0xc], R9 ;  /* 0xfffff40906007986 */ /* 0x0001e8000c101908 */
[----:B------:R-:W1:Y:S02]  /*02d0*/  LDG.E R8, desc[UR8][R4.64+-0xc] ;  /* 0xfffff40804087981 */ /* 0x000e64000c1e1900 */
[----:B-1----:R-:W-:-:S05]  /*02e0*/  IADD3 R11, PT, PT, R9, R8, RZ ;  /* 0x00000008090b7210 */ /* 0x002fca0007ffe0ff */
[----:B------:R1:W-:Y:S04]  /*02f0*/  STG.E desc[UR8][R6.64+-0x8], R11 ;  /* 0xfffff80b06007986 */ /* 0x0003e8000c101908 */
[----:B------:R-:W2:Y:S02]  /*0300*/  LDG.E R8, desc[UR8][R4.64+-0x8] ;  /* 0xfffff80804087981 */ /* 0x000ea4000c1e1900 */
[----:B--2---:R-:W-:-:S05]  /*0310*/  IMAD.IADD R13, R11, 0x1, R8 ;  /* 0x000000010b0d7824 */ /* 0x004fca00078e0208 */
[----:B------:R2:W-:Y:S04]  /*0320*/  STG.E desc[UR8][R6.64+-0x4], R13 ;  /* 0xfffffc0d06007986 */ /* 0x0005e8000c101908 */
[----:B------:R-:W3:Y:S02]  /*0330*/  LDG.E R8, desc[UR8][R4.64+-0x4] ;  /* 0xfffffc0804087981 */ /* 0x000ee4000c1e1900 */
[----:B---3--:R-:W-:-:S05]  /*0340*/  IMAD.IADD R15, R13, 0x1, R8 ;  /* 0x000000010d0f7824 */ /* 0x008fca00078e0208 */
[----:B------:R3:W-:Y:S04]  /*0350*/  STG.E desc[UR8][R6.64], R15 ;  /* 0x0000000f06007986 */ /* 0x0007e8000c101908 */
[----:B------:R-:W0:Y:S02]  /*0360*/  LDG.E R8, desc[UR8][R4.64] ;  /* 0x0000000804087981 */ /* 0x000e24000c1e1900 */
[----:B0-----:R-:W-:-:S05]  /*0370*/  IADD3 R9, PT, PT, R15, R8, RZ ;  /* 0x000000080f097210 */ /* 0x001fca0007ffe0ff */
[----:B------:R-:W-:Y:S04]  /*0380*/  STG.E desc[UR8][R6.64+0x4], R9 ;  /* 0x0000040906007986 */ /* 0x000fe8000c101908 */
[----:B------:R-:W1:Y:S02]  /*0390*/  LDG.E R8, desc[UR8][R4.64+0x4] ;  /* 0x0000040804087981 */ /* 0x000e64000c1e1900 */
[----:B-1----:R-:W-:-:S05]  /*03a0*/  IMAD.IADD R11, R9, 0x1, R8 ;  /* 0x00000001090b7824 */ /* 0x002fca00078e0208 */
[----:B------:R0:W-:Y:S04]  /*03b0*/  STG.E desc[UR8][R6.64+0x8], R11 ;  /* 0x0000080b06007986 */ /* 0x0001e8000c101908 */
[----:B------:R-:W2:Y:S02]  /*03c0*/  LDG.E R8, desc[UR8][R4.64+0x8] ;  /* 0x0000080804087981 */ /* 0x000ea4000c1e1900 */
[----:B--2---:R-:W-:-:S05]  /*03d0*/  IMAD.IADD R13, R11, 0x1, R8 ;  /* 0x000000010b0d7824 */ /* 0x004fca00078e0208 */
[----:B------:R1:W-:Y:S04]  /*03e0*/  STG.E desc[UR8][R6.64+0xc], R13 ;  /* 0x00000c0d06007986 */ /* 0x0003e8000c101908 */
[----:B------:R-:W3:Y:S02]  /*03f0*/  LDG.E R8, desc[UR8][R4.64+0xc] ;  /* 0x00000c0804087981 */ /* 0x000ee4000c1e1900 */
[----:B---3--:R-:W-:-:S05]  /*0400*/  IADD3 R15, PT, PT, R13, R8, RZ ;  /* 0x000000080d0f7210 */ /* 0x008fca0007ffe0ff */
[----:B------:R2:W-:Y:S04]  /*0410*/  STG.E desc[UR8][R6.64+0x10], R15 ;  /* 0x0000100f06007986 */ /* 0x0005e8000c101908 */
[----:B------:R-:W3:Y:S02]  /*0420*/  LDG.E R8, desc[UR8][R4.64+0x10] ;  /* 0x0000100804087981 */ /* 0x000ee4000c1e1900 */
[----:B---3--:R-:W-:-:S05]  /*0430*/  IMAD.IADD R17, R15, 0x1, R8 ;  /* 0x000000010f117824 */ /* 0x008fca00078e0208 */
[----:B------:R-:W-:Y:S04]  /*0440*/  STG.E desc[UR8][R6.64+0x14], R17 ;  /* 0x0000141106007986 */ /* 0x000fe8000c101908 */
[----:B------:R-:W0:Y:S02]  /*0450*/  LDG.E R8, desc[UR8][R4.64+0x14] ;  /* 0x0000140804087981 */ /* 0x000e24000c1e1900 */
[----:B0-----:R-:W-:-:S05]  /*0460*/  IADD3 R11, PT, PT, R17, R8, RZ ;  /* 0x00000008110b7210 */ /* 0x001fca0007ffe0ff */
[----:B------:R0:W-:Y:S04]  /*0470*/  STG.E desc[UR8][R6.64+0x18], R11 ;  /* 0x0000180b06007986 */ /* 0x0001e8000c101908 */
[----:B------:R-:W1:Y:S01]  /*0480*/  LDG.E R8, desc[UR8][R4.64+0x18] ;  /* 0x0000180804087981 */ /* 0x000e62000c1e1900 */
[----:B------:R-:W-:Y:S02]  /*0490*/  VIADD R3, R3, 0x10 ;  /* 0x0000001003037836 */ /* 0x000fe40000000000 */
[----:B-1----:R-:W-:-:S05]  /*04a0*/  IMAD.IADD R13, R11, 0x1, R8 ;  /* 0x000000010b0d7824 */ /* 0x002fca00078e0208 */
[----:B------:R1:W-:Y:S04]  /*04b0*/  STG.E desc[UR8][R6.64+0x1c], R13 ;  /* 0x00001c0d06007986 */ /* 0x0003e8000c101908 */
[----:B------:R-:W3:Y:S01]  /*04c0*/  LDG.E R8, desc[UR8][R4.64+0x1c] ;  /* 0x00001c0804087981 */ /* 0x000ee2000c1e1900 */
[----:B------:R-:W-:Y:S02]  /*04d0*/  ISETP.NE.AND P1, PT, R3, RZ, PT ;  /* 0x000000ff0300720c */ /* 0x000fe40003f25270 */
[----:B------:R-:W-:-:S04]  /*04e0*/  IADD3 R12, P2, PT, R4, 0x40, RZ ;  /* 0x00000040040c7810 */ /* 0x000fc80007f5e0ff */
[----:B--2---:R-:W-:Y:S02]  /*04f0*/  IADD3.X R15, PT, PT, RZ, R5, RZ, P2, !PT ;  /* 0x00000005ff0f7210 */ /* 0x004fe400017fe4ff */
[----:B---3--:R-:W-:Y:S02]  /*0500*/  IADD3 R9, PT, PT, R13, R8, RZ ;  /* 0x000000080d097210 */ /* 0x008fe40007ffe0ff */
[----:B------:R-:W-:-:S03]  /*0510*/  IADD3 R8, P3, PT, R6, 0x40, RZ ;  /* 0x0000004006087810 */ /* 0x000fc60007f7e0ff */
[----:B------:R1:W-:Y:S02]  /*0520*/  STG.E desc[UR8][R6.64+0x20], R9 ;  /* 0x0000200906007986 */ /* 0x0003e4000c101908 */
[----:B0-----:R-:W-:Y:S01]  /*0530*/  IMAD.X R11, RZ, RZ, R7, P3 ;  /* 0x000000ffff0b7224 */ /* 0x001fe200018e0607 */
[----:B------:R-:W-:Y:S07]  /*0540*/  @P1 BRA `(.L_x_234) ;  /* 0xfffffffc00141947 */ /* 0x000fee000383ffff */
.L_x_233:
[----:B------:R-:W-:Y:S05]  /*0550*/  @!P0 BRA `(.L_x_232) ;  /* 0x0000000400408947 */ /* 0x000fea0003800000 */
[----:B------:R-:W-:Y:S02]  /*0560*/  ISETP.GE.U32.AND P0, PT, R10, 0x8, PT ;  /* 0x000000080a00780c */ /* 0x000fe40003f06070 */
[----:B------:R-:W-:-:S04]  /*0570*/  LOP3.LUT R12, R0, 0x7, RZ, 0xc0, !PT ;  /* 0x00000007000c7812 */ /* 0x000fc800078ec0ff */
[----:B------:R-:W-:-:S07]  /*0580*/  ISETP.NE.AND P1, PT, R12, RZ, PT ;  /* 0x000000ff0c00720c */ /* 0x000fce0003f25270 */
[----:B------:R-:W-:Y:S06]  /*0590*/  @!P0 BRA `(.L_x_235) ;  /* 0x0000000000748947 */ /* 0x000fec0003800000 */
[----:B------:R-:W0:Y:S08]  /*05a0*/  LDC.64 R4, c[0x0][0x388] ;  /* 0x0000e200ff047b82 */ /* 0x000e300000000a00 */
[----:B-1----:R-:W1:Y:S01]  /*05b0*/  LDC.64 R6, c[0x0][0x390] ;  /* 0x0000e400ff067b82 */ /* 0x002e620000000a00 */
[----:B0-----:R-:W-:-:S05]  /*05c0*/  IMAD.WIDE.U32 R4, R2, 0x4, R4 ;  /* 0x0000000402047825 */ /* 0x001fca00078e0004 */
[----:B------:R-:W2:Y:S01]  /*05d0*/  LDG.E R8, desc[UR8][R4.64] ;  /* 0x0000000804087981 */ /* 0x000ea2000c1e1900 */
[----:B-1----:R-:W-:Y:S01]  /*05e0*/  IMAD.WIDE.U32 R6, R2, 0x4, R6 ;  /* 0x0000000402067825 */ /* 0x002fe200078e0006 */
[----:B--2---:R-:W-:-:S05]  /*05f0*/  IADD3 R9, PT, PT, R8, R9, RZ ;  /* 0x0000000908097210 */ /* 0x004fca0007ffe0ff */
        /* <DEDUP_REMOVED lines=11> */
[----:B0-----:R-:W-:-:S05]  /*06b0*/  IADD3 R9, PT, PT, R13, R8, RZ ;  /* 0x000000080d097210 */ /* 0x001fca0007ffe0ff */
[----:B------:R0:W-:Y:S04]  /*06c0*/  STG.E desc[UR8][R6.64+0x14], R9 ;  /* 0x0000140906007986 */ /* 0x0001e8000c101908 */
[----:B------:R-:W1:Y:S02]  /*06d0*/  LDG.E R8, desc[UR8][R4.64+0x14] ;  /* 0x0000140804087981 */ /* 0x000e64000c1e1900 */
[----:B-1----:R-:W-:-:S05]  /*06e0*/  IMAD.IADD R3, R9, 0x1, R8 ;  /* 0x0000000109037824 */ /* 0x002fca00078e0208 */
[----:B------:R0:W-:Y:S04]  /*06f0*/  STG.E desc[UR8][R6.64+0x18], R3 ;  /* 0x0000180306007986 */ /* 0x0001e8000c101908 */
[----:B------:R-:W2:Y:S02]  /*0700*/  LDG.E R8, desc[UR8][R4.64+0x18] ;  /* 0x0000180804087981 */ /* 0x000ea4000c1e1900 */
[----:B--2---:R-:W-:-:S05]  /*0710*/  IADD3 R11, PT, PT, R3, R8, RZ ;  /* 0x00000008030b7210 */ /* 0x004fca0007ffe0ff */
[----:B------:R0:W-:Y:S04]  /*0720*/  STG.E desc[UR8][R6.64+0x1c], R11 ;  /* 0x00001c0b06007986 */ /* 0x0001e8000c101908 */
[----:B------:R-:W3:Y:S01]  /*0730*/  LDG.E R8, desc[UR8][R4.64+0x1c] ;  /* 0x00001c0804087981 */ /* 0x000ee2000c1e1900 */
[----:B------:R-:W-:Y:S01]  /*0740*/  IADD3 R2, PT, PT, R2, 0x8, RZ ;  /* 0x0000000802027810 */ /* 0x000fe20007ffe0ff */
[----:B---3--:R-:W-:-:S05]  /*0750*/  IMAD.IADD R13, R11, 0x1, R8 ;  /* 0x000000010b0d7824 */ /* 0x008fca00078e0208 */
[----:B------:R0:W-:Y:S02]  /*0760*/  STG.E desc[UR8][R6.64+0x20], R13 ;  /* 0x0000200d06007986 */ /* 0x0001e4000c101908 */
.L_x_235:
[----:B------:R-:W-:Y:S05]  /*0770*/  @!P1 BRA `(.L_x_232) ;  /* 0x0000000000b89947 */ /* 0x000fea0003800000 */
[----:B------:R-:W-:Y:S02]  /*0780*/  ISETP.GE.U32.AND P0, PT, R12, 0x4, PT ;  /* 0x000000040c00780c */ /* 0x000fe40003f06070 */
[----:B0-----:R-:W-:-:S04]  /*0790*/  LOP3.LUT R3, R0, 0x3, RZ, 0xc0, !PT ;  /* 0x0000000300037812 */ /* 0x001fc800078ec0ff */
[----:B------:R-:W-:-:S07]  /*07a0*/  ISETP.NE.AND P1, PT, R3, RZ, PT ;  /* 0x000000ff0300720c */ /* 0x000fce0003f25270 */
[----:B------:R-:W-:Y:S06]  /*07b0*/  @!P0 BRA `(.L_x_236) ;  /* 0x0000000000488947 */ /* 0x000fec0003800000 */
[----:B------:R-:W0:Y:S08]  /*07c0*/  LDC.64 R4, c[0x0][0x390] ;  /* 0x0000e400ff047b82 */ /* 0x000e300000000a00 */
[----:B-1----:R-:W1:Y:S01]  /*07d0*/  LDC.64 R6, c[0x0][0x388] ;  /* 0x0000e200ff067b82 */ /* 0x002e620000000a00 */
[----:B0-----:R-:W-:-:S05]  /*07e0*/  IMAD.WIDE.U32 R4, R2, 0x4, R4 ;  /* 0x0000000402047825 */ /* 0x001fca00078e0004 */
[----:B------:R-:W2:Y:S01]  /*07f0*/  LDG.E R8, desc[UR8][R4.64] ;  /* 0x0000000804087981 */ /* 0x000ea2000c1e1900 */
[----:B-1----:R-:W-:-:S05]  /*0800*/  IMAD.WIDE.U32 R6, R2, 0x4, R6 ;  /* 0x0000000402067825 */ /* 0x002fca00078e0006 */
[----:B------:R-:W2:Y:S02]  /*0810*/  LDG.E R9, desc[UR8][R6.64] ;  /* 0x0000000806097981 */ /* 0x000ea4000c1e1900 */
[----:B--2---:R-:W-:-:S05]  /*0820*/  IMAD.IADD R9, R8, 0x1, R9 ;  /* 0x0000000108097824 */ /* 0x004fca00078e0209 */
[----:B------:R0:W-:Y:S04]  /*0830*/  STG.E desc[UR8][R4.64+0x4], R9 ;  /* 0x0000040904007986 */ /* 0x0001e8000c101908 */
[----:B------:R-:W2:Y:S02]  /*0840*/  LDG.E R8, desc[UR8][R6.64+0x4] ;  /* 0x0000040806087981 */ /* 0x000ea4000c1e1900 */
[----:B--2---:R-:W-:-:S05]  /*0850*/  IADD3 R11, PT, PT, R9, R8, RZ ;  /* 0x00000008090b7210 */ /* 0x004fca0007ffe0ff */
[----:B------:R0:W-:Y:S04]  /*0860*/  STG.E desc[UR8][R4.64+0x8], R11 ;  /* 0x0000080b04007986 */ /* 0x0001e8000c101908 */
[----:B------:R-:W2:Y:S02]  /*0870*/  LDG.E R8, desc[UR8][R6.64+0x8] ;  /* 0x0000080806087981 */ /* 0x000ea4000c1e1900 */
[----:B--2---:R-:W-:-:S05]  /*0880*/  IMAD.IADD R13, R11, 0x1, R8 ;  /* 0x000000010b0d7824 */ /* 0x004fca00078e0208 */
[----:B------:R0:W-:Y:S04]  /*0890*/  STG.E desc[UR8][R4.64+0xc], R13 ;  /* 0x00000c0d04007986 */ /* 0x0001e8000c101908 */
[----:B------:R-:W2:Y:S01]  /*08a0*/  LDG.E R8, desc[UR8][R6.64+0xc] ;  /* 0x00000c0806087981 */ /* 0x000ea2000c1e1900 */
[----:B------:R-:W-:Y:S01]  /*08b0*/  VIADD R2, R2, 0x4 ;  /* 0x0000000402027836 */ /* 0x000fe20000000000 */
[----:B--2---:R-:W-:-:S05]  /*08c0*/  IADD3 R15, PT, PT, R13, R8, RZ ;  /* 0x000000080d0f7210 */ /* 0x004fca0007ffe0ff */
[----:B------:R0:W-:Y:S02]  /*08d0*/  STG.E desc[UR8][R4.64+0x10], R15 ;  /* 0x0000100f04007986 */ /* 0x0001e4000c101908 */
.L_x_236:
[----:B------:R-:W-:Y:S05]  /*08e0*/  @!P1 BRA `(.L_x_232) ;  /* 0x00000000005c9947 */ /* 0x000fea0003800000 */
[----:B0-----:R-:W0:Y:S08]  /*08f0*/  LDC.64 R4, c[0x0][0x390] ;  /* 0x0000e400ff047b82 */ /* 0x001e300000000a00 */
[----:B-1----:R-:W1:Y:S01]  /*0900*/  LDC.64 R6, c[0x0][0x388] ;  /* 0x0000e200ff067b82 */ /* 0x002e620000000a00 */
[----:B0-----:R-:W-:-:S05]  /*0910*/  IMAD.WIDE.U32 R4, R2, 0x4, R4 ;  /* 0x0000000402047825 */ /* 0x001fca00078e0004 */
[----:B------:R0:W5:Y:S01]  /*0920*/  LDG.E R9, desc[UR8][R4.64] ;  /* 0x0000000804097981 */ /* 0x000162000c1e1900 */
[----:B------:R-:W-:Y:S01]  /*0930*/  IADD3 R10, P0, PT, R4, 0x4, RZ ;  /* 0x00000004040a7810 */ /* 0x000fe20007f1e0ff */
[----:B-1----:R-:W-:-:S04]  /*0940*/  IMAD.WIDE.U32 R6, R2, 0x4, R6 ;  /* 0x0000000402067825 */ /* 0x002fc800078e0006 */
[----:B------:R-:W-:Y:S01]  /*0950*/  IMAD.X R11, RZ, RZ, R5, P0 ;  /* 0x000000ffff0b7224 */ /* 0x000fe200000e0605 */
[----:B------:R-:W-:Y:S02]  /*0960*/  MOV R8, R6 ;  /* 0x0000000600087202 */ /* 0x000fe40000000f00 */
[----:B0-----:R-:W-:-:S07]  /*0970*/  IADD3 R6, PT, PT, -R3, RZ, RZ ;  /* 0x000000ff03067210 */ /* 0x001fce0007ffe1ff */
.L_x_237:
[----:B--2---:R-:W-:Y:S01]  /*0980*/  IMAD.MOV.U32 R2, RZ, RZ, R8 ;  /* 0x000000ffff027224 */ /* 0x004fe200078e0008 */
[----:B------:R-:W-:-:S05]  /*0990*/  MOV R3, R7 ;  /* 0x0000000700037202 */ /* 0x000fca0000000f00 */
[----:B------:R0:W2:Y:S01]  /*09a0*/  LDG.E R2, desc[UR8][R2.64] ;  /* 0x0000000802027981 */ /* 0x0000a2000c1e1900 */
[----:B------:R-:W-:Y:S02]  /*09b0*/  IADD3 R6, PT, PT, R6, 0x1, RZ ;  /* 0x0000000106067810 */ /* 0x000fe40007ffe0ff */
[----:B------:R-:W-:Y:S02]  /*09c0*/  IADD3 R8, P2, PT, R8, 0x4, RZ ;  /* 0x0000000408087810 */ /* 0x000fe40007f5e0ff */
[----:B------:R-:W-:-:S03]  /*09d0*/  ISETP.NE.AND P0, PT, R6, RZ, PT ;  /* 0x000000ff0600720c */ /* 0x000fc60003f05270 */
[----:B------:R-:W-:Y:S02]  /*09e0*/  IMAD.X R7, RZ, RZ, R7, P2 ;  /* 0x000000ffff077224 */ /* 0x000fe400010e0607 */
[----:B0-----:R-:W-:Y:S02]  /*09f0*/  IMAD.MOV.U32 R3, RZ, RZ, R11 ;  /* 0x000000ffff037224 */ /* 0x001fe400078e000b */
[----:B--2--5:R-:W-:Y:S01]  /*0a00*/  IMAD.IADD R9, R2, 0x1, R9 ;  /* 0x0000000102097824 */ /* 0x024fe200078e0209 */
[----:B------:R-:W-:Y:S02]  /*0a10*/  MOV R2, R10 ;  /* 0x0000000a00027202 */ /* 0x000fe40000000f00 */
[----:B------:R-:W-:-:S03]  /*0a20*/  IADD3 R10, P1, PT, R10, 0x4, RZ ;  /* 0x000000040a0a7810 */ /* 0x000fc60007f3e0ff */
[----:B------:R2:W-:Y:S01]  /*0a30*/  STG.E desc[UR8][R2.64], R9 ;  /* 0x0000000902007986 */ /* 0x0005e2000c101908 */
[----:B------:R-:W-:Y:S01]  /*0a40*/  IADD3.X R11, PT, PT, RZ, R11, RZ, P1, !PT ;  /* 0x0000000bff0b7210 */ /* 0x000fe20000ffe4ff */
[----:B------:R-:W-:Y:S08]  /*0a50*/  @P0 BRA `(.L_x_237) ;  /* 0xfffffffc00c80947 */ /* 0x000ff0000383ffff */
.L_x_232:
[----:B0-2---:R-:W0:Y:S02]  /*0a60*/  LDC.64 R2, c[0x0][0x390] ;  /* 0x0000e400ff027b82 */ /* 0x005e240000000a00 */
[----:B0-----:R-:W-:-:S06]  /*0a70*/  IMAD.WIDE R2, R0, 0x4, R2 ;  /* 0x0000000400027825 */ /* 0x001fcc00078e0202 */
[----:B------:R-:W2:Y:S01]  /*0a80*/  LDG.E R3, desc[UR8][R2.64] ;  /* 0x0000000802037981 */ /* 0x000ea2000c1e1900 */
[----:B------:R-:W2:Y:S03]  /*0a90*/  LDC.64 R4, c[0x0][0x398] ;  /* 0x0000e600ff047b82 */ /* 0x000ea60000000a00 */
[----:B--2---:R-:W-:Y:S01]  /*0aa0*/  STG.E desc[UR8][R4.64], R3 ;  /* 0x0000000304007986 */ /* 0x004fe2000c101908 */
[----:B------:R-:W-:Y:S05]  /*0ab0*/  EXIT ;  /* 0x000000000000794d */ /* 0x000fea0003800000 */
.L_x_238:
        /* <DEDUP_REMOVED lines=12> */
.L_x_296:


//--------------------- .text.generate_node_weights --------------------------
	.section	.text.generate_node_weights,"ax",@progbits
	.align	128
        .global         generate_node_weights
        .type           generate_node_weights,@function
        .size           generate_node_weights,(.L_x_284 - generate_node_weights)
        .other          generate_node_weights,@"STO_CUDA_ENTRY STV_DEFAULT"
generate_node_weights:
.text.generate_node_weights:
[----:B------:R-:W0:Y:S01]  /*0000*/  LDC R1, c[0x0][0x37c] ;  /* 0x0000df00ff017b82 */ /* 0x000e220000000800 */
[----:B------:R-:W1:Y:S07]  /*0010*/  S2R R11, SR_TID.X ;  /* 0x00000000000b7919 */ /* 0x000e6e0000002100 */
[----:B------:R-:W1:Y:S01]  /*0020*/  S2UR UR4, SR_CTAID.X ;  /* 0x00000000000479c3 */ /* 0x000e620000002500 */
[----:B------:R-:W2:Y:S01]  /*0030*/  LDCU UR5, c[0x0][0x388] ;  /* 0x00007100ff0577ac */ /* 0x000ea20008000800 */
[----:B0-----:R-:W-:-:S06]  /*0040*/  VIADD R1, R1, 0xffffffd0 ;  /* 0xffffffd001017836 */ /* 0x001fcc0000000000 */
[----:B------:R-:W1:Y:S02]  /*0050*/  LDC R14, c[0x0][0x360] ;  /* 0x0000d800ff0e7b82 */ /* 0x000e640000000800 */
[----:B-1----:R-:W-:-:S05]  /*0060*/  IMAD R11, R14, UR4, R11 ;  /* 0x000000040e0b7c24 */ /* 0x002fca000f8e020b */
[----:B--2---:R-:W-:-:S13]  /*0070*/  ISETP.GE.AND P0, PT, R11, UR5, PT ;  /* 0x000000050b007c0c */ /* 0x004fda000bf06270 */
[----:B------:R-:W-:Y:S05]  /*0080*/  @P0 EXIT ;  /* 0x000000000000094d */ /* 0x000fea0003800000 */
[----:B------:R-:W0:Y:S08]  /*0090*/  LDC R4, c[0x0][0x38c] ;  /* 0x0000e300ff047b82 */ /* 0x000e300000000800 */
[----:B------:R-:W1:Y:S01]  /*00a0*/  LDC.64 R2, c[0x0][0x390] ;  /* 0x0000e400ff027b82 */ /* 0x000e620000000a00 */
[C---:B0-----:R-:W-:Y:S01]  /*00b0*/  FMUL R5, |R4|.reuse, 16777216 ;  /* 0x4b80000004057820 */ /* 0x041fe20000400200 */
[----:B------:R-:W-:-:S02]  /*00c0*/  FSETP.GEU.AND P0, PT, |R4|, 1.175494350822287508e-38, PT ;  /* 0x008000000400780b */ /* 0x000fc40003f0e200 */
[C---:B------:R-:W-:Y:S02]  /*00d0*/  FSETP.NEU.AND P2, PT, |R4|.reuse, +INF , PT ;  /* 0x7f8000000400780b */ /* 0x040fe40003f4d200 */
[----:B------:R-:W-:Y:S02]  /*00e0*/  FSEL R5, R5, |R4|, !P0 ;  /* 0x4000000405057208 */ /* 0x000fe40004000000 */
[----:B------:R-:W-:Y:S01]  /*00f0*/  FSETP.EQ.OR P2, PT, R4, RZ, !P2 ;  /* 0x000000ff0400720b */ /* 0x000fe20005742400 */
[C---:B-1----:R-:W-:Y:S01]  /*0100*/  FMUL R7, |R2|.reuse, 16777216 ;  /* 0x4b80000002077820 */ /* 0x042fe20000400200 */
[----:B------:R-:W-:Y:S01]  /*0110*/  FSETP.GEU.AND P1, PT, |R2|, 1.175494350822287508e-38, PT ;  /* 0x008000000200780b */ /* 0x000fe20003f2e200 */
[----:B------:R-:W-:-:S03]  /*0120*/  VIADD R0, R5, 0xc0cafb0d ;  /* 0xc0cafb0d05007836 */ /* 0x000fc60000000000 */
[----:B------:R-:W-:Y:S02]  /*0130*/  FSEL R7, R7, |R2|, !P1 ;  /* 0x4000000207077208 */ /* 0x000fe40004800000 */
[----:B------:R-:W-:-:S03]  /*0140*/  LOP3.LUT R10, R0, 0xff800000, RZ, 0xc0, !PT ;  /* 0xff800000000a7812 */ /* 0x000fc600078ec0ff */
[----:B------:R-:W-:Y:S02]  /*0150*/  VIADD R6, R7, 0xc0cafb0d ;  /* 0xc0cafb0d07067836 */ /* 0x000fe40000000000 */
[----:B------:R-:W-:-:S03]  /*0160*/  IMAD.IADD R5, R5, 0x1, -R10 ;  /* 0x0000000105057824 */ /* 0x000fc600078e0a0a */
[----:B------:R-:W-:Y:S01]  /*0170*/  LOP3.LUT R6, R6, 0xff800000, RZ, 0xc0, !PT ;  /* 0xff80000006067812 */ /* 0x000fe200078ec0ff */
[C---:B------:R-:W-:Y:S01]  /*0180*/  FADD R9, R5.reuse, 1 ;  /* 0x3f80000005097421 */ /* 0x040fe20000000000 */
[----:B------:R-:W-:-:S03]  /*0190*/  FADD R12, R5, -1 ;  /* 0xbf800000050c7421 */ /* 0x000fc60000000000 */
[----:B------:R-:W-:Y:S01]  /*01a0*/  IMAD.IADD R8, R7, 0x1, -R6 ;  /* 0x0000000107087824 */ /* 0x000fe200078e0a06 */
[----:B------:R0:W1:Y:S01]  /*01b0*/  MUFU.RCP R13, R9 ;  /* 0x00000009000d7308 */ /* 0x0000620000001000 */
[----:B------:R-:W-:Y:S01]  /*01c0*/  FADD R0, R12, R12 ;  /* 0x0000000c0c007221 */ /* 0x000fe20000000000 */
[----:B------:R-:W-:Y:S01]  /*01d0*/  I2FP.F32.S32 R6, R6 ;  /* 0x0000000600067245 */ /* 0x000fe20000201400 */
[C---:B------:R-:W-:Y:S01]  /*01e0*/  FADD R7, R8.reuse, 1 ;  /* 0x3f80000008077421 */ /* 0x040fe20000000000 */
[----:B------:R-:W-:Y:S01]  /*01f0*/  FADD R17, R8, -1 ;  /* 0xbf80000008117421 */ /* 0x000fe20000000000 */
[----:B------:R-:W-:-:S04]  /*0200*/  FSEL R8, RZ, -24, P0 ;  /* 0xc1c00000ff087808 */ /* 0x000fc80000000000 */
[----:B------:R-:W2:Y:S01]  /*0210*/  MUFU.RCP R7, R7 ;  /* 0x0000000700077308 */ /* 0x000ea20000001000 */
[----:B0-----:R-:W-:-:S05]  /*0220*/  I2FP.F32.S32 R9, R10 ;  /* 0x0000000a00097245 */ /* 0x001fca0000201400 */
[----:B------:R-:W-:Y:S01]  /*0230*/  FFMA R16, R9, 1.1920928955078125e-07, R8 ;  /* 0x3400000009107823 */ /* 0x000fe20000000008 */
[----:B------:R-:W-:Y:S01]  /*0240*/  FSEL R9, RZ, -24, P1 ;  /* 0xc1c00000ff097808 */ /* 0x000fe20000800000 */
[----:B-1----:R-:W-:Y:S01]  /*0250*/  FMUL R5, R13, R0 ;  /* 0x000000000d057220 */ /* 0x002fe20000400000 */
[----:B------:R-:W-:-:S03]  /*0260*/  FADD R0, R17, R17 ;  /* 0x0000001111007221 */ /* 0x000fc60000000000 */
[----:B------:R-:W-:-:S04]  /*0270*/  FADD R15, R12, -R5 ;  /* 0x800000050c0f7221 */ /* 0x000fc80000000000 */
[----:B------:R-:W-:Y:S01]  /*0280*/  FADD R15, R15, R15 ;  /* 0x0000000f0f0f7221 */ /* 0x000fe20000000000 */
[----:B--2---:R-:W-:-:S03]  /*0290*/  FMUL R0, R7, R0 ;  /* 0x0000000007007220 */ /* 0x004fc60000400000 */
[-C--:B------:R-:W-:Y:S01]  /*02a0*/  FFMA R8, R12, -R5.reuse, R15 ;  /* 0x800000050c087223 */ /* 0x080fe2000000000f */
[----:B------:R-:W-:Y:S01]  /*02b0*/  FADD R10, R17, -R0 ;  /* 0x80000000110a7221 */ /* 0x000fe20000000000 */
[----:B------:R-:W-:Y:S01]  /*02c0*/  FMUL R12, R5, R5 ;  /* 0x00000005050c7220 */ /* 0x000fe20000400000 */
[----:B------:R-:W-:Y:S01]  /*02d0*/  FFMA R15, R6, 1.1920928955078125e-07, R9 ;  /* 0x34000000060f7823 */ /* 0x000fe20000000009 */
[----:B------:R-:W-:Y:S01]  /*02e0*/  FMUL R8, R13, R8 ;  /* 0x000000080d087220 */ /* 0x000fe20000400000 */
[----:B------:R-:W-:Y:S02]  /*02f0*/  FADD R10, R10, R10 ;  /* 0x0000000a0a0a7221 */ /* 0x000fe40000000000 */
[----:B------:R-:W-:Y:S02]  /*0300*/  FFMA R6, R0, 1.4426950216293334961, R15 ;  /* 0x3fb8aa3b00067823 */ /* 0x000fe4000000000f */
[----:B------:R-:W-:Y:S01]  /*0310*/  FFMA R10, R17, -R0, R10 ;  /* 0x80000000110a7223 */ /* 0x000fe2000000000a */
[----:B------:R-:W-:-:S02]  /*0320*/  IMAD.MOV.U32 R17, RZ, RZ, 0x3a2c32e4 ;  /* 0x3a2c32e4ff117424 */ /* 0x000fc400078e00ff */
[----:B------:R-:W-:Y:S01]  /*0330*/  FADD R19, R15, -R6 ;  /* 0x800000060f137221 */ /* 0x000fe20000000000 */
[----:B------:R-:W-:Y:S01]  /*0340*/  FMUL R9, R7, R10 ;  /* 0x0000000a07097220 */ /* 0x000fe20000400000 */
[----:B------:R-:W-:Y:S01]  /*0350*/  FFMA R7, R5, 1.4426950216293334961, R16 ;  /* 0x3fb8aa3b05077823 */ /* 0x000fe20000000010 */
[----:B------:R-:W-:Y:S01]  /*0360*/  FFMA R13, R12, R17, 0.0032181653659790754318 ;  /* 0x3b52e7db0c0d7423 */ /* 0x000fe20000000011 */
[C---:B------:R-:W-:Y:S01]  /*0370*/  FMUL R10, R0.reuse, R0 ;  /* 0x00000000000a7220 */ /* 0x040fe20000400000 */
[----:B------:R-:W-:Y:S01]  /*0380*/  FFMA R18, R0, 1.4426950216293334961, R19 ;  /* 0x3fb8aa3b00127823 */ /* 0x000fe20000000013 */
[----:B------:R-:W-:Y:S01]  /*0390*/  FADD R16, R16, -R7 ;  /* 0x8000000710107221 */ /* 0x000fe20000000000 */
[----:B------:R-:W-:Y:S01]  /*03a0*/  FFMA R13, R12, R13, 0.018033718690276145935 ;  /* 0x3c93bb730c0d7423 */ /* 0x000fe2000000000d */
[----:B------:R-:W-:Y:S01]  /*03b0*/  FFMA R17, R10, R17, 0.0032181653659790754318 ;  /* 0x3b52e7db0a117423 */ /* 0x000fe20000000011 */
[----:B------:R-:W-:Y:S01]  /*03c0*/  FFMA R19, R9, 1.4426950216293334961, R18 ;  /* 0x3fb8aa3b09137823 */ /* 0x000fe20000000012 */
[----:B------:R-:W-:Y:S01]  /*03d0*/  FFMA R15, R5, 1.4426950216293334961, R16 ;  /* 0x3fb8aa3b050f7823 */ /* 0x000fe20000000010 */
[----:B------:R-:W-:Y:S01]  /*03e0*/  FFMA R13, R12, R13, 0.12022458761930465698 ;  /* 0x3df6384f0c0d7423 */ /* 0x000fe2000000000d */
[----:B------:R-:W-:Y:S01]  /*03f0*/  FFMA R17, R10, R17, 0.018033718690276145935 ;  /* 0x3c93bb730a117423 */ /* 0x000fe20000000011 */
[----:B------:R-:W-:-:S02]  /*0400*/  IMAD.MOV.U32 R18, RZ, RZ, 0x391fcb8e ;  /* 0x391fcb8eff127424 */ /* 0x000fc400078e00ff */
[----:B------:R-:W-:Y:S01]  /*0410*/  FFMA R16, R8, 1.4426950216293334961, R15 ;  /* 0x3fb8aa3b08107823 */ /* 0x000fe2000000000f */
[----:B------:R-:W-:Y:S01]  /*0420*/  FMUL R12, R12, R13 ;  /* 0x0000000d0c0c7220 */ /* 0x000fe20000400000 */
[----:B------:R-:W-:Y:S02]  /*0430*/  FFMA R17, R10, R17, 0.12022458761930465698 ;  /* 0x3df6384f0a117423 */ /* 0x000fe40000000011 */
[----:B------:R-:W-:Y:S01]  /*0440*/  FFMA R13, R5, 1.9251366722983220825e-08, R16 ;  /* 0x32a55e34050d7823 */ /* 0x000fe20000000010 */
[----:B------:R-:W-:Y:S01]  /*0450*/  FMUL R15, R12, 3 ;  /* 0x404000000c0f7820 */ /* 0x000fe20000400000 */
[----:B------:R-:W-:Y:S01]  /*0460*/  FMUL R17, R10, R17 ;  /* 0x000000110a117220 */ /* 0x000fe20000400000 */
[----:B------:R-:W-:Y:S01]  /*0470*/  FFMA R10, R0, 1.9251366722983220825e-08, R19 ;  /* 0x32a55e34000a7823 */ /* 0x000fe20000000013 */
[----:B------:R-:W0:Y:S01]  /*0480*/  FRND.FLOOR R16, R3 ;  /* 0x0000000300107307 */ /* 0x000e220000205000 */
[----:B------:R-:W-:Y:S01]  /*0490*/  FFMA R8, R8, R15, R13 ;  /* 0x0000000f08087223 */ /* 0x000fe2000000000d */
[----:B------:R-:W-:-:S03]  /*04a0*/  FMUL R13, R17, 3 ;  /* 0x40400000110d7820 */ /* 0x000fc60000400000 */
[----:B------:R-:W-:Y:S01]  /*04b0*/  FFMA R12, R5, R12, R8 ;  /* 0x0000000c050c7223 */ /* 0x000fe20000000008 */
[----:B------:R-:W-:-:S03]  /*04c0*/  FFMA R13, R9, R13, R10 ;  /* 0x0000000d090d7223 */ /* 0x000fc6000000000a */
[----:B------:R-:W-:Y:S01]  /*04d0*/  FADD R10, R7, R12 ;  /* 0x0000000c070a7221 */ /* 0x000fe20000000000 */
[----:B------:R-:W-:-:S03]  /*04e0*/  FFMA R17, R0, R17, R13 ;  /* 0x0000001100117223 */ /* 0x000fc6000000000d */
[-C--:B------:R-:W-:Y:S01]  /*04f0*/  FMUL R8, R10, R3.reuse ;  /* 0x000000030a087220 */ /* 0x080fe20000400000 */
[----:B------:R-:W-:Y:S01]  /*0500*/  FADD R15, R6, R17 ;  /* 0x00000011060f7221 */ /* 0x000fe20000000000 */
[----:B------:R-:W-:Y:S01]  /*0510*/  FADD R13, -R7, R10 ;  /* 0x0000000a070d7221 */ /* 0x000fe20000000100 */
[----:B------:R-:W-:Y:S01]  /*0520*/  FMUL R7, R3, 0.5 ;  /* 0x3f00000003077820 */ /* 0x000fe20000400000 */
[----:B------:R-:W1:Y:S01]  /*0530*/  FRND R9, R8 ;  /* 0x0000000800097307 */ /* 0x000e620000201000 */
[CC--:B------:R-:W-:Y:S01]  /*0540*/  FMUL R0, R15.reuse, R3.reuse ;  /* 0x000000030f007220 */ /* 0x0c0fe20000400000 */
[----:B------:R-:W-:Y:S01]  /*0550*/  FADD R12, R12, -R13 ;  /* 0x8000000d0c0c7221 */ /* 0x000fe20000000000 */
[----:B------:R-:W-:Y:S01]  /*0560*/  FADD R6, -R6, R15 ;  /* 0x0000000f06067221 */ /* 0x000fe20000000100 */
[-C--:B------:R-:W-:Y:S01]  /*0570*/  FFMA R13, R10, R3.reuse, -R8 ;  /* 0x000000030a0d7223 */ /* 0x080fe20000000808 */
[-C--:B------:R-:W-:Y:S01]  /*0580*/  FFMA R15, R15, R3.reuse, -R0 ;  /* 0x000000030f0f7223 */ /* 0x080fe20000000800 */
[----:B------:R-:W-:Y:S01]  /*0590*/  FSETP.GEU.AND P6, PT, R8, RZ, PT ;  /* 0x000000ff0800720b */ /* 0x000fe20003fce000 */
[----:B------:R-:W-:Y:S01]  /*05a0*/  FADD R10, R17, -R6 ;  /* 0x80000006110a7221 */ /* 0x000fe20000000000 */
[----:B------:R-:W2:Y:S01]  /*05b0*/  FRND R5, R0 ;  /* 0x0000000000057307 */ /* 0x000ea20000201000 */
[-C--:B------:R-:W-:Y:S01]  /*05c0*/  FFMA R6, R12, R3.reuse, R13 ;  /* 0x000000030c067223 */ /* 0x080fe2000000000d */
[----:B------:R-:W-:Y:S01]  /*05d0*/  FSETP.GEU.AND P4, PT, R0, RZ, PT ;  /* 0x000000ff0000720b */ /* 0x000fe20003f8e000 */
[-C--:B------:R-:W-:Y:S01]  /*05e0*/  FFMA R15, R10, R3.reuse, R15 ;  /* 0x000000030a0f7223 */ /* 0x080fe2000000000f */
[----:B0-----:R-:W-:Y:S01]  /*05f0*/  FSETP.NEU.AND P5, PT, R16, R3, PT ;  /* 0x000000031000720b */ /* 0x001fe20003fad000 */
[----:B------:R-:W-:Y:S01]  /*0600*/  FADD R16, R3, R4 ;  /* 0x0000000403107221 */ /* 0x000fe20000000000 */
[----:B-1----:R-:W-:-:S02]  /*0610*/  FADD R13, R8, -R9 ;  /* 0x80000009080d7221 */ /* 0x002fc40000000000 */
[----:B------:R-:W0:Y:S01]  /*0620*/  FRND.TRUNC R7, R7 ;  /* 0x0000000700077307 */ /* 0x000e22000020d000 */
[----:B------:R-:W-:Y:S01]  /*0630*/  FSETP.GT.AND P0, PT, R9, RZ, PT ;  /* 0x000000ff0900720b */ /* 0x000fe20003f04000 */
[----:B------:R-:W-:Y:S01]  /*0640*/  FADD R6, R6, R13 ;  /* 0x0000000d06067221 */ /* 0x000fe20000000000 */
[----:B--2---:R-:W-:-:S03]  /*0650*/  FADD R12, R0, -R5 ;  /* 0x80000005000c7221 */ /* 0x004fc60000000000 */
[CC--:B------:R-:W-:Y:S01]  /*0660*/  FFMA R13, R6.reuse, R18.reuse, 0.0013391353422775864601 ;  /* 0x3aaf85ed060d7423 */ /* 0x0c0fe20000000012 */
[----:B------:R-:W-:Y:S02]  /*0670*/  FSETP.GT.AND P1, PT, R5, RZ, PT ;  /* 0x000000ff0500720b */ /* 0x000fe40003f24000 */
[----:B------:R-:W-:Y:S01]  /*0680*/  SEL R5, RZ, 0x83000000, P0 ;  /* 0x83000000ff057807 */ /* 0x000fe20000000000 */
[----:B------:R-:W-:Y:S01]  /*0690*/  FFMA R13, R6, R13, 0.0096188392490148544312 ;  /* 0x3c1d9856060d7423 */ /* 0x000fe2000000000d */
[----:B------:R-:W-:Y:S01]  /*06a0*/  FSETP.GT.AND P0, PT, |R8|, 152, PT ;  /* 0x431800000800780b */ /* 0x000fe20003f04200 */
[----:B0-----:R-:W-:Y:S01]  /*06b0*/  FADD R10, R7, R7 ;  /* 0x00000007070a7221 */ /* 0x001fe20000000000 */
[----:B------:R-:W-:Y:S01]  /*06c0*/  FADD R7, R15, R12 ;  /* 0x0000000c0f077221 */ /* 0x000fe20000000000 */
[C---:B------:R-:W-:Y:S01]  /*06d0*/  FFMA R13, R6.reuse, R13, 0.055503588169813156128 ;  /* 0x3d6357bb060d7423 */ /* 0x040fe2000000000d */
[----:B------:R-:W0:Y:S01]  /*06e0*/  F2I.NTZ R12, R8 ;  /* 0x00000008000c7305 */ /* 0x000e220000203100 */
[----:B------:R-:W-:Y:S01]  /*06f0*/  SEL R15, RZ, 0x83000000, P1 ;  /* 0x83000000ff0f7807 */ /* 0x000fe20000800000 */
[C---:B------:R-:W-:Y:S01]  /*0700*/  FFMA R18, R7.reuse, R18, 0.0013391353422775864601 ;  /* 0x3aaf85ed07127423 */ /* 0x040fe20000000012 */
[----:B------:R-:W-:Y:S01]  /*0710*/  FFMA R13, R6, R13, 0.24022644758224487305 ;  /* 0x3e75fdec060d7423 */ /* 0x000fe2000000000d */
[----:B------:R-:W-:Y:S01]  /*0720*/  FADD R10, -R10, R3 ;  /* 0x000000030a0a7221 */ /* 0x000fe20000000100 */
[----:B------:R-:W-:Y:S01]  /*0730*/  FSETP.GT.AND P1, PT, |R0|, 152, PT ;  /* 0x431800000000780b */ /* 0x000fe20003f24200 */
[----:B------:R-:W-:Y:S01]  /*0740*/  FFMA R18, R7, R18, 0.0096188392490148544312 ;  /* 0x3c1d985607127423 */ /* 0x000fe20000000012 */
[----:B------:R-:W-:-:S02]  /*0750*/  FFMA R13, R6, R13, 0.69314718246459960938 ;  /* 0x3f317218060d7423 */ /* 0x000fc4000000000d */
[----:B------:R-:W-:Y:S01]  /*0760*/  FSETP.NEU.AND P3, PT, |R10|, 1, PT ;  /* 0x3f8000000a00780b */ /* 0x000fe20003f6d200 */
[----:B------:R-:W-:Y:S01]  /*0770*/  FFMA R18, R7, R18, 0.055503588169813156128 ;  /* 0x3d6357bb07127423 */ /* 0x000fe20000000012 */
[----:B------:R-:W-:Y:S01]  /*0780*/  FFMA R13, R6, R13, 1 ;  /* 0x3f800000060d7423 */ /* 0x000fe2000000000d */
[----:B------:R-:W-:Y:S01]  /*0790*/  VIADD R6, R5, 0x7f000000 ;  /* 0x7f00000005067836 */ /* 0x000fe20000000000 */
[----:B------:R-:W1:Y:S01]  /*07a0*/  F2I.NTZ R10, R0 ;  /* 0x00000000000a7305 */ /* 0x000e620000203100 */
[----:B------:R-:W-:Y:S01]  /*07b0*/  FFMA R18, R7, R18, 0.24022644758224487305 ;  /* 0x3e75fdec07127423 */ /* 0x000fe20000000012 */
[----:B0-----:R-:W-:Y:S02]  /*07c0*/  IMAD R9, R12, 0x800000, -R5 ;  /* 0x008000000c097824 */ /* 0x001fe400078e0a05 */
[----:B------:R-:W-:Y:S01]  /*07d0*/  FMUL R6, R13, R6 ;  /* 0x000000060d067220 */ /* 0x000fe20000400000 */
[----:B------:R-:W-:Y:S02]  /*07e0*/  VIADD R5, R15, 0x7f000000 ;  /* 0x7f0000000f057836 */ /* 0x000fe40000000000 */
[----:B------:R-:W-:Y:S01]  /*07f0*/  FFMA R18, R7, R18, 0.69314718246459960938 ;  /* 0x3f31721807127423 */ /* 0x000fe20000000012 */
[----:B------:R-:W-:-:S03]  /*0800*/  FADD R12, R4, R4 ;  /* 0x00000004040c7221 */ /* 0x000fc60000000000 */
[----:B------:R-:W-:Y:S01]  /*0810*/  FFMA R18, R7, R18, 1 ;  /* 0x3f80000007127423 */ /* 0x000fe20000000012 */
[----:B------:R-:W-:-:S03]  /*0820*/  FADD R7, R2, R2 ;  /* 0x0000000202077221 */ /* 0x000fc60000000000 */
[----:B------:R-:W-:Y:S01]  /*0830*/  FMUL R18, R18, R5 ;  /* 0x0000000512127220 */ /* 0x000fe20000400000 */
[----:B------:R-:W-:Y:S01]  /*0840*/  FMUL R5, R6, R9 ;  /* 0x0000000906057220 */ /* 0x000fe20000400000 */
[----:B------:R-:W-:Y:S01]  /*0850*/  @P0 FSEL R5, RZ, +INF , !P6 ;  /* 0x7f800000ff050808 */ /* 0x000fe20007000000 */
[----:B-1----:R-:W-:Y:S01]  /*0860*/  IMAD R15, R10, 0x800000, -R15 ;  /* 0x008000000a0f7824 */ /* 0x002fe200078e0a0f */
[----:B------:R-:W-:Y:S02]  /*0870*/  FSETP.GEU.AND P6, PT, R4, RZ, PT ;  /* 0x000000ff0400720b */ /* 0x000fe40003fce000 */
[C---:B------:R-:W-:Y:S01]  /*0880*/  FSETP.GEU.AND P0, PT, R3.reuse, RZ, PT ;  /* 0x000000ff0300720b */ /* 0x040fe20003f0e000 */
[----:B------:R-:W-:Y:S01]  /*0890*/  FMUL R6, R18, R15 ;  /* 0x0000000f12067220 */ /* 0x000fe20000400000 */
[----:B------:R-:W-:Y:S01]  /*08a0*/  P2R R0, PR, RZ, 0x40 ;  /* 0x00000040ff007803 */ /* 0x000fe20000000000 */
[C---:B------:R-:W-:Y:S01]  /*08b0*/  VIADD R0, R3.reuse, 0x1800000 ;  /* 0x0180000003007836 */ /* 0x040fe20000000000 */
[----:B------:R-:W-:Y:S01]  /*08c0*/  FSETP.GEU.AND P6, PT, R2, RZ, PT ;  /* 0x000000ff0200720b */ /* 0x000fe20003fce000 */
[----:B------:R-:W-:Y:S01]  /*08d0*/  FADD R15, R3, R2 ;  /* 0x00000002030f7221 */ /* 0x000fe20000000000 */
[----:B------:R-:W-:-:S02]  /*08e0*/  @P1 FSEL R6, RZ, +INF , !P4 ;  /* 0x7f800000ff061808 */ /* 0x000fc40006000000 */
[----:B------:R-:W-:Y:S02]  /*08f0*/  LOP3.LUT R0, R0, 0x7f800000, RZ, 0xc0, !PT ;  /* 0x7f80000000007812 */ /* 0x000fe400078ec0ff */
[----:B------:R-:W-:Y:S02]  /*0900*/  P2R R17, PR, RZ, 0x40 ;  /* 0x00000040ff117803 */ /* 0x000fe40000000000 */
[----:B------:R-:W-:Y:S02]  /*0910*/  ISETP.GT.U32.AND P6, PT, R0, 0x1ffffff, PT ;  /* 0x01ffffff0000780c */ /* 0x000fe40003fc4070 */
[----:B------:R-:W-:Y:S02]  /*0920*/  FSEL R9, R5, -R5, P3 ;  /* 0x8000000505097208 */ /* 0x000fe40001800000 */
[----:B------:R-:W-:Y:S02]  /*0930*/  FSEL R8, R6, -R6, P3 ;  /* 0x8000000606087208 */ /* 0x000fe40001800000 */
[----:B------:R-:W-:-:S02]  /*0940*/  @!P0 LOP3.LUT R12, R12, 0x7f800000, RZ, 0x3c, !PT ;  /* 0x7f8000000c0c8812 */ /* 0x000fc400078e3cff */
[----:B------:R-:W-:Y:S02]  /*0950*/  @!P0 LOP3.LUT R7, R7, 0x7f800000, RZ, 0x3c, !PT ;  /* 0x7f80000007078812 */ /* 0x000fe400078e3cff */
[C---:B------:R-:W-:Y:S02]  /*0960*/  FSETP.NEU.AND P1, PT, R3.reuse, RZ, PT ;  /* 0x000000ff0300720b */ /* 0x040fe40003f2d000 */
[----:B------:R-:W-:Y:S02]  /*0970*/  FSETP.NEU.AND P4, PT, |R3|, +INF , PT ;  /* 0x7f8000000300780b */ /* 0x000fe40003f8d200 */
[----:B------:R-:W-:Y:S02]  /*0980*/  FSEL R9, R9, +QNAN , !P5 ;  /* 0x7fffffff09097808 */ /* 0x000fe40006800000 */
[----:B------:R-:W-:Y:S02]  /*0990*/  FSEL R8, R8, +QNAN , !P5 ;  /* 0x7fffffff08087808 */ /* 0x000fe40006800000 */
[----:B------:R-:W-:-:S02]  /*09a0*/  FSETP.NEU.AND P5, PT, |R2|, +INF , PT ;  /* 0x7f8000000200780b */ /* 0x000fc40003fad200 */
[----:B------:R-:W-:Y:S02]  /*09b0*/  @P3 LOP3.LUT R12, R12, 0x7fffffff, RZ, 0xc0, !PT ;  /* 0x7fffffff0c0c3812 */ /* 0x000fe400078ec0ff */
[----:B------:R-:W-:Y:S02]  /*09c0*/  @P3 LOP3.LUT R7, R7, 0x7fffffff, RZ, 0xc0, !PT ;  /* 0x7fffffff07073812 */ /* 0x000fe400078ec0ff */
[C---:B------:R-:W-:Y:S02]  /*09d0*/  FSETP.EQ.OR P0, PT, R4.reuse, 1, !P1 ;  /* 0x3f8000000400780b */ /* 0x040fe40004f02400 */
[----:B------:R-:W-:Y:S02]  /*09e0*/  FSETP.EQ.AND P3, PT, R4, -1, !P4 ;  /* 0xbf8000000400780b */ /* 0x000fe40006762000 */
[C---:B------:R-:W-:Y:S02]  /*09f0*/  FSETP.EQ.OR P1, PT, R2.reuse, 1, !P1 ;  /* 0x3f8000000200780b */ /* 0x040fe40004f22400 */
[----:B------:R-:W-:-:S02]  /*0a00*/  FSETP.EQ.AND P4, PT, R2, -1, !P4 ;  /* 0xbf8000000200780b */ /* 0x000fc40006782000 */
[----:B------:R-:W-:Y:S01]  /*0a10*/  FSETP.EQ.OR P5, PT, R2, RZ, !P5 ;  /* 0x000000ff0200720b */ /* 0x000fe20006fa2400 */
[----:B------:R-:W-:-:S12]  /*0a20*/  @P6 BRA `(.L_x_239) ;  /* 0x00000000000c6947 */ /* 0x000fd80003800000 */
[----:B------:R-:W-:-:S07]  /*0a30*/  MOV R2, 0xa50 ;  /* 0x00000a5000027802 */ /* 0x000fce0000000f00 */
[----:B------:R-:W-:Y:S05]  /*0a40*/  CALL.REL.NOINC `($__internal_2_$__cuda_sm20_rcp_rn_f32_slowpath) ;  /* 0x0000003000007944 */ /* 0x000fea0003c00000 */
[----:B------:R-:W-:Y:S05]  /*0a50*/  BRA `(.L_x_240) ;  /* 0x0000000000107947 */ /* 0x000fea0003800000 */
.L_x_239:
[----:B------:R-:W0:Y:S02]  /*0a60*/  MUFU.RCP R10, R3 ;  /* 0x00000003000a7308 */ /* 0x000e240000001000 */
[----:B0-----:R-:W-:-:S04]  /*0a70*/  FFMA R0, R10, R3, -1 ;  /* 0xbf8000000a007423 */ /* 0x001fc80000000003 */
[----:B------:R-:W-:-:S04]  /*0a80*/  FADD.FTZ R13, -R0, -RZ ;  /* 0x800000ff000d7221 */ /* 0x000fc80000010100 */
[----:B------:R-:W-:-:S07]  /*0a90*/  FFMA R10, R10, R13, R10 ;  /* 0x0000000d0a0a7223 */ /* 0x000fce000000000a */
.L_x_240:
[----:B------:R-:W-:Y:S01]  /*0aa0*/  FSEL R5, R5, 1, !P3 ;  /* 0x3f80000005057808 */ /* 0x000fe20005800000 */
[----:B------:R-:W0:Y:S01]  /*0ab0*/  FRND.FLOOR R3, R10 ;  /* 0x0000000a00037307 */ /* 0x000e220000205000 */
[----:B------:R-:W-:Y:S01]  /*0ac0*/  P2R R0, PR, RZ, 0x20 ;  /* 0x00000020ff007803 */ /* 0x000fe20000000000 */
[----:B------:R-:W1:Y:S01]  /*0ad0*/  LDCU UR4, c[0x0][0x370] ;  /* 0x00006e00ff0477ac */ /* 0x000e620008000800 */
[----:B------:R-:W-:Y:S02]  /*0ae0*/  FSETP.GEU.AND P5, PT, R4, RZ, PT ;  /* 0x000000ff0400720b */ /* 0x000fe40003fae000 */
[----:B------:R-:W-:Y:S01]  /*0af0*/  FSEL R12, R12, R5, P2 ;  /* 0x000000050c0c7208 */ /* 0x000fe20001000000 */
[----:B------:R-:W2:Y:S01]  /*0b00*/  LDCU.64 UR6, c[0x0][0x358] ;  /* 0x00006b00ff0677ac */ /* 0x000ea20008000a00 */
[----:B------:R-:W3:Y:S01]  /*0b10*/  LDC.64 R4, c[0x0][0x390] ;  /* 0x0000e400ff047b82 */ /* 0x000ee20000000a00 */
[----:B------:R-:W-:Y:S02]  /*0b20*/  FSEL R6, R6, 1, !P4 ;  /* 0x3f80000006067808 */ /* 0x000fe40006000000 */
[----:B------:R-:W-:-:S02]  /*0b30*/  FSEL R9, R12, R9, P5 ;  /* 0x000000090c097208 */ /* 0x000fc40002800000 */
[----:B------:R-:W-:Y:S02]  /*0b40*/  ISETP.NE.AND P5, PT, R0, RZ, PT ;  /* 0x000000ff0000720c */ /* 0x000fe40003fa5270 */
[----:B------:R-:W-:Y:S01]  /*0b50*/  @!P2 FSEL R12, R12, R9, P3 ;  /* 0x000000090c0ca208 */ /* 0x000fe20001800000 */
[----:B------:R-:W4:Y:S01]  /*0b60*/  LDC R0, c[0x0][0x38c] ;  /* 0x0000e300ff007b82 */ /* 0x000f220000000800 */
[----:B------:R-:W-:Y:S02]  /*0b70*/  ISETP.NE.AND P6, PT, R17, RZ, PT ;  /* 0x000000ff1100720c */ /* 0x000fe40003fc5270 */
[----:B------:R-:W-:Y:S01]  /*0b80*/  FSEL R7, R7, R6, P5 ;  /* 0x0000000607077208 */ /* 0x000fe20002800000 */
[----:B-1----:R-:W-:-:S03]  /*0b90*/  IMAD R14, R14, UR4, RZ ;  /* 0x000000040e0e7c24 */ /* 0x002fc6000f8e02ff */
[----:B------:R-:W-:-:S04]  /*0ba0*/  FSEL R8, R7, R8, P6 ;  /* 0x0000000807087208 */ /* 0x000fc80003000000 */
[----:B------:R-:W-:Y:S02]  /*0bb0*/  @!P5 FSEL R7, R7, R8, P4 ;  /* 0x000000080707d208 */ /* 0x000fe40002000000 */
[----:B0-----:R-:W-:Y:S02]  /*0bc0*/  FSETP.NEU.AND P4, PT, R10, R3, PT ;  /* 0x000000030a00720b */ /* 0x001fe40003f8d000 */
[----:B---3--:R-:W-:-:S04]  /*0bd0*/  FSETP.NAN.OR P3, PT, |R4|, |R4|, P1 ;  /* 0x400000040400720b */ /* 0x008fc80000f68600 */
[----:B------:R-:W-:Y:S02]  /*0be0*/  FSETP.NAN.OR P3, PT, |R5|, |R5|, P3 ;  /* 0x400000050500720b */ /* 0x000fe40001f68600 */
[----:B----4-:R-:W-:-:S04]  /*0bf0*/  FSETP.NAN.OR P2, PT, |R0|, |R0|, P0 ;  /* 0x400000000000720b */ /* 0x010fc80000748600 */
[----:B------:R-:W-:-:S07]  /*0c00*/  FSETP.NAN.OR P2, PT, |R5|, |R5|, P2 ;  /* 0x400000050500720b */ /* 0x000fce0001748600 */
[----:B------:R-:W-:Y:S02]  /*0c10*/  @P3 FSEL R7, R15, 1, !P1 ;  /* 0x3f8000000f073808 */ /* 0x000fe40004800000 */
[----:B------:R-:W-:-:S04]  /*0c20*/  P2R R15, PR, RZ, 0x10 ;  /* 0x00000010ff0f7803 */ /* 0x000fc80000000000 */
[----:B------:R-:W-:-:S05]  /*0c30*/  @P2 FSEL R12, R16, 1, !P0 ;  /* 0x3f800000100c2808 */ /* 0x000fca0004000000 */
[----:B--2---:R-:W-:-:S07]  /*0c40*/  FADD R13, -R12, R7 ;  /* 0x000000070c0d7221 */ /* 0x004fce0000000100 */
.L_x_254:
[----:B------:R-:W0:Y:S02]  /*0c50*/  LDC.64 R8, c[0x0][0x380] ;  /* 0x0000e000ff087b82 */ /* 0x000e240000000a00 */
[----:B0-----:R-:W2:Y:S01]  /*0c60*/  LDG.E.64 R2, desc[UR6][R8.64+0x8] ;  /* 0x0000080608027981 */ /* 0x001ea2000c1e1b00 */
[----:B------:R-:W-:Y:S01]  /*0c70*/  ISETP.NE.AND P0, PT, R11, RZ, PT ;  /* 0x000000ff0b00720c */ /* 0x000fe20003f05270 */
[----:B------:R-:W-:Y:S01]  /*0c80*/  BSSY.RECONVERGENT B0, `(.L_x_241) ;  /* 0x0000261000007945 */ /* 0x000fe20003800200 */
[----:B--2---:R-:W-:Y:S02]  /*0c90*/  LOP3.LUT R0, R2, 0xaad26b49, RZ, 0x3c, !PT ;  /* 0xaad26b4902007812 */ /* 0x004fe400078e3cff */
[----:B------:R-:W-:-:S03]  /*0ca0*/  LOP3.LUT R2, R3, 0xf7dcefdd, RZ, 0x3c, !PT ;  /* 0xf7dcefdd03027812 */ /* 0x000fc600078e3cff */
[----:B------:R-:W-:Y:S02]  /*0cb0*/  IMAD R0, R0, 0x4182bed5, RZ ;  /* 0x4182bed500007824 */ /* 0x000fe400078e02ff */
[----:B------:R-:W-:Y:S02]  /*0cc0*/  IMAD R7, R2, -0x658354e5, RZ ;  /* 0x9a7cab1b02077824 */ /* 0x000fe400078e02ff */
[C---:B------:R-:W-:Y:S01]  /*0cd0*/  VIADD R6, R0.reuse, 0x75bcd15 ;  /* 0x075bcd1500067836 */ /* 0x040fe20000000000 */
[C---:B------:R-:W-:Y:S01]  /*0ce0*/  LOP3.LUT R2, R0.reuse, 0x159a55e5, RZ, 0x3c, !PT ;  /* 0x159a55e500027812 */ /* 0x040fe200078e3cff */
[C---:B------:R-:W-:Y:S01]  /*0cf0*/  VIADD R3, R7.reuse, 0x1f123bb5 ;  /* 0x1f123bb507037836 */ /* 0x040fe20000000000 */
[----:B------:R-:W-:Y:S01]  /*0d00*/  LOP3.LUT R4, R7, 0x5491333, RZ, 0x3c, !PT ;  /* 0x0549133307047812 */ /* 0x000fe200078e3cff */
[C---:B------:R-:W-:Y:S01]  /*0d10*/  VIADD R5, R0.reuse, 0x583f19 ;  /* 0x00583f1900057836 */ /* 0x040fe20000000000 */
[----:B------:R0:W-:Y:S01]  /*0d20*/  STL [R1+0x4], R6 ;  /* 0x0000040601007387 */ /* 0x0001e20000100800 */
[----:B------:R-:W-:-:S03]  /*0d30*/  IADD3 R0, PT, PT, R0, 0x64f0c9, R7 ;  /* 0x0064f0c900007810 */ /* 0x000fc60007ffe007 */
[----:B------:R0:W-:Y:S04]  /*0d40*/  STL.64 [R1+0x8], R2 ;  /* 0x0000080201007387 */ /* 0x0001e80000100a00 */
[----:B------:R0:W-:Y:S01]  /*0d50*/  STL.64 [R1+0x10], R4 ;  /* 0x0000100401007387 */ /* 0x0001e20000100a00 */
[----:B------:R-:W-:Y:S05]  /*0d60*/  @!P0 BRA `(.L_x_242) ;  /* 0x0000002400488947 */ /* 0x000fea0003800000 */
[--C-:B------:R-:W-:Y:S01]  /*0d70*/  SHF.R.S32.HI R21, RZ, 0x1f, R11.reuse ;  /* 0x0000001fff157819 */ /* 0x100fe2000001140b */
[----:B------:R-:W-:Y:S02]  /*0d80*/  IMAD.MOV.U32 R18, RZ, RZ, R11 ;  /* 0x000000ffff127224 */ /* 0x000fe400078e000b */
[----:B------:R-:W-:-:S07]  /*0d90*/  IMAD.MOV.U32 R19, RZ, RZ, RZ ;  /* 0x000000ffff137224 */ /* 0x000fce00078e00ff */
.L_x_251:
[----:B------:R-:W-:Y:S01]  /*0da0*/  LOP3.LUT R7, R18, 0x3, RZ, 0xc0, !PT ;  /* 0x0000000312077812 */ /* 0x000fe200078ec0ff */
[----:B------:R-:W-:Y:S03]  /*0db0*/  BSSY.RECONVERGENT B1, `(.L_x_243) ;  /* 0x0000247000017945 */ /* 0x000fe60003800200 */
[----:B------:R-:W-:-:S04]  /*0dc0*/  ISETP.NE.U32.AND P0, PT, R7, RZ, PT ;  /* 0x000000ff0700720c */ /* 0x000fc80003f05070 */
[----:B------:R-:W-:-:S13]  /*0dd0*/  ISETP.NE.AND.EX P0, PT, RZ, RZ, PT, P0 ;  /* 0x000000ffff00720c */ /* 0x000fda0003f05300 */
[----:B-1----:R-:W-:Y:S05]  /*0de0*/  @!P0 BRA `(.L_x_244) ;  /* 0x00000024000c8947 */ /* 0x002fea0003800000 */
[----:B------:R-:W1:Y:S01]  /*0df0*/  LDC.64 R8, c[0x4][RZ] ;  /* 0x01000000ff087b82 */ /* 0x000e620000000a00 */
[----:B0-----:R-:W-:Y:S01]  /*0e00*/  IMAD.MOV.U32 R6, RZ, RZ, RZ ;  /* 0x000000ffff067224 */ /* 0x001fe200078e00ff */
[----:B------:R-:W-:Y:S01]  /*0e10*/  CS2R R4, SRZ ;  /* 0x0000000000047805 */ /* 0x000fe2000001ff00 */
[----:B------:R-:W-:Y:S01]  /*0e20*/  IMAD.MOV.U32 R20, RZ, RZ, RZ ;  /* 0x000000ffff147224 */ /* 0x000fe200078e00ff */
[----:B------:R-:W-:Y:S01]  /*0e30*/  CS2R R2, SRZ ;  /* 0x0000000000027805 */ /* 0x000fe2000001ff00 */
[----:B-1----:R-:W-:-:S07]  /*0e40*/  IMAD.WIDE.U32 R8, R19, 0xc80, R8 ;  /* 0x00000c8013087825 */ /* 0x002fce00078e0008 */
.L_x_246:
[----:B------:R-:W-:-:S06]  /*0e50*/  IMAD R7, R20, 0x4, R1 ;  /* 0x0000000414077824 */ /* 0x000fcc00078e0201 */
[----:B------:R-:W5:Y:S01]  /*0e60*/  LDL R7, [R7+0x4] ;  /* 0x0000040007077983 */ /* 0x000f620000100800 */
[----:B------:R-:W-:-:S05]  /*0e70*/  UMOV UR4, URZ ;  /* 0x000000ff00047c82 */ /* 0x000fca0008000000 */
.L_x_245:
[----:B-----5:R-:W-:Y:S01]  /*0e80*/  SHF.R.U32.HI R24, RZ, UR4, R7 ;  /* 0x00000004ff187c19 */ /* 0x020fe20008011607 */
[----:B------:R-:W-:-:S03]  /*0e90*/  IMAD.SHL.U32 R16, R20, 0x20, RZ ;  /* 0x0000002014107824 */ /* 0x000fc600078e00ff */
[----:B------:R-:W-:Y:S01]  /*0ea0*/  LOP3.LUT R17, R24, 0x1, RZ, 0xc0, !PT ;  /* 0x0000000118117812 */ /* 0x000fe200078ec0ff */
[----:B------:R-:W-:-:S03]  /*0eb0*/  VIADD R16, R16, UR4 ;  /* 0x0000000410107c36 */ /* 0x000fc60008000000 */
[----:B------:R-:W-:Y:S01]  /*0ec0*/  ISETP.NE.U32.AND P0, PT, R17, 0x1, PT ;  /* 0x000000011100780c */ /* 0x000fe20003f05070 */
[----:B------:R-:W-:-:S04]  /*0ed0*/  IMAD R17, R16, 0x5, RZ ;  /* 0x0000000510117824 */ /* 0x000fc800078e02ff */
[----:B------:R-:W-:-:S08]  /*0ee0*/  IMAD.WIDE.U32 R16, R17, 0x4, R8 ;  /* 0x0000000411107825 */ /* 0x000fd000078e0008 */
[----:B------:R-:W2:Y:S04]  /*0ef0*/  @!P0 LDG.E R23, desc[UR6][R16.64] ;  /* 0x0000000610178981 */ /* 0x000ea8000c1e1900 */
[----:B------:R-:W3:Y:S01]  /*0f00*/  @!P0 LDG.E R22, desc[UR6][R16.64+0x8] ;  /* 0x0000080610168981 */ /* 0x000ee2000c1e1900 */
[----:B------:R-:W-:-:S03]  /*0f10*/  R2P PR, R24, 0x7e ;  /* 0x0000007e18007804 */ /* 0x000fc60000000000 */
[----:B------:R-:W4:Y:S04]  /*0f20*/  @!P0 LDG.E R26, desc[UR6][R16.64+0x10] ;  /* 0x00001006101a8981 */ /* 0x000f28000c1e1900 */
[----:B------:R-:W4:Y:S06]  /*0f30*/  @!P0 LDG.E R25, desc[UR6][R16.64+0x4] ;  /* 0x0000040610198981 */ /* 0x000f2c000c1e1900 */
[----:B------:R-:W4:Y:S04]  /*0f40*/  @P3 LDG.E R28, desc[UR6][R16.64+0x4c] ;  /* 0x00004c06101c3981 */ /* 0x000f28000c1e1900 */
[----:B------:R-:W4:Y:S01]  /*0f50*/  @P2 LDG.E R27, desc[UR6][R16.64+0x28] ;  /* 0x00002806101b2981 */ /* 0x000f22000c1e1900 */
[----:B--2---:R-:W-:-:S03]  /*0f60*/  @!P0 LOP3.LUT R6, R6, R23, RZ, 0x3c, !PT ;  /* 0x0000001706068212 */ /* 0x004fc600078e3cff */
[----:B------:R-:W2:Y:S01]  /*0f70*/  @!P0 LDG.E R23, desc[UR6][R16.64+0xc] ;  /* 0x00000c0610178981 */ /* 0x000ea2000c1e1900 */
[----:B---3--:R-:W-:-:S03]  /*0f80*/  @!P0 LOP3.LUT R3, R3, R22, RZ, 0x3c, !PT ;  /* 0x0000001603038212 */ /* 0x008fc600078e3cff */
[----:B------:R-:W3:Y:S01]  /*0f90*/  @P1 LDG.E R22, desc[UR6][R16.64+0x24] ;  /* 0x0000240610161981 */ /* 0x000ee2000c1e1900 */
[----:B----4-:R-:W-:-:S03]  /*0fa0*/  @!P0 LOP3.LUT R5, R5, R26, RZ, 0x3c, !PT ;  /* 0x0000001a05058212 */ /* 0x010fc600078e3cff */
[----:B------:R-:W4:Y:S01]  /*0fb0*/  @P2 LDG.E R26, desc[UR6][R16.64+0x38] ;  /* 0x00003806101a2981 */ /* 0x000f22000c1e1900 */
[----:B--2---:R-:W-:-:S03]  /*0fc0*/  @!P0 LOP3.LUT R4, R4, R23, RZ, 0x3c, !PT ;  /* 0x0000001704048212 */ /* 0x004fc600078e3cff */
[----:B------:R-:W2:Y:S01]  /*0fd0*/  @P1 LDG.E R23, desc[UR6][R16.64+0x14] ;  /* 0x0000140610171981 */ /* 0x000ea2000c1e1900 */
[----:B---3--:R-:W-:-:S03]  /*0fe0*/  @P1 LOP3.LUT R5, R5, R22, RZ, 0x3c, !PT ;  /* 0x0000001605051212 */ /* 0x008fc600078e3cff */
[----:B------:R-:W3:Y:S01]  /*0ff0*/  @P4 LDG.E R22, desc[UR6][R16.64+0x60] ;  /* 0x0000600610164981 */ /* 0x000ee2000c1e1900 */
[----:B----4-:R-:W-:Y:S02]  /*1000*/  @P2 LOP3.LUT R5, R5, R26, RZ, 0x3c, !PT ;  /* 0x0000001a05052212 */ /* 0x010fe400078e3cff */
[----:B------:R-:W-:Y:S01]  /*1010*/  @!P0 LOP3.LUT R2, R2, R25, RZ, 0x3c, !PT ;  /* 0x0000001902028212 */ /* 0x000fe200078e3cff */
[----:B------:R-:W4:Y:S01]  /*1020*/  @P5 LDG.E R26, desc[UR6][R16.64+0x74] ;  /* 0x00007406101a5981 */ /* 0x000f22000c1e1900 */
[----:B------:R-:W-:-:S03]  /*1030*/  @P3 LOP3.LUT R5, R5, R28, RZ, 0x3c, !PT ;  /* 0x0000001c05053212 */ /* 0x000fc600078e3cff */
[----:B------:R-:W4:Y:S01]  /*1040*/  @P1 LDG.E R25, desc[UR6][R16.64+0x20] ;  /* 0x0000200610191981 */ /* 0x000f22000c1e1900 */
[----:B--2---:R-:W-:-:S03]  /*1050*/  @P1 LOP3.LUT R6, R6, R23, RZ, 0x3c, !PT ;  /* 0x0000001706061212 */ /* 0x004fc600078e3cff */
[----:B------:R-:W2:Y:S01]  /*1060*/  @P6 LDG.E R28, desc[UR6][R16.64+0x88] ;  /* 0x00008806101c6981 */ /* 0x000ea2000c1e1900 */
[----:B---3--:R-:W-:-:S03]  /*1070*/  @P4 LOP3.LUT R5, R5, R22, RZ, 0x3c, !PT ;  /* 0x0000001605054212 */ /* 0x008fc600078e3cff */
[----:B------:R-:W3:Y:S04]  /*1080*/  @P1 LDG.E R23, desc[UR6][R16.64+0x18] ;  /* 0x0000180610171981 */ /* 0x000ee8000c1e1900 */
[----:B------:R-:W2:Y:S01]  /*1090*/  @P1 LDG.E R22, desc[UR6][R16.64+0x1c] ;  /* 0x00001c0610161981 */ /* 0x000ea2000c1e1900 */
[----:B----4-:R-:W-:-:S03]  /*10a0*/  @P1 LOP3.LUT R4, R4, R25, RZ, 0x3c, !PT ;  /* 0x0000001904041212 */ /* 0x010fc600078e3cff */
[----:B------:R-:W4:Y:S01]  /*10b0*/  @P2 LDG.E R25, desc[UR6][R16.64+0x34] ;  /* 0x0000340610192981 */ /* 0x000f22000c1e1900 */
[----:B---3--:R-:W-:-:S03]  /*10c0*/  @P1 LOP3.LUT R2, R2, R23, RZ, 0x3c, !PT ;  /* 0x0000001702021212 */ /* 0x008fc600078e3cff */
[----:B------:R-:W3:Y:S01]  /*10d0*/  @P2 LDG.E R23, desc[UR6][R16.64+0x2c] ;  /* 0x00002c0610172981 */ /* 0x000ee2000c1e1900 */
[----:B--2---:R-:W-:-:S03]  /*10e0*/  @P1 LOP3.LUT R3, R3, R22, RZ, 0x3c, !PT ;  /* 0x0000001603031212 */ /* 0x004fc600078e3cff */
[----:B------:R-:W2:Y:S01]  /*10f0*/  @P2 LDG.E R22, desc[UR6][R16.64+0x30] ;  /* 0x0000300610162981 */ /* 0x000ea2000c1e1900 */
[----:B------:R-:W-:Y:S02]  /*1100*/  @P2 LOP3.LUT R6, R6, R27, RZ, 0x3c, !PT ;  /* 0x0000001b06062212 */ /* 0x000fe400078e3cff */
[----:B----4-:R-:W-:Y:S01]  /*1110*/  @P2 LOP3.LUT R4, R4, R25, RZ, 0x3c, !PT ;  /* 0x0000001904042212 */ /* 0x010fe200078e3cff */
[----:B------:R-:W4:Y:S04]  /*1120*/  @P3 LDG.E R27, desc[UR6][R16.64+0x3c] ;  /* 0x00003c06101b3981 */ /* 0x000f28000c1e1900 */
[----:B------:R-:W4:Y:S01]  /*1130*/  @P3 LDG.E R25, desc[UR6][R16.64+0x48] ;  /* 0x0000480610193981 */ /* 0x000f22000c1e1900 */
[----:B---3--:R-:W-:-:S03]  /*1140*/  @P2 LOP3.LUT R2, R2, R23, RZ, 0x3c, !PT ;  /* 0x0000001702022212 */ /* 0x008fc600078e3cff */
[----:B------:R-:W3:Y:S01]  /*1150*/  @P3 LDG.E R23, desc[UR6][R16.64+0x40] ;  /* 0x0000400610173981 */ /* 0x000ee2000c1e1900 */
[----:B--2---:R-:W-:-:S03]  /*1160*/  @P2 LOP3.LUT R3, R3, R22, RZ, 0x3c, !PT ;  /* 0x0000001603032212 */ /* 0x004fc600078e3cff */
[----:B------:R-:W2:Y:S01]  /*1170*/  @P3 LDG.E R22, desc[UR6][R16.64+0x44] ;  /* 0x0000440610163981 */ /* 0x000ea2000c1e1900 */
[----:B----4-:R-:W-:-:S03]  /*1180*/  @P3 LOP3.LUT R6, R6, R27, RZ, 0x3c, !PT ;  /* 0x0000001b06063212 */ /* 0x010fc600078e3cff */
[----:B------:R-:W4:Y:S01]  /*1190*/  @P4 LDG.E R27, desc[UR6][R16.64+0x50] ;  /* 0x00005006101b4981 */ /* 0x000f22000c1e1900 */
[----:B------:R-:W-:-:S03]  /*11a0*/  @P3 LOP3.LUT R4, R4, R25, RZ, 0x3c, !PT ;  /* 0x0000001904043212 */ /* 0x000fc600078e3cff */
        /* <DEDUP_REMOVED lines=21> */
[----:B------:R-:W-:Y:S02]  /*1300*/  LOP3.LUT P0, RZ, R24, 0x80, RZ, 0xc0, !PT ;  /* 0x0000008018ff7812 */ /* 0x000fe4000780c0ff */
[----:B------:R-:W-:Y:S02]  /*1310*/  @P5 LOP3.LUT R5, R5, R26, RZ, 0x3c, !PT ;  /* 0x0000001a05055212 */ /* 0x000fe400078e3cff */
[----:B----4-:R-:W-:Y:S02]  /*1320*/  @P6 LOP3.LUT R6, R6, R27, RZ, 0x3c, !PT ;  /* 0x0000001b06066212 */ /* 0x010fe400078e3cff */
[----:B------:R-:W-:-:S07]  /*1330*/  @P6 LOP3.LUT R4, R4, R25, RZ, 0x3c, !PT ;  /* 0x0000001904046212 */ /* 0x000fce00078e3cff */
[----:B------:R-:W4:Y:S04]  /*1340*/  @P0 LDG.E R27, desc[UR6][R16.64+0x8c] ;  /* 0x00008c06101b0981 */ /* 0x000f28000c1e1900 */
[----:B------:R-:W4:Y:S04]  /*1350*/  @P0 LDG.E R25, desc[UR6][R16.64+0x98] ;  /* 0x0000980610190981 */ /* 0x000f28000c1e1900 */
[----:B------:R-:W4:Y:S01]  /*1360*/  @P0 LDG.E R26, desc[UR6][R16.64+0x9c] ;  /* 0x00009c06101a0981 */ /* 0x000f22000c1e1900 */
[----:B---3--:R-:W-:-:S03]  /*1370*/  @P6 LOP3.LUT R2, R2, R23, RZ, 0x3c, !PT ;  /* 0x0000001702026212 */ /* 0x008fc600078e3cff */
[----:B------:R-:W3:Y:S01]  /*1380*/  @P0 LDG.E R23, desc[UR6][R16.64+0x90] ;  /* 0x0000900610170981 */ /* 0x000ee2000c1e1900 */
[----:B--2---:R-:W-:-:S03]  /*1390*/  @P6 LOP3.LUT R3, R3, R22, RZ, 0x3c, !PT ;  /* 0x0000001603036212 */ /* 0x004fc600078e3cff */
[----:B------:R-:W2:Y:S01]  /*13a0*/  @P0 LDG.E R22, desc[UR6][R16.64+0x94] ;  /* 0x0000940610160981 */ /* 0x000ea2000c1e1900 */
[----:B------:R-:W-:Y:S02]  /*13b0*/  @P6 LOP3.LUT R5, R5, R28, RZ, 0x3c, !PT ;  /* 0x0000001c05056212 */ /* 0x000fe400078e3cff */
[----:B----4-:R-:W-:Y:S02]  /*13c0*/  @P0 LOP3.LUT R6, R6, R27, RZ, 0x3c, !PT ;  /* 0x0000001b06060212 */ /* 0x010fe400078e3cff */
[----:B------:R-:W-:Y:S02]  /*13d0*/  @P0 LOP3.LUT R4, R4, R25, RZ, 0x3c, !PT ;  /* 0x0000001904040212 */ /* 0x000fe400078e3cff */
[----:B------:R-:W-:Y:S02]  /*13e0*/  @P0 LOP3.LUT R5, R5, R26, RZ, 0x3c, !PT ;  /* 0x0000001a05050212 */ /* 0x000fe400078e3cff */
[----:B---3--:R-:W-:Y:S02]  /*13f0*/  @P0 LOP3.LUT R2, R2, R23, RZ, 0x3c, !PT ;  /* 0x0000001702020212 */ /* 0x008fe400078e3cff */
[----:B--2---:R-:W-:-:S02]  /*1400*/  @P0 LOP3.LUT R3, R3, R22, RZ, 0x3c, !PT ;  /* 0x0000001603030212 */ /* 0x004fc400078e3cff */
[----:B------:R-:W-:-:S13]  /*1410*/  R2P PR, R24.B1, 0x7f ;  /* 0x0000007f18007804 */ /* 0x000fda0000001000 */
[----:B------:R-:W2:Y:S04]  /*1420*/  @P0 LDG.E R23, desc[UR6][R16.64+0xa0] ;  /* 0x0000a00610170981 */ /* 0x000ea8000c1e1900 */
[----:B------:R-:W3:Y:S04]  /*1430*/  @P0 LDG.E R22, desc[UR6][R16.64+0xa8] ;  /* 0x0000a80610160981 */ /* 0x000ee8000c1e1900 */
[----:B------:R-:W4:Y:S04]  /*1440*/  @P0 LDG.E R25, desc[UR6][R16.64+0xac] ;  /* 0x0000ac0610190981 */ /* 0x000f28000c1e1900 */
[----:B------:R-:W4:Y:S04]  /*1450*/  @P0 LDG.E R26, desc[UR6][R16.64+0xb0] ;  /* 0x0000b006101a0981 */ /* 0x000f28000c1e1900 */
[----:B------:R-:W4:Y:S01]  /*1460*/  @P2 LDG.E R27, desc[UR6][R16.64+0xc8] ;  /* 0x0000c806101b2981 */ /* 0x000f22000c1e1900 */
[----:B--2---:R-:W-:-:S03]  /*1470*/  @P0 LOP3.LUT R6, R6, R23, RZ, 0x3c, !PT ;  /* 0x0000001706060212 */ /* 0x004fc600078e3cff */
[----:B------:R-:W2:Y:S02]  /*1480*/  @P0 LDG.E R23, desc[UR6][R16.64+0xa4] ;  /* 0x0000a40610170981 */ /* 0x000ea4000c1e1900 */
[----:B--2---:R-:W-:Y:S02]  /*1490*/  @P0 LOP3.LUT R2, R2, R23, RZ, 0x3c, !PT ;  /* 0x0000001702020212 */ /* 0x004fe400078e3cff */
        /* <DEDUP_REMOVED lines=13> */
[----:B------:R-:W-:Y:S02]  /*1570*/  @P0 LOP3.LUT R5, R5, R26, RZ, 0x3c, !PT ;  /* 0x0000001a05050212 */ /* 0x000fe400078e3cff */
[----:B------:R-:W-:Y:S01]  /*1580*/  @P2 LOP3.LUT R6, R6, R27, RZ, 0x3c, !PT ;  /* 0x0000001b06062212 */ /* 0x000fe200078e3cff */
[----:B------:R-:W2:Y:S01]  /*1590*/  @P2 LDG.E R26, desc[UR6][R16.64+0xd0] ;  /* 0x0000d006101a2981 */ /* 0x000ea2000c1e1900 */
[----:B---3--:R-:W-:-:S03]  /*15a0*/  @P1 LOP3.LUT R5, R5, R22, RZ, 0x3c, !PT ;  /* 0x0000001605051212 */ /* 0x008fc600078e3cff */
[----:B------:R-:W3:Y:S01]  /*15b0*/  @P2 LDG.E R22, desc[UR6][R16.64+0xd8] ;  /* 0x0000d80610162981 */ /* 0x000ee2000c1e1900 */
[----:B------:R-:W-:Y:S02]  /*15c0*/  LOP3.LUT P0, RZ, R24, 0x8000, RZ, 0xc0, !PT ;  /* 0x0000800018ff7812 */ /* 0x000fe4000780c0ff */
[----:B----4-:R-:W-:Y:S01]  /*15d0*/  @P3 LOP3.LUT R6, R6, R25, RZ, 0x3c, !PT ;  /* 0x0000001906063212 */ /* 0x010fe200078e3cff */
[----:B------:R-:W4:Y:S04]  /*15e0*/  @P4 LDG.E R27, desc[UR6][R16.64+0xf0] ;  /* 0x0000f006101b4981 */ /* 0x000f28000c1e1900 */
[----:B------:R-:W4:Y:S04]  /*15f0*/  @P3 LDG.E R25, desc[UR6][R16.64+0xe0] ;  /* 0x0000e00610193981 */ /* 0x000f28000c1e1900 */
[----:B------:R-:W4:Y:S01]  /*1600*/  @P3 LDG.E R24, desc[UR6][R16.64+0xe4] ;  /* 0x0000e40610183981 */ /* 0x000f22000c1e1900 */
[----:B--2---:R-:W-:-:S03]  /*1610*/  @P2 LOP3.LUT R2, R2, R23, RZ, 0x3c, !PT ;  /* 0x0000001702022212 */ /* 0x004fc600078e3cff */
[----:B------:R-:W2:Y:S01]  /*1620*/  @P2 LDG.E R23, desc[UR6][R16.64+0xd4] ;  /* 0x0000d40610172981 */ /* 0x000ea2000c1e1900 */
[----:B------:R-:W-:-:S03]  /*1630*/  @P2 LOP3.LUT R3, R3, R26, RZ, 0x3c, !PT ;  /* 0x0000001a03032212 */ /* 0x000fc600078e3cff */
        /* <DEDUP_REMOVED lines=41> */
[----:B------:R-:W-:-:S04]  /*18d0*/  UIADD3 UR4, UPT, UPT, UR4, 0x10, URZ ;  /* 0x0000001004047890 */ /* 0x000fc8000fffe0ff */
[----:B------:R-:W-:Y:S01]  /*18e0*/  UISETP.NE.AND UP0, UPT, UR4, 0x20, UPT ;  /* 0x000000200400788c */ /* 0x000fe2000bf05270 */
[----:B---3--:R-:W-:-:S04]  /*18f0*/  @P6 LOP3.LUT R5, R5, R22, RZ, 0x3c, !PT ;  /* 0x0000001605056212 */ /* 0x008fc800078e3cff */
[----:B------:R-:W-:Y:S02]  /*1900*/  @P0 LOP3.LUT R5, R5, R26, RZ, 0x3c, !PT ;  /* 0x0000001a05050212 */ /* 0x000fe400078e3cff */
[----:B----4-:R-:W-:Y:S02]  /*1910*/  @P0 LOP3.LUT R2, R2, R25, RZ, 0x3c, !PT ;  /* 0x0000001902020212 */ /* 0x010fe400078e3cff */
[----:B------:R-:W-:Y:S02]  /*1920*/  @P0 LOP3.LUT R3, R3, R24, RZ, 0x3c, !PT ;  /* 0x0000001803030212 */ /* 0x000fe400078e3cff */
[----:B--2---:R-:W-:-:S04]  /*1930*/  @P6 LOP3.LUT R4, R4, R23, RZ, 0x3c, !PT ;  /* 0x0000001704046212 */ /* 0x004fc800078e3cff */
[----:B------:R-:W-:Y:S01]  /*1940*/  @P0 LOP3.LUT R4, R4, R27, RZ, 0x3c, !PT ;  /* 0x0000001b04040212 */ /* 0x000fe200078e3cff */
[----:B------:R-:W-:Y:S06]  /*1950*/  BRA.U UP0, `(.L_x_245) ;  /* 0xfffffff500487547 */ /* 0x000fec000b83ffff */
[----:B------:R-:W-:-:S05]  /*1960*/  VIADD R20, R20, 0x1 ;  /* 0x0000000114147836 */ /* 0x000fca0000000000 */
[----:B------:R-:W-:-:S13]  /*1970*/  ISETP.NE.AND P0, PT, R20, 0x5, PT ;  /* 0x000000051400780c */ /* 0x000fda0003f05270 */
[----:B------:R-:W-:Y:S05]  /*1980*/  @P0 BRA `(.L_x_246) ;  /* 0xfffffff400300947 */ /* 0x000fea000383ffff */
[----:B------:R-:W-:Y:S01]  /*1990*/  LOP3.LUT R7, R18, 0x3, RZ, 0xc0, !PT ;  /* 0x0000000312077812 */ /* 0x000fe200078ec0ff */
[----:B------:R1:W-:Y:S03]  /*19a0*/  STL [R1+0x4], R6 ;  /* 0x0000040601007387 */ /* 0x0003e60000100800 */
[----:B------:R-:W-:Y:S01]  /*19b0*/  ISETP.NE.U32.AND P0, PT, R7, 0x1, PT ;  /* 0x000000010700780c */ /* 0x000fe20003f05070 */
[----:B------:R1:W-:Y:S03]  /*19c0*/  STL.64 [R1+0x8], R2 ;  /* 0x0000080201007387 */ /* 0x0003e60000100a00 */
[----:B------:R-:W-:Y:S01]  /*19d0*/  ISETP.NE.AND.EX P0, PT, RZ, RZ, PT, P0 ;  /* 0x000000ffff00720c */ /* 0x000fe20003f05300 */
[----:B------:R1:W-:-:S12]  /*19e0*/  STL.64 [R1+0x10], R4 ;  /* 0x0000100401007387 */ /* 0x0003d80000100a00 */
[----:B-1----:R-:W-:Y:S05]  /*19f0*/  @!P0 BRA `(.L_x_244) ;  /* 0x0000001800088947 */ /* 0x002fea0003800000 */
[----:B------:R-:W-:Y:S01]  /*1a00*/  UMOV UR4, URZ ;  /* 0x000000ff00047c82 */ /* 0x000fe20008000000 */
[----:B------:R-:W-:Y:S01]  /*1a10*/  UMOV UR5, URZ ;  /* 0x000000ff00057c82 */ /* 0x000fe20008000000 */
[----:B------:R-:W-:Y:S02]  /*1a20*/  IMAD.MOV.U32 R6, RZ, RZ, RZ ;  /* 0x000000ffff067224 */ /* 0x000fe400078e00ff */
[----:B------:R-:W-:Y:S02]  /*1a30*/  IMAD.MOV.U32 R20, RZ, RZ, RZ ;  /* 0x000000ffff147224 */ /* 0x000fe400078e00ff */
[----:B------:R-:W-:Y:S02]  /*1a40*/  IMAD.U32 R5, RZ, RZ, UR4 ;  /* 0x00000004ff057e24 */ /* 0x000fe4000f8e00ff */
[----:B------:R-:W-:Y:S02]  /*1a50*/  IMAD.U32 R4, RZ, RZ, UR5 ;  /* 0x00000005ff047e24 */ /* 0x000fe4000f8e00ff */
[----:B------:R-:W-:-:S02]  /*1a60*/  IMAD.U32 R3, RZ, RZ, UR4 ;  /* 0x00000004ff037e24 */ /* 0x000fc4000f8e00ff */
[----:B------:R-:W-:-:S07]  /*1a70*/  IMAD.U32 R2, RZ, RZ, UR5 ;  /* 0x00000005ff027e24 */ /* 0x000fce000f8e00ff */
.L_x_248:
[----:B------:R-:W-:-:S06]  /*1a80*/  IMAD R7, R20, 0x4, R1 ;  /* 0x0000000414077824 */ /* 0x000fcc00078e0201 */
[----:B------:R-:W5:Y:S01]  /*1a90*/  LDL R7, [R7+0x4] ;  /* 0x0000040007077983 */ /* 0x000f620000100800 */
[----:B------:R-:W-:-:S05]  /*1aa0*/  UMOV UR4, URZ ;  /* 0x000000ff00047c82 */ /* 0x000fca0008000000 */
.L_x_247:
        /* <DEDUP_REMOVED lines=183> */
[----:B-1----:R-:W-:Y:S05]  /*2620*/  @P0 BRA `(.L_x_244) ;  /* 0x0000000800fc0947 */ /* 0x002fea0003800000 */
        /* <DEDUP_REMOVED lines=8> */
.L_x_250:
[----:B------:R-:W-:-:S06]  /*26b0*/  IMAD R7, R20, 0x4, R1 ;  /* 0x0000000414077824 */ /* 0x000fcc00078e0201 */
[----:B------:R-:W5:Y:S01]  /*26c0*/  LDL R7, [R7+0x4] ;  /* 0x0000040007077983 */ /* 0x000f620000100800 */
[----:B------:R-:W-:-:S05]  /*26d0*/  UMOV UR4, URZ ;  /* 0x000000ff00047c82 */ /* 0x000fca0008000000 */
.L_x_249:
        /* <DEDUP_REMOVED lines=177> */
[----:B------:R1:W-:Y:S04]  /*31f0*/  STL [R1+0x4], R6 ;  /* 0x0000040601007387 */ /* 0x0003e80000100800 */
[----:B------:R1:W-:Y:S04]  /*3200*/  STL.64 [R1+0x8], R2 ;  /* 0x0000080201007387 */ /* 0x0003e80000100a00 */
[----:B------:R1:W-:Y:S02]  /*3210*/  STL.64 [R1+0x10], R4 ;  /* 0x0000100401007387 */ /* 0x0003e40000100a00 */
.L_x_244:
[----:B------:R-:W-:Y:S05]  /*3220*/  BSYNC.RECONVERGENT B1 ;  /* 0x0000000000017941 */ /* 0x000fea0003800200 */
.L_x_243:
[C---:B------:R-:W-:Y:S01]  /*3230*/  ISETP.GT.U32.AND P0, PT, R18.reuse, 0x3, PT ;  /* 0x000000031200780c */ /* 0x040fe20003f04070 */
[----:B------:R-:W-:Y:S01]  /*3240*/  VIADD R19, R19, 0x1 ;  /* 0x0000000113137836 */ /* 0x000fe20000000000 */
[--C-:B------:R-:W-:Y:S02]  /*3250*/  SHF.R.U64 R18, R18, 0x2, R21.reuse ;  /* 0x0000000212127819 */ /* 0x100fe40000001215 */
[----:B------:R-:W-:Y:S02]  /*3260*/  ISETP.GT.U32.AND.EX P0, PT, R21, RZ, PT, P0 ;  /* 0x000000ff1500720c */ /* 0x000fe40003f04100 */
[----:B------:R-:W-:-:S11]  /*3270*/  SHF.R.U32.HI R21, RZ, 0x2, R21 ;  /* 0x00000002ff157819 */ /* 0x000fd60000011615 */
[----:B------:R-:W-:Y:S05]  /*3280*/  @P0 BRA `(.L_x_251) ;  /* 0xffffffd800c40947 */ /* 0x000fea000383ffff */
.L_x_242:
[----:B------:R-:W-:Y:S05]  /*3290*/  BSYNC.RECONVERGENT B0 ;  /* 0x0000000000007941 */ /* 0x000fea0003800200 */
.L_x_241:
[----:B------:R-:W-:Y:S01]  /*32a0*/  SHF.R.U32.HI R7, RZ, 0x2, R6 ;  /* 0x00000002ff077819 */ /* 0x000fe20000011606 */
[----:B------:R-:W-:Y:S01]  /*32b0*/  IMAD.MOV.U32 R9, RZ, RZ, 0x2f800000 ;  /* 0x2f800000ff097424 */ /* 0x000fe200078e00ff */
[----:B------:R2:W-:Y:S01]  /*32c0*/  STL [R1+0x4], R2 ;  /* 0x0000040201007387 */ /* 0x0005e20000100800 */
[----:B------:R-:W-:Y:S01]  /*32d0*/  IMAD.MOV.U32 R18, RZ, RZ, 0x3a2c32e4 ;  /* 0x3a2c32e4ff127424 */ /* 0x000fe200078e00ff */
[----:B------:R-:W-:Y:S01]  /*32e0*/  LOP3.LUT R7, R7, R6, RZ, 0x3c, !PT ;  /* 0x0000000607077212 */ /* 0x000fe200078e3cff */
[----:B01----:R-:W-:Y:S01]  /*32f0*/  IMAD.SHL.U32 R6, R5, 0x10, RZ ;  /* 0x0000001005067824 */ /* 0x003fe200078e00ff */
[----:B------:R2:W-:Y:S01]  /*3300*/  STL.64 [R1+0x18], RZ ;  /* 0x000018ff01007387 */ /* 0x0005e20000100a00 */
[----:B------:R-:W-:Y:S02]  /*3310*/  BSSY.RECONVERGENT B0, `(.L_x_252) ;  /* 0x0000066000007945 */ /* 0x000fe40003800200 */
[C---:B------:R-:W-:Y:S01]  /*3320*/  IMAD.SHL.U32 R8, R7.reuse, 0x2, RZ ;  /* 0x0000000207087824 */ /* 0x040fe200078e00ff */
[----:B------:R2:W-:Y:S04]  /*3330*/  STL [R1+0x20], RZ ;  /* 0x000020ff01007387 */ /* 0x0005e80000100800 */
[----:B------:R-:W-:Y:S01]  /*3340*/  LOP3.LUT R6, R7, R8, R6, 0x96, !PT ;  /* 0x0000000807067212 */ /* 0x000fe200078e9606 */
[----:B------:R2:W-:Y:S03]  /*3350*/  STL.64 [R1+0x28], RZ ;  /* 0x000028ff01007387 */ /* 0x0005e60000100a00 */
[----:B------:R-:W-:-:S04]  /*3360*/  LOP3.LUT R7, R6, R5, RZ, 0x3c, !PT ;  /* 0x0000000506077212 */ /* 0x000fc800078e3cff */
[----:B------:R-:W-:-:S04]  /*3370*/  IADD3 R0, PT, PT, R0, 0x587c5, R7 ;  /* 0x000587c500007810 */ /* 0x000fc80007ffe007 */
[----:B------:R-:W-:-:S05]  /*3380*/  I2FP.F32.U32 R0, R0 ;  /* 0x0000000000007245 */ /* 0x000fca0000201000 */
[----:B------:R-:W-:-:S04]  /*3390*/  FFMA R0, R0, R9, 1.1641532182693481445e-10 ;  /* 0x2f00000000007423 */ /* 0x000fc80000000009 */
[----:B------:R-:W-:-:S04]  /*33a0*/  FFMA R17, R13, R0, R12 ;  /* 0x000000000d117223 */ /* 0x000fc8000000000c */
[C---:B------:R-:W-:Y:S01]  /*33b0*/  FMUL R0, |R17|.reuse, 16777216 ;  /* 0x4b80000011007820 */ /* 0x040fe20000400200 */
[----:B------:R-:W-:-:S04]  /*33c0*/  FSETP.GEU.AND P0, PT, |R17|, 1.175494350822287508e-38, PT ;  /* 0x008000001100780b */ /* 0x000fc80003f0e200 */
[----:B------:R-:W-:-:S05]  /*33d0*/  FSEL R0, R0, |R17|, !P0 ;  /* 0x4000001100007208 */ /* 0x000fca0004000000 */
[----:B------:R-:W-:-:S05]  /*33e0*/  VIADD R6, R0, 0xc0cafb0d ;  /* 0xc0cafb0d00067836 */ /* 0x000fca0000000000 */
[----:B------:R-:W-:-:S05]  /*33f0*/  LOP3.LUT R9, R6, 0xff800000, RZ, 0xc0, !PT ;  /* 0xff80000006097812 */ /* 0x000fca00078ec0ff */
[----:B------:R-:W-:Y:S01]  /*3400*/  IMAD.IADD R0, R0, 0x1, -R9 ;  /* 0x0000000100007824 */ /* 0x000fe200078e0a09 */
[----:B------:R-:W-:-:S03]  /*3410*/  I2FP.F32.S32 R9, R9 ;  /* 0x0000000900097245 */ /* 0x000fc60000201400 */
[C---:B------:R-:W-:Y:S01]  /*3420*/  FADD R8, R0.reuse, 1 ;  /* 0x3f80000000087421 */ /* 0x040fe20000000000 */
[----:B------:R-:W-:Y:S01]  /*3430*/  FADD R21, R0, -1 ;  /* 0xbf80000000157421 */ /* 0x000fe20000000000 */
[----:B------:R-:W-:-:S03]  /*3440*/  FSEL R0, RZ, -24, P0 ;  /* 0xc1c00000ff007808 */ /* 0x000fc60000000000 */
[----:B------:R-:W-:Y:S01]  /*3450*/  FADD R19, R21, R21 ;  /* 0x0000001515137221 */ /* 0x000fe20000000000 */
[----:B------:R-:W0:Y:S03]  /*3460*/  MUFU.RCP R8, R8 ;  /* 0x0000000800087308 */ /* 0x000e260000001000 */
[----:B0-----:R-:W-:Y:S01]  /*3470*/  FMUL R6, R8, R19 ;  /* 0x0000001308067220 */ /* 0x001fe20000400000 */
[----:B------:R-:W-:-:S03]  /*3480*/  FFMA R19, R9, 1.1920928955078125e-07, R0 ;  /* 0x3400000009137823 */ /* 0x000fc60000000000 */
        /* <DEDUP_REMOVED lines=15> */
[----:B------:R-:W-:-:S04]  /*3580*/  FFMA R8, R21, R16, R8 ;  /* 0x0000001015087223 */ /* 0x000fc80000000008 */
[----:B------:R-:W-:Y:S01]  /*3590*/  FFMA R9, R6, R9, R8 ;  /* 0x0000000906097223 */ /* 0x000fe20000000008 */
[----:B------:R-:W-:-:S03]  /*35a0*/  IMAD.MOV.U32 R8, RZ, RZ, R3 ;  /* 0x000000ffff087224 */ /* 0x000fc600078e0003 */
[----:B------:R-:W-:-:S04]  /*35b0*/  FADD R6, R0, R9 ;  /* 0x0000000900067221 */ /* 0x000fc80000000000 */
[----:B------:R-:W-:Y:S01]  /*35c0*/  FMUL R19, R6, R10 ;  /* 0x0000000a06137220 */ /* 0x000fe20000400000 */
[----:B------:R-:W-:-:S03]  /*35d0*/  FADD R0, -R0, R6 ;  /* 0x0000000600007221 */ /* 0x000fc60000000100 */
[----:B------:R-:W0:Y:S01]  /*35e0*/  FRND R16, R19 ;  /* 0x0000001300107307 */ /* 0x000e220000201000 */
[----:B------:R-:W-:Y:S01]  /*35f0*/  FADD R9, R9, -R0 ;  /* 0x8000000009097221 */ /* 0x000fe20000000000 */
[-C--:B------:R-:W-:Y:S01]  /*3600*/  FFMA R6, R6, R10.reuse, -R19 ;  /* 0x0000000a06067223 */ /* 0x080fe20000000813 */
[----:B------:R-:W-:Y:S01]  /*3610*/  IMAD.MOV.U32 R0, RZ, RZ, 0x391fcb8e ;  /* 0x391fcb8eff007424 */ /* 0x000fe200078e00ff */
[----:B------:R-:W-:Y:S02]  /*3620*/  FSETP.GT.AND P1, PT, |R19|, 152, PT ;  /* 0x431800001300780b */ /* 0x000fe40003f24200 */
[----:B------:R-:W-:Y:S01]  /*3630*/  FFMA R6, R9, R10, R6 ;  /* 0x0000000a09067223 */ /* 0x000fe20000000006 */
[C---:B------:R-:W-:Y:S01]  /*3640*/  FSETP.GEU.AND P2, PT, R19.reuse, RZ, PT ;  /* 0x000000ff1300720b */ /* 0x040fe20003f4e000 */
[----:B------:R-:W1:Y:S01]  /*3650*/  F2I.NTZ R3, R19 ;  /* 0x0000001300037305 */ /* 0x000e620000203100 */
[----:B0-----:R-:W-:Y:S01]  /*3660*/  FADD R9, R19, -R16 ;  /* 0x8000001013097221 */ /* 0x001fe20000000000 */
[----:B------:R-:W-:-:S03]  /*3670*/  FSETP.GT.AND P0, PT, R16, RZ, PT ;  /* 0x000000ff1000720b */ /* 0x000fc60003f04000 */
[----:B------:R-:W-:Y:S01]  /*3680*/  FADD R21, R6, R9 ;  /* 0x0000000906157221 */ /* 0x000fe20000000000 */
[----:B------:R-:W-:Y:S01]  /*3690*/  IMAD.MOV.U32 R9, RZ, RZ, R4 ;  /* 0x000000ffff097224 */ /* 0x000fe200078e0004 */
[----:B------:R-:W-:Y:S01]  /*36a0*/  SEL R4, RZ, 0x83000000, P0 ;  /* 0x83000000ff047807 */ /* 0x000fe20000000000 */
[----:B------:R-:W-:Y:S02]  /*36b0*/  IMAD.MOV.U32 R6, RZ, RZ, R5 ;  /* 0x000000ffff067224 */ /* 0x000fe400078e0005 */
[----:B------:R-:W-:Y:S01]  /*36c0*/  FFMA R0, R21, R0, 0.0013391353422775864601 ;  /* 0x3aaf85ed15007423 */ /* 0x000fe20000000000 */
[----:B------:R-:W-:Y:S01]  /*36d0*/  FSETP.NEU.AND P0, PT, R17, 1, PT ;  /* 0x3f8000001100780b */ /* 0x000fe20003f0d000 */
[----:B------:R2:W-:Y:S01]  /*36e0*/  STL.64 [R1+0x8], R8 ;  /* 0x0000080801007387 */ /* 0x0005e20000100a00 */
[----:B------:R-:W-:Y:S02]  /*36f0*/  VIADD R5, R4, 0x7f000000 ;  /* 0x7f00000004057836 */ /* 0x000fe40000000000 */
[----:B------:R-:W-:Y:S01]  /*3700*/  FFMA R0, R21, R0, 0.0096188392490148544312 ;  /* 0x3c1d985615007423 */ /* 0x000fe20000000000 */
[----:B------:R-:W-:Y:S01]  /*3710*/  FSETP.EQ.OR P0, PT, R10, RZ, !P0 ;  /* 0x000000ff0a00720b */ /* 0x000fe20004702400 */
[----:B------:R2:W-:Y:S01]  /*3720*/  STL.64 [R1+0x10], R6 ;  /* 0x0000100601007387 */ /* 0x0005e20000100a00 */
[----:B-1----:R-:W-:-:S02]  /*3730*/  IMAD R3, R3, 0x800000, -R4 ;  /* 0x0080000003037824 */ /* 0x002fc400078e0a04 */
[----:B------:R-:W-:-:S04]  /*3740*/  FFMA R0, R21, R0, 0.055503588169813156128 ;  /* 0x3d6357bb15007423 */ /* 0x000fc80000000000 */
[----:B------:R-:W-:-:S04]  /*3750*/  FFMA R0, R21, R0, 0.24022644758224487305 ;  /* 0x3e75fdec15007423 */ /* 0x000fc80000000000 */
[----:B------:R-:W-:-:S04]  /*3760*/  FFMA R0, R21, R0, 0.69314718246459960938 ;  /* 0x3f31721815007423 */ /* 0x000fc80000000000 */
[----:B------:R-:W-:-:S04]  /*3770*/  FFMA R0, R21, R0, 1 ;  /* 0x3f80000015007423 */ /* 0x000fc80000000000 */
[----:B------:R-:W-:-:S04]  /*3780*/  FMUL R0, R0, R5 ;  /* 0x0000000500007220 */ /* 0x000fc80000400000 */
[----:B------:R-:W-:Y:S01]  /*3790*/  FMUL R3, R0, R3 ;  /* 0x0000000300037220 */ /* 0x000fe20000400000 */
[----:B------:R-:W-:Y:S01]  /*37a0*/  IMAD.MOV.U32 R0, RZ, RZ, 0x3f800000 ;  /* 0x3f800000ff007424 */ /* 0x000fe200078e00ff */
[----:B------:R-:W-:Y:S01]  /*37b0*/  @P1 FSEL R3, RZ, +INF , !P2 ;  /* 0x7f800000ff031808 */ /* 0x000fe20005000000 */
[----:B--2---:R-:W-:Y:S06]  /*37c0*/  @P0 BRA `(.L_x_253) ;  /* 0x0000000000680947 */ /* 0x004fec0003800000 */
[----:B------:R-:W-:-:S04]  /*37d0*/  FSETP.NAN.AND P0, PT, |R10|, |R10|, PT ;  /* 0x4000000a0a00720b */ /* 0x000fc80003f08200 */
[----:B------:R-:W-:-:S13]  /*37e0*/  FSETP.NUM.AND P0, PT, |R17|, |R17|, !P0 ;  /* 0x400000111100720b */ /* 0x000fda0004707200 */
[----:B------:R-:W-:Y:S01]  /*37f0*/  @!P0 FADD R0, R17, R10 ;  /* 0x0000000a11008221 */ /* 0x000fe20000000000 */
[----:B------:R-:W-:Y:S06]  /*3800*/  @!P0 BRA `(.L_x_253) ;  /* 0x0000000000588947 */ /* 0x000fec0003800000 */
[----:B------:R-:W-:Y:S01]  /*3810*/  FMUL R4, R10, 0.5 ;  /* 0x3f0000000a047820 */ /* 0x000fe20000400000 */
[----:B------:R-:W-:-:S04]  /*3820*/  FSETP.NEU.AND P0, PT, |R17|, +INF , PT ;  /* 0x7f8000001100780b */ /* 0x000fc80003f0d200 */
[----:B------:R-:W-:Y:S01]  /*3830*/  FSETP.NEU.AND P0, PT, R17, RZ, P0 ;  /* 0x000000ff1100720b */ /* 0x000fe2000070d000 */
[----:B------:R-:W0:Y:S03]  /*3840*/  FRND.TRUNC R4, R4 ;  /* 0x0000000400047307 */ /* 0x000e26000020d000 */
[----:B------:R-:W-:-:S09]  /*3850*/  FSETP.GEU.OR P1, PT, R10, RZ, P0 ;  /* 0x000000ff0a00720b */ /* 0x000fd2000072e400 */
[----:B------:R-:W-:Y:S01]  /*3860*/  @!P0 FADD R2, R17, R17 ;  /* 0x0000001111028221 */ /* 0x000fe20000000000 */
[----:B0-----:R-:W-:-:S04]  /*3870*/  FADD R5, R4, R4 ;  /* 0x0000000404057221 */ /* 0x001fc80000000000 */
[----:B------:R-:W-:Y:S01]  /*3880*/  @!P1 LOP3.LUT R2, R2, 0x7f800000, RZ, 0x3c, !PT ;  /* 0x7f80000002029812 */ /* 0x000fe200078e3cff */
[----:B------:R-:W-:-:S05]  /*3890*/  FADD R5, -R5, R10 ;  /* 0x0000000a05057221 */ /* 0x000fca0000000100 */
[----:B------:R-:W-:-:S13]  /*38a0*/  FSETP.NEU.AND P2, PT, |R5|, 1, !P0 ;  /* 0x3f8000000500780b */ /* 0x000fda000474d200 */
[----:B------:R-:W-:-:S05]  /*38b0*/  @P2 LOP3.LUT R2, R2, 0x7fffffff, RZ, 0xc0, !PT ;  /* 0x7fffffff02022812 */ /* 0x000fca00078ec0ff */
[----:B------:R-:W-:Y:S01]  /*38c0*/  @!P0 IMAD.MOV.U32 R0, RZ, RZ, R2 ;  /* 0x000000ffff008224 */ /* 0x000fe200078e0002 */
[----:B------:R-:W-:Y:S06]  /*38d0*/  @!P0 BRA `(.L_x_253) ;  /* 0x0000000000248947 */ /* 0x000fec0003800000 */
[----:B------:R-:W-:Y:S02]  /*38e0*/  FSETP.NEU.AND P0, PT, |R10|, +INF , PT ;  /* 0x7f8000000a00780b */ /* 0x000fe40003f0d200 */
[----:B------:R-:W-:-:S13]  /*38f0*/  FSETP.EQ.AND P1, PT, R17, -1, PT ;  /* 0xbf8000001100780b */ /* 0x000fda0003f22000 */
[----:B------:R-:W-:Y:S05]  /*3900*/  @!P0 BRA P1, `(.L_x_253) ;  /* 0x0000000000188947 */ /* 0x000fea0000800000 */
[----:B------:R-:W-:Y:S01]  /*3910*/  FSETP.GEU.AND P0, PT, R17, RZ, PT ;  /* 0x000000ff1100720b */ /* 0x000fe20003f0e000 */
[----:B------:R-:W-:Y:S01]  /*3920*/  IMAD.MOV.U32 R0, RZ, RZ, R3 ;  /* 0x000000ffff007224 */ /* 0x000fe200078e0003 */
[----:B------:R-:W-:-:S11]  /*3930*/  ISETP.NE.AND P3, PT, R15, RZ, PT ;  /* 0x000000ff0f00720c */ /* 0x000fd60003f65270 */
[----:B------:R-:W-:-:S04]  /*3940*/  @!P0 FSETP.NEU.AND P1, PT, |R5|, 1, PT ;  /* 0x3f8000000500880b */ /* 0x000fc80003f2d200 */
[----:B------:R-:W-:-:S04]  /*3950*/  @!P0 FSEL R2, R3, -R3, P1 ;  /* 0x8000000303028208 */ /* 0x000fc80000800000 */
[----:B------:R-:W-:-:S07]  /*3960*/  @!P0 FSEL R0, R2, +QNAN , !P3 ;  /* 0x7fffffff02008808 */ /* 0x000fce0005800000 */
.L_x_253:
[----:B------:R-:W-:Y:S05]  /*3970*/  BSYNC.RECONVERGENT B0 ;  /* 0x0000000000007941 */ /* 0x000fea0003800200 */
.L_x_252:
[----:B------:R-:W0:Y:S01]  /*3980*/  LDC.64 R4, c[0x0][0x388] ;  /* 0x0000e200ff047b82 */ /* 0x000e220000000a00 */
[----:B------:R-:W1:Y:S01]  /*3990*/  FRND.FLOOR R0, R0 ;  /* 0x0000000000007307 */ /* 0x000e620000205000 */
[----:B------:R-:W1:Y:S06]  /*39a0*/  LDCU UR4, c[0x0][0x390] ;  /* 0x00007200ff0477ac */ /* 0x000e6c0008000800 */
[----:B------:R-:W2:Y:S01]  /*39b0*/  LDC.64 R2, c[0x0][0x398] ;  /* 0x0000e600ff027b82 */ /* 0x000ea20000000a00 */
[C---:B-1----:R-:W-:Y:S02]  /*39c0*/  FSETP.GT.AND P0, PT, R0.reuse, UR4, PT ;  /* 0x0000000400007c0b */ /* 0x042fe4000bf04000 */
[----:B0-----:R-:W-:Y:S01]  /*39d0*/  FSETP.GEU.AND P1, PT, R0, R5, PT ;  /* 0x000000050000720b */ /* 0x001fe20003f2e000 */
[----:B--2---:R-:W-:-:S04]  /*39e0*/  IMAD.WIDE R2, R11, 0x4, R2 ;  /* 0x000000040b027825 */ /* 0x004fc800078e0202 */
[----:B------:R-:W-:-:S08]  /*39f0*/  IMAD.IADD R11, R14, 0x1, R11 ;  /* 0x000000010e0b7824 */ /* 0x000fd000078e020b */
[----:B------:R-:W-:Y:S02]  /*3a00*/  @P1 FSEL R5, R0, UR4, !P0 ;  /* 0x0000000400051c08 */ /* 0x000fe4000c000000 */
[----:B------:R-:W-:-:S03]  /*3a10*/  ISETP.GE.AND P0, PT, R11, R4, PT ;  /* 0x000000040b00720c */ /* 0x000fc60003f06270 */
[----:B------:R0:W-:Y:S10]  /*3a20*/  STG.E desc[UR6][R2.64], R5 ;  /* 0x0000000502007986 */ /* 0x0001f4000c101906 */
[----:B0-----:R-:W-:Y:S05]  /*3a30*/  @!P0 BRA `(.L_x_254) ;  /* 0xffffffd000848947 */ /* 0x001fea000383ffff */
[----:B------:R-:W-:Y:S05]  /*3a40*/  EXIT ;  /* 0x000000000000794d */ /* 0x000fea0003800000 */
        .weak           $__internal_2_$__cuda_sm20_rcp_rn_f32_slowpath
        .type           $__internal_2_$__cuda_sm20_rcp_rn_f32_slowpath,@function
        .size           $__internal_2_$__cuda_sm20_rcp_rn_f32_slowpath,(.L_x_284 - $__internal_2_$__cuda_sm20_rcp_rn_f32_slowpath)
$__internal_2_$__cuda_sm20_rcp_rn_f32_slowpath:
[----:B------:R-:W0:Y:S02]  /*3a50*/  LDC R0, c[0x0][0x394] ;  /* 0x0000e500ff007b82 */ /* 0x000e240000000800 */
[----:B0-----:R-:W-:-:S05]  /*3a60*/  IMAD.SHL.U32 R10, R0, 0x2, RZ ;  /* 0x00000002000a7824 */ /* 0x001fca00078e00ff */
[----:B------:R-:W-:-:S04]  /*3a70*/  SHF.R.U32.HI R3, RZ, 0x18, R10 ;  /* 0x00000018ff037819 */ /* 0x000fc8000001160a */
[----:B------:R-:W-:-:S13]  /*3a80*/  ISETP.NE.U32.AND P6, PT, R3, RZ, PT ;  /* 0x000000ff0300720c */ /* 0x000fda0003fc5070 */
[----:B------:R-:W-:Y:S05]  /*3a90*/  @P6 BRA `(.L_x_255) ;  /* 0x0000000000286947 */ /* 0x000fea0003800000 */
[----:B------:R-:W-:-:S13]  /*3aa0*/  ISETP.NE.AND P6, PT, R10, RZ, PT ;  /* 0x000000ff0a00720c */ /* 0x000fda0003fc5270 */
[----:B------:R2:W3:Y:S01]  /*3ab0*/  @!P6 MUFU.RCP R3, R0 ;  /* 0x000000000003e308 */ /* 0x0004e20000001000 */
[----:B------:R-:W-:Y:S05]  /*3ac0*/  @!P6 BRA `(.L_x_256) ;  /* 0x0000000000b4e947 */ /* 0x000fea0003800000 */
[----:B------:R-:W-:-:S04]  /*3ad0*/  FFMA R10, R0, 1.84467440737095516160e+19, RZ ;  /* 0x5f800000000a7823 */ /* 0x000fc800000000ff */
[----:B---3--:R-:W2:Y:S02]  /*3ae0*/  MUFU.RCP R3, R10 ;  /* 0x0000000a00037308 */ /* 0x008ea40000001000 */
[----:B--2---:R-:W-:-:S04]  /*3af0*/  FFMA R0, R10, R3, -1 ;  /* 0xbf8000000a007423 */ /* 0x004fc80000000003 */
[----:B------:R-:W-:-:S04]  /*3b00*/  FADD.FTZ R0, -R0, -RZ ;  /* 0x800000ff00007221 */ /* 0x000fc80000010100 */
[----:B------:R-:W-:-:S04]  /*3b10*/  FFMA R0, R3, R0, R3 ;  /* 0x0000000003007223 */ /* 0x000fc80000000003 */
[----:B------:R-:W-:Y:S01]  /*3b20*/  FFMA R3, R0, 1.84467440737095516160e+19, RZ ;  /* 0x5f80000000037823 */ /* 0x000fe200000000ff */
[----:B------:R-:W-:Y:S06]  /*3b30*/  BRA `(.L_x_256) ;  /* 0x0000000000987947 */ /* 0x000fec0003800000 */
.L_x_255:
[----:B------:R-:W-:-:S05]  /*3b40*/  VIADD R10, R3, 0xffffff03 ;  /* 0xffffff03030a7836 */ /* 0x000fca0000000000 */
[----:B------:R-:W-:-:S13]  /*3b50*/  ISETP.GT.U32.AND P6, PT, R10, 0x1, PT ;  /* 0x000000010a00780c */ /* 0x000fda0003fc4070 */
[----:B------:R-:W-:Y:S05]  /*3b60*/  @P6 BRA `(.L_x_257) ;  /* 0x0000000000886947 */ /* 0x000fea0003800000 */
[----:B------:R-:W-:Y:S02]  /*3b70*/  LOP3.LUT R13, R0, 0x7fffff, RZ, 0xc0, !PT ;  /* 0x007fffff000d7812 */ /* 0x000fe400078ec0ff */
[----:B------:R-:W-:Y:S02]  /*3b80*/  P2R R23, PR, RZ, 0x2 ;  /* 0x00000002ff177803 */ /* 0x000fe40000000000 */
[----:B------:R-:W-:Y:S02]  /*3b90*/  LOP3.LUT R13, R13, 0x3f800000, RZ, 0xfc, !PT ;  /* 0x3f8000000d0d7812 */ /* 0x000fe400078efcff */
[----:B------:R-:W-:Y:S02]  /*3ba0*/  P2R R21, PR, RZ, 0x1 ;  /* 0x00000001ff157803 */ /* 0x000fe40000000000 */
[----:B------:R-:W0:Y:S02]  /*3bb0*/  MUFU.RCP R18, R13 ;  /* 0x0000000d00127308 */ /* 0x000e240000001000 */
[----:B0-----:R-:W-:-:S04]  /*3bc0*/  FFMA R19, R13, R18, -1 ;  /* 0xbf8000000d137423 */ /* 0x001fc80000000012 */
[----:B------:R-:W-:-:S04]  /*3bd0*/  FADD.FTZ R19, -R19, -RZ ;  /* 0x800000ff13137221 */ /* 0x000fc80000010100 */
[CCC-:B------:R-:W-:Y:S01]  /*3be0*/  FFMA.RM R20, R18.reuse, R19.reuse, R18.reuse ;  /* 0x0000001312147223 */ /* 0x1c0fe20000004012 */
[----:B------:R-:W-:-:S05]  /*3bf0*/  FFMA.RP R19, R18, R19, R18 ;  /* 0x0000001312137223 */ /* 0x000fca0000008012 */
[C---:B------:R-:W-:Y:S01]  /*3c00*/  FSETP.NEU.FTZ.AND P6, PT, R20.reuse, R19, PT ;  /* 0x000000131400720b */ /* 0x040fe20003fdd000 */
[----:B------:R-:W-:Y:S01]  /*3c10*/  IMAD.MOV.U32 R19, RZ, RZ, 0x3 ;  /* 0x00000003ff137424 */ /* 0x000fe200078e00ff */
[----:B------:R-:W-:Y:S02]  /*3c20*/  LOP3.LUT R20, R20, 0x7fffff, RZ, 0xc0, !PT ;  /* 0x007fffff14147812 */ /* 0x000fe400078ec0ff */
[----:B------:R-:W-:Y:S02]  /*3c30*/  SEL R18, RZ, 0xffffffff, !P6 ;  /* 0xffffffffff127807 */ /* 0x000fe40007000000 */
[----:B------:R-:W-:Y:S02]  /*3c40*/  SHF.L.U32 R22, R19, R10, RZ ;  /* 0x0000000a13167219 */ /* 0x000fe400000006ff */
[----:B------:R-:W-:Y:S01]  /*3c50*/  LOP3.LUT R19, R20, 0x800000, RZ, 0xfc, !PT ;  /* 0x0080000014137812 */ /* 0x000fe200078efcff */
[----:B------:R-:W-:-:S03]  /*3c60*/  IMAD.MOV R18, RZ, RZ, -R18 ;  /* 0x000000ffff127224 */ /* 0x000fc600078e0a12 */
[----:B------:R-:W-:Y:S02]  /*3c70*/  LOP3.LUT R13, R22, R19, RZ, 0xc0, !PT ;  /* 0x00000013160d7212 */ /* 0x000fe400078ec0ff */
[-C--:B------:R-:W-:Y:S02]  /*3c80*/  LOP3.LUT P1, RZ, R18, R10.reuse, R19, 0xf8, !PT ;  /* 0x0000000a12ff7212 */ /* 0x080fe4000782f813 */
[----:B------:R-:W-:Y:S01]  /*3c90*/  SHF.R.U32.HI R13, RZ, R10, R13 ;  /* 0x0000000aff0d7219 */ /* 0x000fe2000001160d */
[----:B------:R-:W-:-:S03]  /*3ca0*/  VIADD R10, R3, 0xffffff04 ;  /* 0xffffff04030a7836 */ /* 0x000fc60000000000 */
[C---:B------:R-:W-:Y:S02]  /*3cb0*/  LOP3.LUT P0, RZ, R13.reuse, 0x1, RZ, 0xc0, !PT ;  /* 0x000000010dff7812 */ /* 0x040fe4000780c0ff */
[----:B------:R-:W-:Y:S02]  /*3cc0*/  LOP3.LUT P6, RZ, R13, 0x2, RZ, 0xc0, !PT ;  /* 0x000000020dff7812 */ /* 0x000fe400078cc0ff */
[----:B------:R-:W-:Y:S02]  /*3cd0*/  SHF.R.U32.HI R3, RZ, R10, R19 ;  /* 0x0000000aff037219 */ /* 0x000fe40000011613 */
[----:B------:R-:W-:Y:S02]  /*3ce0*/  PLOP3.LUT P6, PT, P0, P1, P6, 0xe0, 0x0 ;  /* 0x000000000000781c */ /* 0x000fe400007c3c60 */
[----:B------:R-:W-:Y:S02]  /*3cf0*/  ISETP.NE.AND P1, PT, R23, RZ, PT ;  /* 0x000000ff1700720c */ /* 0x000fe40003f25270 */
[----:B------:R-:W-:-:S02]  /*3d00*/  SEL R13, RZ, 0x1, !P6 ;  /* 0x00000001ff0d7807 */ /* 0x000fc40007000000 */
[----:B------:R-:W-:-:S03]  /*3d10*/  ISETP.NE.AND P0, PT, R21, RZ, PT ;  /* 0x000000ff1500720c */ /* 0x000fc60003f05270 */
[----:B------:R-:W-:-:S05]  /*3d20*/  IMAD.MOV R13, RZ, RZ, -R13 ;  /* 0x000000ffff0d7224 */ /* 0x000fca00078e0a0d */
[----:B------:R-:W-:-:S13]  /*3d30*/  ISETP.GE.AND P6, PT, R13, RZ, PT ;  /* 0x000000ff0d00720c */ /* 0x000fda0003fc6270 */
[----:B------:R-:W-:Y:S01]  /*3d40*/  @!P6 VIADD R3, R3, 0x1 ;  /* 0x000000010303e836 */ /* 0x000fe20000000000 */
[----:B------:R-:W-:-:S13]  /*3d50*/  LOP3.LUT P6, RZ, R0, 0x7fffff, RZ, 0xc0, !PT ;  /* 0x007fffff00ff7812 */ /* 0x000fda00078cc0ff */
[----:B------:R-:W-:-:S05]  /*3d60*/  @!P6 IMAD.SHL.U32 R3, R3, 0x2, RZ ;  /* 0x000000020303e824 */ /* 0x000fca00078e00ff */
[----:B------:R-:W-:Y:S01]  /*3d70*/  LOP3.LUT R3, R3, 0x80000000, R0, 0xf8, !PT ;  /* 0x8000000003037812 */ /* 0x000fe200078ef800 */
[----:B------:R-:W-:Y:S06]  /*3d80*/  BRA `(.L_x_256) ;  /* 0x0000000000047947 */ /* 0x000fec0003800000 */
.L_x_257:
[----:B------:R0:W1:Y:S02]  /*3d90*/  MUFU.RCP R3, R0 ;  /* 0x0000000000037308 */ /* 0x0000640000001000 */
.L_x_256:
[----:B-1-3--:R-:W-:Y:S02]  /*3da0*/  IMAD.MOV.U32 R10, RZ, RZ, R3 ;  /* 0x000000ffff0a7224 */ /* 0x00afe400078e0003 */
[----:B------:R-:W-:-:S04]  /*3db0*/  IMAD.MOV.U32 R3, RZ, RZ, 0x0 ;  /* 0x00000000ff037424 */ /* 0x000fc800078e00ff */
[----:B0-2---:R-:W-:Y:S05]  /*3dc0*/  RET.REL.NODEC R2 `(generate_node_weights) ;  /* 0xffffffc0028c7950 */ /* 0x005fea0003c3ffff */
.L_x_258:
        /* <DEDUP_REMOVED lines=11> */
.L_x_284:


//--------------------- .text.generate_hyperedge_sizes --------------------------
	.section	.text.generate_hyperedge_sizes,"ax",@progbits
	.align	128
        .global         generate_hyperedge_sizes
        .type           generate_hyperedge_sizes,@function
        .size           generate_hyperedge_sizes,(.L_x_285 - generate_hyperedge_sizes)
        .other          generate_hyperedge_sizes,@"STO_CUDA_ENTRY STV_DEFAULT"
generate_hyperedge_sizes:
.text.generate_hyperedge_sizes:
        /* <DEDUP_REMOVED lines=11> */
[----:B0-----:R-:W-:Y:S02]  /*00b0*/  I2FP.F32.U32 R0, R17 ;  /* 0x0000001100007245 */ /* 0x001fe40000201000 */
[----:B------:R-:W-:-:S02]  /*00c0*/  ISETP.NE.AND P2, PT, R17, RZ, PT ;  /* 0x000000ff1100720c */ /* 0x000fc40003f45270 */
[C---:B------:R-:W-:Y:S01]  /*00d0*/  FSETP.GEU.AND P0, PT, |R0|.reuse, 1.175494350822287508e-38, PT ;  /* 0x008000000000780b */ /* 0x040fe20003f0e200 */
[----:B------:R-:W-:Y:S01]  /*00e0*/  FMUL R3, |R0|, 16777216 ;  /* 0x4b80000000037820 */ /* 0x000fe20000400200 */
[----:B-1----:R-:W-:-:S04]  /*00f0*/  I2FP.F32.U32 R2, R12 ;  /* 0x0000000c00027245 */ /* 0x002fc80000201000 */
[----:B------:R-:W-:Y:S02]  /*0100*/  FSEL R3, R3, |R0|, !P0 ;  /* 0x4000000003037208 */ /* 0x000fe40004000000 */
[C---:B------:R-:W-:Y:S01]  /*0110*/  FSETP.GEU.AND P1, PT, |R2|.reuse, 1.175494350822287508e-38, PT ;  /* 0x008000000200780b */ /* 0x040fe20003f2e200 */
[----:B------:R-:W-:Y:S01]  /*0120*/  FMUL R5, |R2|, 16777216 ;  /* 0x4b80000002057820 */ /* 0x000fe20000400200 */
[----:B------:R-:W-:Y:S01]  /*0130*/  FSEL R16, RZ, -24, P0 ;  /* 0xc1c00000ff107808 */ /* 0x000fe20000000000 */
[----:B------:R-:W-:-:S05]  /*0140*/  VIADD R4, R3, 0xc0cafb0d ;  /* 0xc0cafb0d03047836 */ /* 0x000fca0000000000 */
[----:B------:R-:W-:Y:S02]  /*0150*/  LOP3.LUT R6, R4, 0xff800000, RZ, 0xc0, !PT ;  /* 0xff80000004067812 */ /* 0x000fe400078ec0ff */
[----:B------:R-:W-:Y:S02]  /*0160*/  FSEL R4, R5, |R2|, !P1 ;  /* 0x4000000205047208 */ /* 0x000fe40004800000 */
[----:B------:R-:W-:Y:S01]  /*0170*/  I2FP.F32.S32 R9, R6 ;  /* 0x0000000600097245 */ /* 0x000fe20000201400 */
[----:B------:R-:W-:Y:S02]  /*0180*/  IMAD.IADD R3, R3, 0x1, -R6 ;  /* 0x0000000103037824 */ /* 0x000fe400078e0a06 */
[----:B------:R-:W-:Y:S02]  /*0190*/  VIADD R7, R4, 0xc0cafb0d ;  /* 0xc0cafb0d04077836 */ /* 0x000fe40000000000 */
[C---:B------:R-:W-:Y:S01]  /*01a0*/  FADD R8, R3.reuse, 1 ;  /* 0x3f80000003087421 */ /* 0x040fe20000000000 */
[----:B------:R-:W-:Y:S01]  /*01b0*/  FADD R18, R3, -1 ;  /* 0xbf80000003127421 */ /* 0x000fe20000000000 */
[----:B------:R-:W-:Y:S01]  /*01c0*/  IMAD.MOV.U32 R3, RZ, RZ, 0x3a2c32e4 ;  /* 0x3a2c32e4ff037424 */ /* 0x000fe200078e00ff */
[----:B------:R-:W-:Y:S01]  /*01d0*/  LOP3.LUT R7, R7, 0xff800000, RZ, 0xc0, !PT ;  /* 0xff80000007077812 */ /* 0x000fe200078ec0ff */
[----:B------:R-:W-:Y:S01]  /*01e0*/  FFMA R16, R9, 1.1920928955078125e-07, R16 ;  /* 0x3400000009107823 */ /* 0x000fe20000000010 */
[----:B------:R-:W-:Y:S01]  /*01f0*/  FADD R5, R18, R18 ;  /* 0x0000001212057221 */ /* 0x000fe20000000000 */
[----:B------:R-:W0:Y:S01]  /*0200*/  MUFU.RCP R8, R8 ;  /* 0x0000000800087308 */ /* 0x000e220000001000 */
[----:B------:R-:W-:Y:S01]  /*0210*/  I2FP.F32.S32 R21, R7 ;  /* 0x0000000700157245 */ /* 0x000fe20000201400 */
[----:B------:R-:W-:-:S04]  /*0220*/  IMAD.IADD R20, R4, 0x1, -R7 ;  /* 0x0000000104147824 */ /* 0x000fc800078e0a07 */
[C---:B------:R-:W-:Y:S01]  /*0230*/  FADD R4, R20.reuse, 1 ;  /* 0x3f80000014047421 */ /* 0x040fe20000000000 */
[----:B------:R-:W-:-:S04]  /*0240*/  FADD R6, R20, -1 ;  /* 0xbf80000014067421 */ /* 0x000fc80000000000 */
[----:B------:R-:W-:Y:S01]  /*0250*/  FADD R9, R6, R6 ;  /* 0x0000000606097221 */ /* 0x000fe20000000000 */
[----:B------:R-:W1:Y:S01]  /*0260*/  MUFU.RCP R4, R4 ;  /* 0x0000000400047308 */ /* 0x000e620000001000 */
[----:B0-----:R-:W-:-:S04]  /*0270*/  FMUL R5, R8, R5 ;  /* 0x0000000508057220 */ /* 0x001fc80000400000 */
[----:B------:R-:W-:Y:S01]  /*0280*/  FADD R15, R18, -R5 ;  /* 0x80000005120f7221 */ /* 0x000fe20000000000 */
[----:B------:R-:W-:-:S03]  /*0290*/  FMUL R10, R5, R5 ;  /* 0x00000005050a7220 */ /* 0x000fc60000400000 */
[----:B------:R-:W-:Y:S01]  /*02a0*/  FADD R15, R15, R15 ;  /* 0x0000000f0f0f7221 */ /* 0x000fe20000000000 */
[----:B------:R-:W-:-:S03]  /*02b0*/  FFMA R19, R10, R3, 0.0032181653659790754318 ;  /* 0x3b52e7db0a137423 */ /* 0x000fc60000000003 */
[----:B------:R-:W-:Y:S01]  /*02c0*/  FFMA R15, R18, -R5, R15 ;  /* 0x80000005120f7223 */ /* 0x000fe2000000000f */
[----:B------:R-:W-:Y:S01]  /*02d0*/  FFMA R19, R10, R19, 0.018033718690276145935 ;  /* 0x3c93bb730a137423 */ /* 0x000fe20000000013 */
[----:B------:R-:W-:Y:S01]  /*02e0*/  FSEL R18, RZ, -24, P1 ;  /* 0xc1c00000ff127808 */ /* 0x000fe20000800000 */
[----:B-1----:R-:W-:Y:S01]  /*02f0*/  FMUL R7, R4, R9 ;  /* 0x0000000904077220 */ /* 0x002fe20000400000 */
[----:B------:R-:W-:Y:S01]  /*0300*/  FMUL R15, R8, R15 ;  /* 0x0000000f080f7220 */ /* 0x000fe20000400000 */
[----:B------:R-:W-:Y:S01]  /*0310*/  FFMA R19, R10, R19, 0.12022458761930465698 ;  /* 0x3df6384f0a137423 */ /* 0x000fe20000000013 */
[----:B------:R-:W-:Y:S01]  /*0320*/  FFMA R9, R5, 1.4426950216293334961, R16 ;  /* 0x3fb8aa3b05097823 */ /* 0x000fe20000000010 */
[----:B------:R-:W-:Y:S01]  /*0330*/  FADD R8, R6, -R7 ;  /* 0x8000000706087221 */ /* 0x000fe20000000000 */
[----:B------:R-:W-:Y:S01]  /*0340*/  FFMA R20, R21, 1.1920928955078125e-07, R18 ;  /* 0x3400000015147823 */ /* 0x000fe20000000012 */
[C---:B------:R-:W-:Y:S01]  /*0350*/  FMUL R18, R7.reuse, R7 ;  /* 0x0000000707127220 */ /* 0x040fe20000400000 */
[----:B------:R-:W-:Y:S01]  /*0360*/  FMUL R10, R10, R19 ;  /* 0x000000130a0a7220 */ /* 0x000fe20000400000 */
[----:B------:R-:W-:Y:S01]  /*0370*/  FADD R16, R16, -R9 ;  /* 0x8000000910107221 */ /* 0x000fe20000000000 */
[----:B------:R-:W-:Y:S01]  /*0380*/  FADD R19, R8, R8 ;  /* 0x0000000808137221 */ /* 0x000fe20000000000 */
[----:B------:R-:W-:Y:S01]  /*0390*/  FFMA R8, R7, 1.4426950216293334961, R20 ;  /* 0x3fb8aa3b07087823 */ /* 0x000fe20000000014 */
[----:B------:R-:W-:Y:S01]  /*03a0*/  FFMA R3, R18, R3, 0.0032181653659790754318 ;  /* 0x3b52e7db12037423 */ /* 0x000fe20000000003 */
[----:B------:R-:W-:Y:S01]  /*03b0*/  FFMA R16, R5, 1.4426950216293334961, R16 ;  /* 0x3fb8aa3b05107823 */ /* 0x000fe20000000010 */
[----:B------:R-:W-:Y:S01]  /*03c0*/  FFMA R19, R6, -R7, R19 ;  /* 0x8000000706137223 */ /* 0x000fe20000000013 */
[----:B------:R-:W-:Y:S01]  /*03d0*/  FADD R20, R20, -R8 ;  /* 0x8000000814147221 */ /* 0x000fe20000000000 */
[----:B------:R-:W-:Y:S01]  /*03e0*/  FFMA R3, R18, R3, 0.018033718690276145935 ;  /* 0x3c93bb7312037423 */ /* 0x000fe20000000003 */
[----:B------:R-:W-:Y:S01]  /*03f0*/  FFMA R16, R15, 1.4426950216293334961, R16 ;  /* 0x3fb8aa3b0f107823 */ /* 0x000fe20000000010 */
[----:B------:R-:W-:Y:S01]  /*0400*/  FMUL R19, R4, R19 ;  /* 0x0000001304137220 */ /* 0x000fe20000400000 */
[----:B------:R-:W-:Y:S01]  /*0410*/  FFMA R20, R7, 1.4426950216293334961, R20 ;  /* 0x3fb8aa3b07147823 */ /* 0x000fe20000000014 */
[----:B------:R-:W-:Y:S01]  /*0420*/  FFMA R21, R18, R3, 0.12022458761930465698 ;  /* 0x3df6384f12157423 */ /* 0x000fe20000000003 */
[----:B------:R-:W-:Y:S01]  /*0430*/  FFMA R16, R5, 1.9251366722983220825e-08, R16 ;  /* 0x32a55e3405107823 */ /* 0x000fe20000000010 */
[----:B------:R-:W-:Y:S01]  /*0440*/  FMUL R3, R10, 3 ;  /* 0x404000000a037820 */ /* 0x000fe20000400000 */
[----:B------:R-:W-:Y:S01]  /*0450*/  FFMA R20, R19, 1.4426950216293334961, R20 ;  /* 0x3fb8aa3b13147823 */ /* 0x000fe20000000014 */
[----:B------:R-:W-:Y:S01]  /*0460*/  FMUL R18, R18, R21 ;  /* 0x0000001512127220 */ /* 0x000fe20000400000 */
[----:B------:R-:W-:Y:S01]  /*0470*/  FSETP.NEU.AND P1, PT, R13, RZ, PT ;  /* 0x000000ff0d00720b */ /* 0x000fe20003f2d000 */
[----:B------:R-:W-:Y:S01]  /*0480*/  FFMA R16, R15, R3, R16 ;  /* 0x000000030f107223 */ /* 0x000fe20000000010 */
[----:B------:R-:W-:Y:S01]  /*0490*/  FFMA R20, R7, 1.9251366722983220825e-08, R20 ;  /* 0x32a55e3407147823 */ /* 0x000fe20000000014 */
[----:B------:R-:W-:Y:S01]  /*04a0*/  FMUL R3, R18, 3 ;  /* 0x4040000012037820 */ /* 0x000fe20000400000 */
[----:B------:R-:W-:Y:S01]  /*04b0*/  ISETP.EQ.OR P0, PT, R17, 0x1, !P1 ;  /* 0x000000011100780c */ /* 0x000fe20004f02670 */
[----:B------:R-:W-:Y:S01]  /*04c0*/  FFMA R16, R5, R10, R16 ;  /* 0x0000000a05107223 */ /* 0x000fe20000000010 */
[----:B------:R-:W-:Y:S01]  /*04d0*/  ISETP.EQ.OR P1, PT, R12, 0x1, !P1 ;  /* 0x000000010c00780c */ /* 0x000fe20004f22670 */
[----:B------:R-:W-:-:S02]  /*04e0*/  FFMA R20, R19, R3, R20 ;  /* 0x0000000313147223 */ /* 0x000fc40000000014 */
[----:B------:R-:W-:Y:S02]  /*04f0*/  FADD R10, R9, R16 ;  /* 0x00000010090a7221 */ /* 0x000fe40000000000 */
[----:B------:R-:W-:Y:S02]  /*0500*/  FFMA R15, R7, R18, R20 ;  /* 0x00000012070f7223 */ /* 0x000fe40000000014 */
[-C--:B------:R-:W-:Y:S01]  /*0510*/  FMUL R4, R10, R13.reuse ;  /* 0x0000000d0a047220 */ /* 0x080fe20000400000 */
[----:B------:R-:W-:Y:S01]  /*0520*/  FADD R9, -R9, R10 ;  /* 0x0000000a09097221 */ /* 0x000fe20000000100 */
[----:B------:R-:W-:Y:S02]  /*0530*/  FADD R19, R8, R15 ;  /* 0x0000000f08137221 */ /* 0x000fe40000000000 */
[----:B------:R-:W0:Y:S01]  /*0540*/  FRND R5, R4 ;  /* 0x0000000400057307 */ /* 0x000e220000201000 */
[----:B------:R-:W-:Y:S01]  /*0550*/  FADD R16, R16, -R9 ;  /* 0x8000000910107221 */ /* 0x000fe20000000000 */
[CC--:B------:R-:W-:Y:S01]  /*0560*/  FMUL R6, R19.reuse, R13.reuse ;  /* 0x0000000d13067220 */ /* 0x0c0fe20000400000 */
[-C--:B------:R-:W-:Y:S01]  /*0570*/  FFMA R7, R10, R13.reuse, -R4 ;  /* 0x0000000d0a077223 */ /* 0x080fe20000000804 */
[----:B------:R-:W-:Y:S01]  /*0580*/  FADD R10, -R8, R19 ;  /* 0x00000013080a7221 */ /* 0x000fe20000000100 */
[----:B------:R-:W-:Y:S01]  /*0590*/  FSETP.GEU.AND P4, PT, R4, RZ, PT ;  /* 0x000000ff0400720b */ /* 0x000fe20003f8e000 */
[-C--:B------:R-:W-:Y:S01]  /*05a0*/  FFMA R19, R19, R13.reuse, -R6 ;  /* 0x0000000d13137223 */ /* 0x080fe20000000806 */
[----:B------:R-:W-:Y:S01]  /*05b0*/  FFMA R7, R16, R13, R7 ;  /* 0x0000000d10077223 */ /* 0x000fe20000000007 */
[----:B------:R-:W1:Y:S01]  /*05c0*/  FRND R3, R6 ;  /* 0x0000000600037307 */ /* 0x000e620000201000 */
[----:B------:R-:W-:Y:S01]  /*05d0*/  FADD R10, R15, -R10 ;  /* 0x8000000a0f0a7221 */ /* 0x000fe20000000000 */
[----:B------:R-:W-:Y:S01]  /*05e0*/  IMAD.MOV.U32 R16, RZ, RZ, 0x391fcb8e ;  /* 0x391fcb8eff107424 */ /* 0x000fe200078e00ff */
[----:B------:R-:W-:Y:S01]  /*05f0*/  FSETP.GEU.AND P5, PT, R6, RZ, PT ;  /* 0x000000ff0600720b */ /* 0x000fe20003fae000 */
[----:B0-----:R-:W-:-:S04]  /*0600*/  FADD R8, R4, -R5 ;  /* 0x8000000504087221 */ /* 0x001fc80000000000 */
[----:B------:R-:W-:Y:S01]  /*0610*/  FADD R8, R7, R8 ;  /* 0x0000000807087221 */ /* 0x000fe20000000000 */
[----:B------:R-:W-:Y:S01]  /*0620*/  FFMA R7, R10, R13, R19 ;  /* 0x0000000d0a077223 */ /* 0x000fe20000000013 */
[----:B-1----:R-:W-:Y:S02]  /*0630*/  FADD R10, R6, -R3 ;  /* 0x80000003060a7221 */ /* 0x002fe40000000000 */
[CC--:B------:R-:W-:Y:S01]  /*0640*/  FFMA R9, R8.reuse, R16.reuse, 0.0013391353422775864601 ;  /* 0x3aaf85ed08097423 */ /* 0x0c0fe20000000010 */
[----:B------:R-:W-:Y:S01]  /*0650*/  FSETP.GT.AND P3, PT, R3, RZ, PT ;  /* 0x000000ff0300720b */ /* 0x000fe20003f64000 */
[----:B------:R-:W-:Y:S02]  /*0660*/  FADD R7, R7, R10 ;  /* 0x0000000a07077221 */ /* 0x000fe40000000000 */
[C---:B------:R-:W-:Y:S01]  /*0670*/  FFMA R15, R8.reuse, R9, 0.0096188392490148544312 ;  /* 0x3c1d9856080f7423 */ /* 0x040fe20000000009 */
[----:B------:R-:W-:Y:S01]  /*0680*/  SEL R18, RZ, 0x83000000, P3 ;  /* 0x83000000ff127807 */ /* 0x000fe20001800000 */
[----:B------:R-:W0:Y:S01]  /*0690*/  F2I.NTZ R9, R4 ;  /* 0x0000000400097305 */ /* 0x000e220000203100 */
[----:B------:R-:W-:Y:S01]  /*06a0*/  FFMA R10, R7, R16, 0.0013391353422775864601 ;  /* 0x3aaf85ed070a7423 */ /* 0x000fe20000000010 */
[----:B------:R-:W-:Y:S01]  /*06b0*/  P2R R16, PR, RZ, 0x4 ;  /* 0x00000004ff107803 */ /* 0x000fe20000000000 */
[----:B------:R-:W-:Y:S01]  /*06c0*/  FFMA R15, R8, R15, 0.055503588169813156128 ;  /* 0x3d6357bb080f7423 */ /* 0x000fe2000000000f */
[----:B------:R-:W-:Y:S01]  /*06d0*/  FSETP.GT.AND P2, PT, R5, RZ, PT ;  /* 0x000000ff0500720b */ /* 0x000fe20003f44000 */
[C---:B------:R-:W-:Y:S01]  /*06e0*/  FFMA R10, R7.reuse, R10, 0.0096188392490148544312 ;  /* 0x3c1d9856070a7423 */ /* 0x040fe2000000000a */
[----:B------:R-:W-:Y:S01]  /*06f0*/  FSETP.GT.AND P3, PT, |R6|, 152, PT ;  /* 0x431800000600780b */ /* 0x000fe20003f64200 */
[C---:B------:R-:W-:Y:S01]  /*0700*/  FFMA R15, R8.reuse, R15, 0.24022644758224487305 ;  /* 0x3e75fdec080f7423 */ /* 0x040fe2000000000f */
[----:B------:R-:W1:Y:S01]  /*0710*/  F2I.NTZ R5, R6 ;  /* 0x0000000600057305 */ /* 0x000e620000203100 */
[C---:B------:R-:W-:Y:S01]  /*0720*/  FFMA R16, R7.reuse, R10, 0.055503588169813156128 ;  /* 0x3d6357bb07107423 */ /* 0x040fe2000000000a */
[----:B------:R-:W-:Y:S01]  /*0730*/  SEL R10, RZ, 0x83000000, P2 ;  /* 0x83000000ff0a7807 */ /* 0x000fe20001000000 */
[----:B------:R-:W-:Y:S01]  /*0740*/  FFMA R15, R8, R15, 0.69314718246459960938 ;  /* 0x3f317218080f7423 */ /* 0x000fe2000000000f */
[----:B------:R-:W-:Y:S01]  /*0750*/  FSETP.GT.AND P2, PT, |R4|, 152, PT ;  /* 0x431800000400780b */ /* 0x000fe20003f44200 */
[----:B------:R-:W-:-:S02]  /*0760*/  FFMA R16, R7, R16, 0.24022644758224487305 ;  /* 0x3e75fdec07107423 */ /* 0x000fc40000000010 */
[----:B------:R-:W-:Y:S01]  /*0770*/  FFMA R15, R8, R15, 1 ;  /* 0x3f800000080f7423 */ /* 0x000fe2000000000f */
[----:B------:R-:W-:Y:S02]  /*0780*/  VIADD R8, R10, 0x7f000000 ;  /* 0x7f0000000a087836 */ /* 0x000fe40000000000 */
[----:B------:R-:W-:Y:S01]  /*0790*/  FFMA R16, R7, R16, 0.69314718246459960938 ;  /* 0x3f31721807107423 */ /* 0x000fe20000000010 */
[----:B0-----:R-:W-:Y:S02]  /*07a0*/  IMAD R9, R9, 0x800000, -R10 ;  /* 0x0080000009097824 */ /* 0x001fe400078e0a0a */
[----:B------:R-:W-:Y:S01]  /*07b0*/  FMUL R8, R15, R8 ;  /* 0x000000080f087220 */ /* 0x000fe20000400000 */
[----:B------:R-:W-:Y:S01]  /*07c0*/  FFMA R16, R7, R16, 1 ;  /* 0x3f80000007107423 */ /* 0x000fe20000000010 */
[----:B------:R-:W-:Y:S02]  /*07d0*/  VIADD R7, R18, 0x7f000000 ;  /* 0x7f00000012077836 */ /* 0x000fe40000000000 */
[----:B-1----:R-:W-:-:S02]  /*07e0*/  IMAD R4, R5, 0x800000, -R18 ;  /* 0x0080000005047824 */ /* 0x002fc400078e0a12 */
[----:B------:R-:W-:Y:S01]  /*07f0*/  FMUL R3, R8, R9 ;  /* 0x0000000908037220 */ /* 0x000fe20000400000 */
[----:B------:R-:W-:Y:S01]  /*0800*/  FMUL R7, R16, R7 ;  /* 0x0000000710077220 */ /* 0x000fe20000400000 */
[----:B------:R-:W-:Y:S01]  /*0810*/  VIADD R6, R13, 0x1800000 ;  /* 0x018000000d067836 */ /* 0x000fe20000000000 */
[----:B------:R-:W-:Y:S01]  /*0820*/  @P2 FSEL R3, RZ, +INF , !P4 ;  /* 0x7f800000ff032808 */ /* 0x000fe20006000000 */
[----:B------:R-:W-:Y:S01]  /*0830*/  FADD R8, R0, R0 ;  /* 0x0000000000087221 */ /* 0x000fe20000000000 */
[----:B------:R-:W-:Y:S01]  /*0840*/  FMUL R4, R7, R4 ;  /* 0x0000000407047220 */ /* 0x000fe20000400000 */
[----:B------:R-:W-:Y:S01]  /*0850*/  @P3 FSEL R4, RZ, +INF , !P5 ;  /* 0x7f800000ff043808 */ /* 0x000fe20006800000 */
[----:B------:R-:W-:Y:S01]  /*0860*/  FADD R5, R2, R2 ;  /* 0x0000000202057221 */ /* 0x000fe20000000000 */
[----:B------:R-:W-:Y:S02]  /*0870*/  FSETP.NAN.AND P3, PT, |R0|, |R0|, PT ;  /* 0x400000000000720b */ /* 0x000fe40003f68200 */
[----:B------:R-:W-:Y:S01]  /*0880*/  ISETP.NE.AND P2, PT, R12, RZ, PT ;  /* 0x000000ff0c00720c */ /* 0x000fe20003f45270 */
[----:B------:R-:W-:Y:S01]  /*0890*/  FADD R12, R0, R13 ;  /* 0x0000000d000c7221 */ /* 0x000fe20000000000 */
[----:B------:R-:W-:-:S02]  /*08a0*/  P2R R15, PR, RZ, 0x8 ;  /* 0x00000008ff0f7803 */ /* 0x000fc40000000000 */
[----:B------:R-:W-:Y:S02]  /*08b0*/  FSETP.NEU.AND P3, PT, |R0|, +INF , PT ;  /* 0x7f8000000000780b */ /* 0x000fe40003f6d200 */
[----:B------:R-:W-:Y:S01]  /*08c0*/  LOP3.LUT R0, R6, 0x7f800000, RZ, 0xc0, !PT ;  /* 0x7f80000006007812 */ /* 0x000fe200078ec0ff */
[----:B------:R-:W-:Y:S01]  /*08d0*/  FADD R6, R2, R13 ;  /* 0x0000000d02067221 */ /* 0x000fe20000000000 */
[----:B------:R-:W-:Y:S02]  /*08e0*/  FSETP.GEU.AND P4, PT, R13, RZ, PT ;  /* 0x000000ff0d00720b */ /* 0x000fe40003f8e000 */
[----:B------:R-:W-:Y:S02]  /*08f0*/  ISETP.GT.U32.AND P6, PT, R0, 0x1ffffff, PT ;  /* 0x01ffffff0000780c */ /* 0x000fe40003fc4070 */
[----:B------:R-:W-:-:S04]  /*0900*/  FSETP.NAN.AND P5, PT, |R2|, |R2|, PT ;  /* 0x400000020200720b */ /* 0x000fc80003fa8200 */
[----:B------:R-:W-:Y:S02]  /*0910*/  P2R R16, PR, RZ, 0x20 ;  /* 0x00000020ff107803 */ /* 0x000fe40000000000 */
[----:B------:R-:W-:-:S03]  /*0920*/  FSETP.NAN.AND P5, PT, |R13|, |R13|, PT ;  /* 0x4000000d0d00720b */ /* 0x000fc60003fa8200 */
[----:B------:R-:W-:Y:S02]  /*0930*/  @!P4 LOP3.LUT R8, R8, 0x7f800000, RZ, 0x3c, !PT ;  /* 0x7f8000000808c812 */ /* 0x000fe400078e3cff */
[----:B------:R-:W-:Y:S02]  /*0940*/  @!P4 LOP3.LUT R5, R5, 0x7f800000, RZ, 0x3c, !PT ;  /* 0x7f8000000505c812 */ /* 0x000fe400078e3cff */
[----:B------:R-:W-:Y:S01]  /*0950*/  FSETP.NEU.AND P4, PT, |R2|, +INF , PT ;  /* 0x7f8000000200780b */ /* 0x000fe20003f8d200 */
[----:B------:R-:W-:-:S12]  /*0960*/  @P6 BRA `(.L_x_259) ;  /* 0x0000000000106947 */ /* 0x000fd80003800000 */
[----:B------:R-:W-:-:S07]  /*0970*/  MOV R2, 0x990 ;  /* 0x0000099000027802 */ /* 0x000fce0000000f00 */
[----:B------:R-:W-:Y:S05]  /*0980*/  CALL.REL.NOINC `($__internal_3_$__cuda_sm20_rcp_rn_f32_slowpath) ;  /* 0x0000002c00ec7944 */ /* 0x000fea0003c00000 */
[----:B------:R-:W-:Y:S01]  /*0990*/  IMAD.MOV.U32 R10, RZ, RZ, R7 ;  /* 0x000000ffff0a7224 */ /* 0x000fe200078e0007 */
[----:B------:R-:W-:Y:S06]  /*09a0*/  BRA `(.L_x_260) ;  /* 0x0000000000107947 */ /* 0x000fec0003800000 */
.L_x_259:
[----:B------:R-:W0:Y:S02]  /*09b0*/  MUFU.RCP R10, R13 ;  /* 0x0000000d000a7308 */ /* 0x000e240000001000 */
[----:B0-----:R-:W-:-:S04]  /*09c0*/  FFMA R0, R10, R13, -1 ;  /* 0xbf8000000a007423 */ /* 0x001fc8000000000d */
[----:B------:R-:W-:-:S04]  /*09d0*/  FADD.FTZ R7, -R0, -RZ ;  /* 0x800000ff00077221 */ /* 0x000fc80000010100 */
[----:B------:R-:W-:-:S07]  /*09e0*/  FFMA R10, R10, R7, R10 ;  /* 0x000000070a0a7223 */ /* 0x000fce000000000a */
.L_x_260:
[----:B------:R-:W-:Y:S01]  /*09f0*/  P2R R0, PR, RZ, 0x20 ;  /* 0x00000020ff007803 */ /* 0x000fe20000000000 */
[----:B------:R-:W0:Y:S01]  /*0a00*/  LDCU UR4, c[0x0][0x370] ;  /* 0x00006e00ff0477ac */ /* 0x000e220008000800 */
[C---:B------:R-:W-:Y:S02]  /*0a10*/  FSEL R3, R8.reuse, R3, !P3 ;  /* 0x0000000308037208 */ /* 0x040fe40005800000 */
[----:B------:R-:W-:Y:S01]  /*0a20*/  ISETP.NE.AND P5, PT, R17, RZ, PT ;  /* 0x000000ff1100720c */ /* 0x000fe20003fa5270 */
[----:B------:R-:W1:Y:S01]  /*0a30*/  LDCU.64 UR6, c[0x0][0x358] ;  /* 0x00006b00ff0677ac */ /* 0x000e620008000a00 */
[----:B------:R-:W-:Y:S02]  /*0a40*/  FSEL R4, R5, R4, !P4 ;  /* 0x0000000405047208 */ /* 0x000fe40006000000 */
[----:B------:R-:W-:Y:S02]  /*0a50*/  FSEL R7, R8, R3, !P5 ;  /* 0x0000000308077208 */ /* 0x000fe40006800000 */
[----:B------:R-:W2:Y:S01]  /*0a60*/  FRND.FLOOR R3, R10 ;  /* 0x0000000a00037307 */ /* 0x000ea20000205000 */
[----:B------:R-:W-:-:S02]  /*0a70*/  ISETP.NE.AND P5, PT, R0, RZ, PT ;  /* 0x000000ff0000720c */ /* 0x000fc40003fa5270 */
[----:B------:R-:W-:Y:S02]  /*0a80*/  FSEL R4, R5, R4, !P2 ;  /* 0x0000000405047208 */ /* 0x000fe40005000000 */
[----:B------:R-:W-:Y:S02]  /*0a90*/  FSEL R12, R12, 1, !P0 ;  /* 0x3f8000000c0c7808 */ /* 0x000fe40004000000 */
[----:B------:R-:W-:Y:S02]  /*0aa0*/  FSEL R13, R6, 1, !P1 ;  /* 0x3f800000060d7808 */ /* 0x000fe40004800000 */
[----:B------:R-:W-:Y:S01]  /*0ab0*/  ISETP.NE.AND P6, PT, R16, RZ, PT ;  /* 0x000000ff1000720c */ /* 0x000fe20003fc5270 */
[----:B0-----:R-:W-:Y:S01]  /*0ac0*/  IMAD R14, R14, UR4, RZ ;  /* 0x000000040e0e7c24 */ /* 0x001fe2000f8e02ff */
[----:B------:R-:W-:Y:S02]  /*0ad0*/  ISETP.NE.AND P3, PT, R15, RZ, PT ;  /* 0x000000ff0f00720c */ /* 0x000fe40003f65270 */
[----:B------:R-:W-:-:S02]  /*0ae0*/  FSEL R7, R12, R7, P5 ;  /* 0x000000070c077208 */ /* 0x000fc40002800000 */
[C---:B------:R-:W-:Y:S02]  /*0af0*/  FSEL R4, R13.reuse, R4, P5 ;  /* 0x000000040d047208 */ /* 0x040fe40002800000 */
[----:B------:R-:W-:Y:S02]  /*0b00*/  @!P0 FSEL R12, R12, R7, P3 ;  /* 0x000000070c0c8208 */ /* 0x000fe40001800000 */
[----:B------:R-:W-:Y:S02]  /*0b10*/  @!P1 FSEL R13, R13, R4, P6 ;  /* 0x000000040d0d9208 */ /* 0x000fe40003000000 */
[----:B--2---:R-:W-:-:S03]  /*0b20*/  FSETP.NEU.AND P2, PT, R10, R3, PT ;  /* 0x000000030a00720b */ /* 0x004fc60003f4d000 */
[----:B------:R-:W-:Y:S01]  /*0b30*/  FADD R13, -R12, R13 ;  /* 0x0000000d0c0d7221 */ /* 0x000fe20000000100 */
[----:B-1----:R-:W-:-:S09]  /*0b40*/  P2R R15, PR, RZ, 0x4 ;  /* 0x00000004ff0f7803 */ /* 0x002fd20000000000 */
.L_x_274:
        /* <DEDUP_REMOVED lines=21> */
.L_x_271:
        /* <DEDUP_REMOVED lines=11> */
.L_x_266:
[----:B------:R-:W-:-:S06]  /*0d50*/  IMAD R7, R20, 0x4, R1 ;  /* 0x0000000414077824 */ /* 0x000fcc00078e0201 */
[----:B------:R-:W5:Y:S01]  /*0d60*/  LDL R7, [R7+0x4] ;  /* 0x0000040007077983 */ /* 0x000f620000100800 */
[----:B------:R-:W-:-:S05]  /*0d70*/  UMOV UR4, URZ ;  /* 0x000000ff00047c82 */ /* 0x000fca0008000000 */
.L_x_265:
        /* <DEDUP_REMOVED lines=192> */
.L_x_268:
[----:B------:R-:W-:-:S06]  /*1980*/  IMAD R7, R20, 0x4, R1 ;  /* 0x0000000414077824 */ /* 0x000fcc00078e0201 */
[----:B------:R-:W5:Y:S01]  /*1990*/  LDL R7, [R7+0x4] ;  /* 0x0000040007077983 */ /* 0x000f620000100800 */
[----:B------:R-:W-:-:S05]  /*19a0*/  UMOV UR4, URZ ;  /* 0x000000ff00047c82 */ /* 0x000fca0008000000 */
.L_x_267:
        /* <DEDUP_REMOVED lines=192> */
.L_x_270:
[----:B------:R-:W-:-:S06]  /*25b0*/  IMAD R7, R20, 0x4, R1 ;  /* 0x0000000414077824 */ /* 0x000fcc00078e0201 */
[----:B------:R-:W5:Y:S01]  /*25c0*/  LDL R7, [R7+0x4] ;  /* 0x0000040007077983 */ /* 0x000f620000100800 */
[----:B------:R-:W-:-:S05]  /*25d0*/  UMOV UR4, URZ ;  /* 0x000000ff00047c82 */ /* 0x000fca0008000000 */
.L_x_269:
        /* <DEDUP_REMOVED lines=180> */
.L_x_264:
[----:B------:R-:W-:Y:S05]  /*3120*/  BSYNC.RECONVERGENT B1 ;  /* 0x0000000000017941 */ /* 0x000fea0003800200 */
.L_x_263:
[C---:B------:R-:W-:Y:S01]  /*3130*/  ISETP.GT.U32.AND P0, PT, R18.reuse, 0x3, PT ;  /* 0x000000031200780c */ /* 0x040fe20003f04070 */
[----:B------:R-:W-:Y:S01]  /*3140*/  VIADD R19, R19, 0x1 ;  /* 0x0000000113137836 */ /* 0x000fe20000000000 */
[--C-:B------:R-:W-:Y:S02]  /*3150*/  SHF.R.U64 R18, R18, 0x2, R21.reuse ;  /* 0x0000000212127819 */ /* 0x100fe40000001215 */
[----:B------:R-:W-:Y:S02]  /*3160*/  ISETP.GT.U32.AND.EX P0, PT, R21, RZ, PT, P0 ;  /* 0x000000ff1500720c */ /* 0x000fe40003f04100 */
[----:B------:R-:W-:-:S11]  /*3170*/  SHF.R.U32.HI R21, RZ, 0x2, R21 ;  /* 0x00000002ff157819 */ /* 0x000fd60000011615 */
[----:B------:R-:W-:Y:S05]  /*3180*/  @P0 BRA `(.L_x_271) ;  /* 0xffffffd800c40947 */ /* 0x000fea000383ffff */
.L_x_262:
[----:B------:R-:W-:Y:S05]  /*3190*/  BSYNC.RECONVERGENT B0 ;  /* 0x0000000000007941 */ /* 0x000fea0003800200 */
.L_x_261:
        /* <DEDUP_REMOVED lines=109> */
.L_x_273:
[----:B------:R-:W-:Y:S05]  /*3870*/  BSYNC.RECONVERGENT B0 ;  /* 0x0000000000007941 */ /* 0x000fea0003800200 */
.L_x_272:
[----:B------:R-:W0:Y:S01]  /*3880*/  LDC.64 R4, c[0x0][0x388] ;  /* 0x0000e200ff047b82 */ /* 0x000e220000000a00 */
[----:B------:R-:W0:Y:S01]  /*3890*/  F2I.U32.FLOOR.NTZ R0, R0 ;  /* 0x0000000000007305 */ /* 0x000e220000207000 */
[----:B------:R-:W1:Y:S06]  /*38a0*/  LDCU UR4, c[0x0][0x390] ;  /* 0x00007200ff0477ac */ /* 0x000e6c0008000800 */
[----:B------:R-:W2:Y:S01]  /*38b0*/  LDC.64 R2, c[0x0][0x398] ;  /* 0x0000e600ff027b82 */ /* 0x000ea20000000a00 */
[----:B0-----:R-:W-:Y:S01]  /*38c0*/  ISETP.GE.U32.AND P0, PT, R0, R5, PT ;  /* 0x000000050000720c */ /* 0x001fe20003f06070 */
[----:B--2---:R-:W-:-:S04]  /*38d0*/  IMAD.WIDE R2, R11, 0x4, R2 ;  /* 0x000000040b027825 */ /* 0x004fc800078e0202 */
[----:B------:R-:W-:-:S08]  /*38e0*/  IMAD.IADD R11, R14, 0x1, R11 ;  /* 0x000000010e0b7824 */ /* 0x000fd000078e020b */
[----:B-1----:R-:W-:Y:S02]  /*38f0*/  @P0 VIMNMX.U32 R5, PT, PT, R0, UR4, PT ;  /* 0x0000000400050c48 */ /* 0x002fe4000bfe0000 */
[----:B------:R-:W-:-:S03]  /*3900*/  ISETP.GE.AND P0, PT, R11, R4, PT ;  /* 0x000000040b00720c */ /* 0x000fc60003f06270 */
[----:B------:R0:W-:Y:S10]  /*3910*/  STG.E desc[UR6][R2.64], R5 ;  /* 0x0000000502007986 */ /* 0x0001f4000c101906 */
[----:B0-----:R-:W-:Y:S05]  /*3920*/  @!P0 BRA `(.L_x_274) ;  /* 0xffffffd000888947 */ /* 0x001fea000383ffff */
[----:B------:R-:W-:Y:S05]  /*3930*/  EXIT ;  /* 0x000000000000794d */ /* 0x000fea0003800000 */
        .weak           $__internal_3_$__cuda_sm20_rcp_rn_f32_slowpath
        .type           $__internal_3_$__cuda_sm20_rcp_rn_f32_slowpath,@function
        .size           $__internal_3_$__cuda_sm20_rcp_rn_f32_slowpath,(.L_x_285 - $__internal_3_$__cuda_sm20_rcp_rn_f32_slowpath)
$__internal_3_$__cuda_sm20_rcp_rn_f32_slowpath:
        /* <DEDUP_REMOVED lines=9> */
[----:B--2---:R-:W3:Y:S02]  /*39d0*/  MUFU.RCP R0, R9 ;  /* 0x0000000900007308 */ /* 0x004ee40000001000 */
[----:B---3--:R-:W-:-:S04]  /*39e0*/  FFMA R7, R9, R0, -1 ;  /* 0xbf80000009077423 */ /* 0x008fc80000000000 */
[----:B------:R-:W-:-:S04]  /*39f0*/  FADD.FTZ R7, -R7, -RZ ;  /* 0x800000ff07077221 */ /* 0x000fc80000010100 */
[----:B------:R-:W-:-:S04]  /*3a00*/  FFMA R0, R0, R7, R0 ;  /* 0x0000000700007223 */ /* 0x000fc80000000000 */
[----:B------:R-:W-:Y:S01]  /*3a10*/  FFMA R7, R0, 1.84467440737095516160e+19, RZ ;  /* 0x5f80000000077823 */ /* 0x000fe200000000ff */
[----:B------:R-:W-:Y:S06]  /*3a20*/  BRA `(.L_x_276) ;  /* 0x0000000000987947 */ /* 0x000fec0003800000 */
.L_x_275:
[----:B------:R-:W-:-:S05]  /*3a30*/  VIADD R9, R7, 0xffffff03 ;  /* 0xffffff0307097836 */ /* 0x000fca0000000000 */
[----:B------:R-:W-:-:S13]  /*3a40*/  ISETP.GT.U32.AND P6, PT, R9, 0x1, PT ;  /* 0x000000010900780c */ /* 0x000fda0003fc4070 */
[----:B------:R-:W-:Y:S05]  /*3a50*/  @P6 BRA `(.L_x_277) ;  /* 0x0000000000886947 */ /* 0x000fea0003800000 */
[----:B------:R-:W-:Y:S01]  /*3a60*/  LOP3.LUT R10, R0, 0x7fffff, RZ, 0xc0, !PT ;  /* 0x007fffff000a7812 */ /* 0x000fe200078ec0ff */
[----:B------:R-:W-:Y:S01]  /*3a70*/  VIADD R7, R7, 0xffffff04 ;  /* 0xffffff0407077836 */ /* 0x000fe20000000000 */
        /* <DEDUP_REMOVED lines=17> */
[----:B------:R-:W-:Y:S02]  /*3b90*/  SHF.R.U32.HI R10, RZ, R9, R10 ;  /* 0x00000009ff0a7219 */ /* 0x000fe4000001160a */
[----:B------:R-:W-:Y:S02]  /*3ba0*/  SHF.R.U32.HI R7, RZ, R7, R18 ;  /* 0x00000007ff077219 */ /* 0x000fe40000011612 */
[C---:B------:R-:W-:Y:S02]  /*3bb0*/  LOP3.LUT P0, RZ, R10.reuse, 0x1, RZ, 0xc0, !PT ;  /* 0x000000010aff7812 */ /* 0x040fe4000780c0ff */
[----:B------:R-:W-:-:S04]  /*3bc0*/  LOP3.LUT P6, RZ, R10, 0x2, RZ, 0xc0, !PT ;  /* 0x000000020aff7812 */ /* 0x000fc800078cc0ff */
[----:B------:R-:W-:Y:S02]  /*3bd0*/  PLOP3.LUT P6, PT, P0, P1, P6, 0xe0, 0x0 ;  /* 0x000000000000781c */ /* 0x000fe400007c3c60 */
[----:B------:R-:W-:Y:S02]  /*3be0*/  ISETP.NE.AND P1, PT, R22, RZ, PT ;  /* 0x000000ff1600720c */ /* 0x000fe40003f25270 */
[----:B------:R-:W-:Y:S02]  /*3bf0*/  SEL R9, RZ, 0x1, !P6 ;  /* 0x00000001ff097807 */ /* 0x000fe40007000000 */
        /* <DEDUP_REMOVED lines=8> */
.L_x_277:
[----:B------:R0:W1:Y:S02]  /*3c80*/  MUFU.RCP R7, R0 ;  /* 0x0000000000077308 */ /* 0x0000640000001000 */
.L_x_276:
[----:B------:R-:W-:Y:S02]  /*3c90*/  IMAD.MOV.U32 R18, RZ, RZ, R2 ;  /* 0x000000ffff127224 */ /* 0x000fe400078e0002 */
[----:B------:R-:W-:-:S04]  /*3ca0*/  IMAD.MOV.U32 R19, RZ, RZ, 0x0 ;  /* 0x00000000ff137424 */ /* 0x000fc800078e00ff */
[----:B0123--:R-:W-:Y:S05]  /*3cb0*/  RET.REL.NODEC R18 `(generate_hyperedge_sizes) ;  /* 0xffffffc012d07950 */ /* 0x00ffea0003c3ffff */
.L_x_278:
        /* <DEDUP_REMOVED lines=12> */
.L_x_285:


//--------------------- .nv.global.init           --------------------------
	.section	.nv.global.init,"aw",@progbits
	.align	4
.nv.global.init:
	.type		mrg32k3aM1SubSeq,@object
	.size		mrg32k3aM1SubSeq,(mrg32k3aM2SubSeq - mrg32k3aM1SubSeq)
mrg32k3aM1SubSeq:
        /*0000*/ 	.byte	0x0b, 0xcc, 0xee, 0x04, 0x73, 0x29, 0x8b, 0x6f, 0xf6, 0x53, 0x03, 0xf6, 0x23, 0xf6, 0xea, 0xda
        /* <DEDUP_REMOVED lines=125> */
	.type		mrg32k3aM2SubSeq,@object
	.size		mrg32k3aM2SubSeq,(mrg32k3aM1 - mrg32k3aM2SubSeq)
mrg32k3aM2SubSeq:
        /* <DEDUP_REMOVED lines=126> */
	.type		mrg32k3aM1,@object
	.size		mrg32k3aM1,(mrg32k3aM1Seq - mrg32k3aM1)
mrg32k3aM1:
        /* <DEDUP_REMOVED lines=144> */
	.type		mrg32k3aM1Seq,@object
	.size		mrg32k3aM1Seq,(mrg32k3aM2 - mrg32k3aM1Seq)
mrg32k3aM1Seq:
        /* <DEDUP_REMOVED lines=144> */
	.type		mrg32k3aM2,@object
	.size		mrg32k3aM2,(mrg32k3aM2Seq - mrg32k3aM2)
mrg32k3aM2:
        /* <DEDUP_REMOVED lines=144> */
	.type		mrg32k3aM2Seq,@object
	.size		mrg32k3aM2Seq,(precalc_xorwow_matrix - mrg32k3aM2Seq)
mrg32k3aM2Seq:
        /* <DEDUP_REMOVED lines=144> */
	.type		precalc_xorwow_matrix,@object
	.size		precalc_xorwow_matrix,(precalc_xorwow_offset_matrix - precalc_xorwow_matrix)
precalc_xorwow_matrix:
        /* <DEDUP_REMOVED lines=6400> */
	.type		precalc_xorwow_offset_matrix,@object
	.size		precalc_xorwow_offset_matrix,(.L_1 - precalc_xorwow_offset_matrix)
precalc_xorwow_offset_matrix:
        /* <DEDUP_REMOVED lines=6400> */
.L_1:


//--------------------- .nv.shared.reserved.0     --------------------------
	.section	.nv.shared.reserved.0,"aw",@nobits
	.weak		__nv_reservedSMEM_offset_0_alias
	.size		__nv_reservedSMEM_offset_0_alias, 0, 64
	.other		__nv_reservedSMEM_offset_0_alias,@"STO_CUDA_RESERVED_SHARED STV_DEFAULT"
__nv_reservedSMEM_offset_0_alias:
	.zero		0
	.zero		64


//--------------------- .nv.shared.greedy_bipartition --------------------------
	.section	.nv.shared.greedy_bipartition,"aw",@nobits
	.sectionflags	@""
	.align	4
.nv.shared.greedy_bipartition:
	.zero		1044


//--------------------- .nv.constant0.count_nodes_in_part --------------------------
	.section	.nv.constant0.count_nodes_in_part,"a",@progbits
	.sectionflags	@""
	.align	4
.nv.constant0.count_nodes_in_part:
	.zero		920


//--------------------- .nv.constant0.calc_connectivity_metric --------------------------
	.section	.nv.constant0.calc_connectivity_metric,"a",@progbits
	.sectionflags	@""
	.align	4
.nv.constant0.calc_connectivity_metric:
	.zero		936


//--------------------- .nv.constant0.validate_partition --------------------------
	.section	.nv.constant0.validate_partition,"a",@progbits
	.sectionflags	@""
	.align	4
.nv.constant0.validate_partition:
	.zero		920


//--------------------- .nv.constant0.finalize_shuffle --------------------------
	.section	.nv.constant0.finalize_shuffle,"a",@progbits
	.sectionflags	@""
	.align	4
.nv.constant0.finalize_shuffle:
	.zero		936


//--------------------- .nv.constant0.shuffle_nodes --------------------------
	.section	.nv.constant0.shuffle_nodes,"a",@progbits
	.sectionflags	@""
	.align	4
.nv.constant0.shuffle_nodes:
	.zero		1032


//--------------------- .nv.constant0.finalize_bipartition --------------------------
	.section	.nv.constant0.finalize_bipartition,"a",@progbits
	.sectionflags	@""
	.align	4
.nv.constant0.finalize_bipartition:
	.zero		912


//--------------------- .nv.constant0.greedy_bipartition --------------------------
	.section	.nv.constant0.greedy_bipartition,"a",@progbits
	.sectionflags	@""
	.align	4
.nv.constant0.greedy_bipartition:
	.zero		976


//--------------------- .nv.constant0.initialize_partitioning --------------------------
	.section	.nv.constant0.initialize_partitioning,"a",@progbits
	.sectionflags	@""
	.align	4
.nv.constant0.initialize_partitioning:
	.zero		928


//--------------------- .nv.constant0.finalize_hyperedges --------------------------
	.section	.nv.constant0.finalize_hyperedges,"a",@progbits
	.sectionflags	@""
	.align	4
.nv.constant0.finalize_hyperedges:
	.zero		952


//--------------------- .nv.constant0.generate_hyperedges --------------------------
	.section	.nv.constant0.generate_hyperedges,"a",@progbits
	.sectionflags	@""
	.align	4
.nv.constant0.generate_hyperedges:
	.zero		968


//--------------------- .nv.constant0.finalize_hyperedge_sizes --------------------------
	.section	.nv.constant0.finalize_hyperedge_sizes,"a",@progbits
	.sectionflags	@""
	.align	4
.nv.constant0.finalize_hyperedge_sizes:
	.zero		928


//--------------------- .nv.constant0.generate_node_weights --------------------------
	.section	.nv.constant0.generate_node_weights,"a",@progbits
	.sectionflags	@""
	.align	4
.nv.constant0.generate_node_weights:
	.zero		928


//--------------------- .nv.constant0.generate_hyperedge_sizes --------------------------
	.section	.nv.constant0.generate_hyperedge_sizes,"a",@progbits
	.sectionflags	@""
	.align	4
.nv.constant0.generate_hyperedge_sizes:
	.zero		928


//--------------------- SYMBOLS --------------------------

	.type		.nv.reservedSmem.offset0,@object
	.size		.nv.reservedSmem.offset0,0x4
	.type		.nv.reservedSmem.cap,@object
	.size		.nv.reservedSmem.cap,0x4
